	.target	sm_90a

	.elftype	@"ET_EXEC"


//--------------------- .note.nv.tkinfo           --------------------------
	.section	.note.nv.tkinfo,"",@"SHT_NOTE"
	.sectionflags	@"SHF_NOTE_NV_TKINFO"
	.tkinfo
        /*0018*/ 	.word	0x00000002
        /*0030*/ 	.string	""
        /*0030*/ 	.string	"ptxas"
        /*0030*/ 	.string	"Cuda compilation tools, release 13.0, V13.0.88"
        /*0030*/ 	.string	"Build cuda_13.0.r13.0/compiler.36424714_0"
        /*0030*/ 	.string	"-v  -suppress-debug-info  -lineinfo  -arch sm_90a "



//--------------------- .note.nv.cuinfo           --------------------------
	.section	.note.nv.cuinfo,"",@"SHT_NOTE"
	.sectionflags	@"SHF_NOTE_NV_CUINFO"
        /*0018*/ 	.short	0x0002
        /*001a*/ 	.short	0x005a
        /*001c*/ 	.short	0x0082
	.zero		2


//--------------------- .nv.info                  --------------------------
	.section	.nv.info,"",@"SHT_CUDA_INFO"
	.align	4


	//----- nvinfo : EIATTR_REGCOUNT
	.align		4
        /*0000*/ 	.byte	0x04, 0x2f
        /*0002*/ 	.short	(.L_1 - .L_0)
	.align		4
.L_0:
        /*0004*/ 	.word	index@(matmul_kernel)
        /*0008*/ 	.word	0x000000ff


	//----- nvinfo : EIATTR_FRAME_SIZE
	.align		4
.L_1:
        /*000c*/ 	.byte	0x04, 0x11
        /*000e*/ 	.short	(.L_3 - .L_2)
	.align		4
.L_2:
        /*0010*/ 	.word	index@(matmul_kernel)
        /*0014*/ 	.word	0x00000750


	//----- nvinfo : EIATTR_MIN_STACK_SIZE
	.align		4
.L_3:
        /*0018*/ 	.byte	0x04, 0x12
        /*001a*/ 	.short	(.L_5 - .L_4)
	.align		4
.L_4:
        /*001c*/ 	.word	index@(matmul_kernel)
        /*0020*/ 	.word	0x00000750
.L_5:


//--------------------- .nv.compat                --------------------------
	.section	.nv.compat,"",@"SHT_CUDA_COMPAT_INFO"
	.align	4
        /*0000*/ 	.byte	0x02, 0x09, 0x01, 0x00, 0x02, 0x02, 0x04, 0x00, 0x02, 0x05, 0x05, 0x00, 0x03, 0x07, 0x01, 0x01
        /*0010*/ 	.byte	0x02, 0x03, 0x00, 0x00, 0x02, 0x06, 0x01, 0x00, 0x04, 0x0b, 0x08, 0x00, 0x00, 0x00, 0x00, 0x00
        /*0020*/ 	.byte	0x00, 0x00, 0x00, 0x00


//--------------------- .nv.info.matmul_kernel    --------------------------
	.section	.nv.info.matmul_kernel,"",@"SHT_CUDA_INFO"
	.sectionflags	@""
	.align	4


	//----- nvinfo : EIATTR_CUDA_API_VERSION
	.align		4
        /*0000*/ 	.byte	0x04, 0x37
        /*0002*/ 	.short	(.L_7 - .L_6)
.L_6:
        /*0004*/ 	.word	0x00000082


	//----- nvinfo : EIATTR_KPARAM_INFO
	.align		4
.L_7:
        /*0008*/ 	.byte	0x04, 0x17
        /*000a*/ 	.short	(.L_9 - .L_8)
.L_8:
        /*000c*/ 	.word	0x00000000
        /*0010*/ 	.short	0x000d
        /*0012*/ 	.short	0x0048
        /*0014*/ 	.byte	0x00, 0xf4, 0x21, 0x00


	//----- nvinfo : EIATTR_KPARAM_INFO
	.align		4
.L_9:
        /*0018*/ 	.byte	0x04, 0x17
        /*001a*/ 	.short	(.L_11 - .L_10)
.L_10:
        /*001c*/ 	.word	0x00000000
        /*0020*/ 	.short	0x000c
        /*0022*/ 	.short	0x0040
        /*0024*/ 	.byte	0x00, 0xf4, 0x21, 0x00


	//----- nvinfo : EIATTR_KPARAM_INFO
	.align		4
.L_11:
        /*0028*/ 	.byte	0x04, 0x17
        /*002a*/ 	.short	(.L_13 - .L_12)
.L_12:
        /*002c*/ 	.word	0x00000000
        /*0030*/ 	.short	0x000b
        /*0032*/ 	.short	0x0038
        /*0034*/ 	.byte	0x00, 0xf0, 0x11, 0x00


	//----- nvinfo : EIATTR_KPARAM_INFO
	.align		4
.L_13:
        /*0038*/ 	.byte	0x04, 0x17
        /*003a*/ 	.short	(.L_15 - .L_14)
.L_14:
        /*003c*/ 	.word	0x00000000
        /*0040*/ 	.short	0x000a
        /*0042*/ 	.short	0x0034
        /*0044*/ 	.byte	0x00, 0xf0, 0x11, 0x00


	//----- nvinfo : EIATTR_KPARAM_INFO
	.align		4
.L_15:
        /*0048*/ 	.byte	0x04, 0x17
        /*004a*/ 	.short	(.L_17 - .L_16)
.L_16:
        /*004c*/ 	.word	0x00000000
        /*0050*/ 	.short	0x0009
        /*0052*/ 	.short	0x0030
        /*0054*/ 	.byte	0x00, 0xf0, 0x11, 0x00


	//----- nvinfo : EIATTR_KPARAM_INFO
	.align		4
.L_17:
        /*0058*/ 	.byte	0x04, 0x17
        /*005a*/ 	.short	(.L_19 - .L_18)
.L_18:
        /*005c*/ 	.word	0x00000000
        /*0060*/ 	.short	0x0008
        /*0062*/ 	.short	0x002c
        /*0064*/ 	.byte	0x00, 0xf0, 0x11, 0x00


	//----- nvinfo : EIATTR_KPARAM_INFO
	.align		4
.L_19:
        /*0068*/ 	.byte	0x04, 0x17
        /*006a*/ 	.short	(.L_21 - .L_20)
.L_20:
        /*006c*/ 	.word	0x00000000
        /*0070*/ 	.short	0x0007
        /*0072*/ 	.short	0x0028
        /*0074*/ 	.byte	0x00, 0xf0, 0x11, 0x00


	//----- nvinfo : EIATTR_KPARAM_INFO
	.align		4
.L_21:
        /*0078*/ 	.byte	0x04, 0x17
        /*007a*/ 	.short	(.L_23 - .L_22)
.L_22:
        /*007c*/ 	.word	0x00000000
        /*0080*/ 	.short	0x0006
        /*0082*/ 	.short	0x0024
        /*0084*/ 	.byte	0x00, 0xf0, 0x11, 0x00


	//----- nvinfo : EIATTR_KPARAM_INFO
	.align		4
.L_23:
        /*0088*/ 	.byte	0x04, 0x17
        /*008a*/ 	.short	(.L_25 - .L_24)
.L_24:
        /*008c*/ 	.word	0x00000000
        /*0090*/ 	.short	0x0005
        /*0092*/ 	.short	0x0020
        /*0094*/ 	.byte	0x00, 0xf0, 0x11, 0x00


	//----- nvinfo : EIATTR_KPARAM_INFO
	.align		4
.L_25:
        /*0098*/ 	.byte	0x04, 0x17
        /*009a*/ 	.short	(.L_27 - .L_26)
.L_26:
        /*009c*/ 	.word	0x00000000
        /*00a0*/ 	.short	0x0004
        /*00a2*/ 	.short	0x001c
        /*00a4*/ 	.byte	0x00, 0xf0, 0x11, 0x00


	//----- nvinfo : EIATTR_KPARAM_INFO
	.align		4
.L_27:
        /*00a8*/ 	.byte	0x04, 0x17
        /*00aa*/ 	.short	(.L_29 - .L_28)
.L_28:
        /*00ac*/ 	.word	0x00000000
        /*00b0*/ 	.short	0x0003
        /*00b2*/ 	.short	0x0018
        /*00b4*/ 	.byte	0x00, 0xf0, 0x11, 0x00


	//----- nvinfo : EIATTR_KPARAM_INFO
	.align		4
.L_29:
        /*00b8*/ 	.byte	0x04, 0x17
        /*00ba*/ 	.short	(.L_31 - .L_30)
.L_30:
        /*00bc*/ 	.word	0x00000000
        /*00c0*/ 	.short	0x0002
        /*00c2*/ 	.short	0x0010
        /*00c4*/ 	.byte	0x00, 0xf4, 0x21, 0x00


	//----- nvinfo : EIATTR_KPARAM_INFO
	.align		4
.L_31:
        /*00c8*/ 	.byte	0x04, 0x17
        /*00ca*/ 	.short	(.L_33 - .L_32)
.L_32:
        /*00cc*/ 	.word	0x00000000
        /*00d0*/ 	.short	0x0001
        /*00d2*/ 	.short	0x0008
        /*00d4*/ 	.byte	0x00, 0xf4, 0x21, 0x00


	//----- nvinfo : EIATTR_KPARAM_INFO
	.align		4
.L_33:
        /*00d8*/ 	.byte	0x04, 0x17
        /*00da*/ 	.short	(.L_35 - .L_34)
.L_34:
        /*00dc*/ 	.word	0x00000000
        /*00e0*/ 	.short	0x0000
        /*00e2*/ 	.short	0x0000
        /*00e4*/ 	.byte	0x00, 0xf4, 0x21, 0x00


	//----- nvinfo : EIATTR_SPARSE_MMA_MASK
	.align		4
.L_35:
        /*00e8*/ 	.byte	0x03, 0x50
        /*00ea*/ 	.short	0x0000


	//----- nvinfo : EIATTR_MAXREG_COUNT
	.align		4
        /*00ec*/ 	.byte	0x03, 0x1b
        /*00ee*/ 	.short	0x00ff


	//----- nvinfo : EIATTR_NUM_BARRIERS
	.align		4
        /*00f0*/ 	.byte	0x02, 0x4c
        /*00f2*/ 	.byte	0x01
	.zero		1


	//----- nvinfo : EIATTR_ANNOTATIONS
	.align		4
        /*00f4*/ 	.byte	0x04, 0x55
        /*00f6*/ 	.short	(.L_37 - .L_36)


	//   ....[0]....
.L_36:
        /*00f8*/ 	.word	0x00000001
        /*00fc*/ 	.byte	0x20, 0x07, 0x00, 0x00, 0x01, 0x00, 0x00, 0x00, 0x90, 0x42, 0x00, 0x00, 0x01, 0x00, 0x00, 0x00
        /* <DEDUP_REMOVED lines=807> */
        /*337c*/ 	.byte	0xa0, 0x34, 0x01, 0x00


	//----- nvinfo : EIATTR_MERCURY_ISA_VERSION
	.align		4
.L_37:
        /*3380*/ 	.byte	0x03, 0x5f
        /*3382*/ 	.short	0x0101


	//----- nvinfo : EIATTR_EXIT_INSTR_OFFSETS
	.align		4
        /*3384*/ 	.byte	0x04, 0x1c
        /*3386*/ 	.short	(.L_39 - .L_38)


	//   ....[0]....
.L_38:
        /*3388*/ 	.word	0x00017880


	//   ....[1]....
        /*338c*/ 	.word	0x000178b0


	//----- nvinfo : EIATTR_REQNTID
	.align		4
.L_39:
        /*3390*/ 	.byte	0x04, 0x10
        /*3392*/ 	.short	(.L_41 - .L_40)
.L_40:
        /*3394*/ 	.word	0x00000100
        /*3398*/ 	.word	0x00000001
        /*339c*/ 	.word	0x00000001


	//----- nvinfo : EIATTR_CBANK_PARAM_SIZE
	.align		4
.L_41:
        /*33a0*/ 	.byte	0x03, 0x19
        /*33a2*/ 	.short	0x0050


	//----- nvinfo : EIATTR_PARAM_CBANK
	.align		4
        /*33a4*/ 	.byte	0x04, 0x0a
        /*33a6*/ 	.short	(.L_43 - .L_42)
	.align		4
.L_42:
        /*33a8*/ 	.word	index@(.nv.constant0.matmul_kernel)
        /*33ac*/ 	.short	0x0210
        /*33ae*/ 	.short	0x0050


	//----- nvinfo : EIATTR_SW_WAR
	.align		4
.L_43:
        /*33b0*/ 	.byte	0x04, 0x36
        /*33b2*/ 	.short	(.L_45 - .L_44)
.L_44:
        /*33b4*/ 	.word	0x00000008
.L_45:


//--------------------- .nv.callgraph             --------------------------
	.section	.nv.callgraph,"",@"SHT_CUDA_CALLGRAPH"
	.align	4
	.sectionentsize	8
	.align		4
        /*0000*/ 	.word	0x00000000
	.align		4
        /*0004*/ 	.word	0xffffffff
	.align		4
        /*0008*/ 	.word	0x00000000
	.align		4
        /*000c*/ 	.word	0xfffffffe
	.align		4
        /*0010*/ 	.word	0x00000000
	.align		4
        /*0014*/ 	.word	0xfffffffd
	.align		4
        /*0018*/ 	.word	0x00000000
	.align		4
        /*001c*/ 	.word	0xfffffffc


//--------------------- .text.matmul_kernel       --------------------------
	.section	.text.matmul_kernel,"ax",@progbits
	.align	128
        .global         matmul_kernel
        .type           matmul_kernel,@function
        .size           matmul_kernel,(.L_x_3 - matmul_kernel)
        .other          matmul_kernel,@"STO_CUDA_ENTRY STV_DEFAULT"
matmul_kernel:
.text.matmul_kernel:
[----:B------:R-:W0:Y:S08]  /*0000*/  LDC R1, c[0x0][0x28] ;  /* 0x00000a00ff017b82 */ /* 0x000e300000000800 */
[----:B------:R-:W1:Y:S01]  /*0010*/  LDC.64 R52, c[0x0][0x228] ;  /* 0x00008a00ff347b82 */ /* 0x000e620000000a00 */
[----:B------:R-:W2:Y:S01]  /*0020*/  S2R R5, SR_CTAID.X ;  /* 0x0000000000057919 */ /* 0x000ea20000002500 */
[----:B0-----:R-:W-:Y:S01]  /*0030*/  VIADD R1, R1, 0xfffff8b0 ;  /* 0xfffff8b001017836 */ /* 0x001fe20000000000 */
[----:B------:R-:W-:Y:S01]  /*0040*/  UMOV UR12, 0x400 ;  /* 0x00000400000c7882 */ /* 0x000fe20000000000 */
[----:B------:R-:W-:Y:S01]  /*0050*/  ULDC.64 UR14, c[0x0][0x208] ;  /* 0x00008200000e7ab9 */ /* 0x000fe20000000a00 */
[----:B------:R-:W0:Y:S01]  /*0060*/  S2R R152, SR_TID.X ;  /* 0x0000000000987919 */ /* 0x000e220000002100 */
[----:B------:R-:W-:-:S02]  /*0070*/  CS2R R24, SRZ ;  /* 0x0000000000187805 */ /* 0x000fc4000001ff00 */
[----:B------:R-:W-:Y:S01]  /*0080*/  CS2R R26, SRZ ;  /* 0x00000000001a7805 */ /* 0x000fe2000001ff00 */
[----:B------:R-:W3:Y:S01]  /*0090*/  LDC R22, c[0x0][0x230] ;  /* 0x00008c00ff167b82 */ /* 0x000ee20000000800 */
[----:B------:R-:W-:Y:S02]  /*00a0*/  CS2R R28, SRZ ;  /* 0x00000000001c7805 */ /* 0x000fe4000001ff00 */
[----:B------:R-:W-:Y:S02]  /*00b0*/  CS2R R30, SRZ ;  /* 0x00000000001e7805 */ /* 0x000fe4000001ff00 */
[----:B------:R-:W-:Y:S02]  /*00c0*/  CS2R R32, SRZ ;  /* 0x0000000000207805 */ /* 0x000fe4000001ff00 */
[----:B------:R-:W-:Y:S02]  /*00d0*/  CS2R R34, SRZ ;  /* 0x0000000000227805 */ /* 0x000fe4000001ff00 */
[----:B------:R-:W-:-:S02]  /*00e0*/  CS2R R36, SRZ ;  /* 0x0000000000247805 */ /* 0x000fc4000001ff00 */
[----:B------:R-:W-:Y:S02]  /*00f0*/  CS2R R38, SRZ ;  /* 0x0000000000267805 */ /* 0x000fe4000001ff00 */
[----:B------:R-:W-:Y:S01]  /*0100*/  CS2R R40, SRZ ;  /* 0x0000000000287805 */ /* 0x000fe2000001ff00 */
[----:B------:R-:W4:Y:S01]  /*0110*/  S2UR UR4, SR_CgaCtaId ;  /* 0x00000000000479c3 */ /* 0x000f220000008800 */
[----:B------:R-:W-:Y:S02]  /*0120*/  CS2R R42, SRZ ;  /* 0x00000000002a7805 */ /* 0x000fe4000001ff00 */
[----:B------:R-:W-:Y:S02]  /*0130*/  CS2R R44, SRZ ;  /* 0x00000000002c7805 */ /* 0x000fe4000001ff00 */
[----:B------:R-:W-:Y:S02]  /*0140*/  CS2R R46, SRZ ;  /* 0x00000000002e7805 */ /* 0x000fe4000001ff00 */
[----:B------:R-:W-:-:S02]  /*0150*/  CS2R R48, SRZ ;  /* 0x0000000000307805 */ /* 0x000fc4000001ff00 */
[----:B------:R-:W-:Y:S02]  /*0160*/  CS2R R50, SRZ ;  /* 0x0000000000327805 */ /* 0x000fe4000001ff00 */
[----:B------:R-:W-:Y:S02]  /*0170*/  CS2R R120, SRZ ;  /* 0x0000000000787805 */ /* 0x000fe4000001ff00 */
[----:B------:R-:W-:Y:S01]  /*0180*/  CS2R R122, SRZ ;  /* 0x00000000007a7805 */ /* 0x000fe2000001ff00 */
[----:B-1----:R-:W-:Y:S01]  /*0190*/  VIADD R0, R53, 0x7f ;  /* 0x0000007f35007836 */ /* 0x002fe20000000000 */
[----:B------:R-:W-:Y:S02]  /*01a0*/  CS2R R124, SRZ ;  /* 0x00000000007c7805 */ /* 0x000fe4000001ff00 */
[----:B------:R-:W-:Y:S02]  /*01b0*/  CS2R R126, SRZ ;  /* 0x00000000007e7805 */ /* 0x000fe4000001ff00 */
[----:B------:R-:W-:-:S02]  /*01c0*/  CS2R R128, SRZ ;  /* 0x0000000000807805 */ /* 0x000fc4000001ff00 */
[----:B------:R-:W-:Y:S02]  /*01d0*/  CS2R R130, SRZ ;  /* 0x0000000000827805 */ /* 0x000fe4000001ff00 */
[----:B------:R-:W-:Y:S02]  /*01e0*/  SHF.R.S32.HI R3, RZ, 0x1f, R0 ;  /* 0x0000001fff037819 */ /* 0x000fe40000011400 */
[----:B------:R-:W-:Y:S02]  /*01f0*/  CS2R R64, SRZ ;  /* 0x0000000000407805 */ /* 0x000fe4000001ff00 */
[----:B------:R-:W-:Y:S01]  /*0200*/  CS2R R66, SRZ ;  /* 0x0000000000427805 */ /* 0x000fe2000001ff00 */
[----:B---3--:R-:W-:Y:S01]  /*0210*/  VIADD R22, R22, 0x7f ;  /* 0x0000007f16167836 */ /* 0x008fe20000000000 */
[----:B------:R-:W-:Y:S02]  /*0220*/  LEA.HI R3, R3, R0, RZ, 0x7 ;  /* 0x0000000003037211 */ /* 0x000fe400078f38ff */
[----:B------:R-:W-:-:S02]  /*0230*/  CS2R R68, SRZ ;  /* 0x0000000000447805 */ /* 0x000fc4000001ff00 */
[----:B--2---:R-:W-:Y:S02]  /*0240*/  IABS R8, R5 ;  /* 0x0000000500087213 */ /* 0x004fe40000000000 */
[----:B------:R-:W-:Y:S02]  /*0250*/  CS2R R70, SRZ ;  /* 0x0000000000467805 */ /* 0x000fe4000001ff00 */
[----:B------:R-:W-:Y:S02]  /*0260*/  SHF.R.S32.HI R3, RZ, 0x7, R3 ;  /* 0x00000007ff037819 */ /* 0x000fe40000011403 */
[----:B------:R-:W-:Y:S02]  /*0270*/  CS2R R72, SRZ ;  /* 0x0000000000487805 */ /* 0x000fe4000001ff00 */
[----:B------:R-:W-:Y:S01]  /*0280*/  CS2R R74, SRZ ;  /* 0x00000000004a7805 */ /* 0x000fe2000001ff00 */
[----:B----4-:R-:W-:Y:S01]  /*0290*/  ULEA UR12, UR4, UR12, 0x18 ;  /* 0x0000000c040c7291 */ /* 0x010fe2000f8ec03f */
[----:B------:R-:W-:Y:S01]  /*02a0*/  CS2R R76, SRZ ;  /* 0x00000000004c7805 */ /* 0x000fe2000001ff00 */
[----:B------:R-:W-:Y:S01]  /*02b0*/  IMAD.SHL.U32 R4, R3, 0x8, RZ ;  /* 0x0000000803047824 */ /* 0x000fe200078e00ff */
[----:B------:R-:W-:-:S02]  /*02c0*/  CS2R R78, SRZ ;  /* 0x00000000004e7805 */ /* 0x000fc4000001ff00 */
[----:B------:R-:W-:Y:S02]  /*02d0*/  CS2R R80, SRZ ;  /* 0x0000000000507805 */ /* 0x000fe4000001ff00 */
[----:B------:R-:W-:Y:S02]  /*02e0*/  CS2R R82, SRZ ;  /* 0x0000000000527805 */ /* 0x000fe4000001ff00 */
[----:B------:R-:W-:Y:S02]  /*02f0*/  CS2R R84, SRZ ;  /* 0x0000000000547805 */ /* 0x000fe4000001ff00 */
[-C--:B------:R-:W-:Y:S02]  /*0300*/  IABS R7, R4.reuse ;  /* 0x0000000400077213 */ /* 0x080fe40000000000 */
[----:B------:R-:W-:Y:S02]  /*0310*/  CS2R R86, SRZ ;  /* 0x0000000000567805 */ /* 0x000fe4000001ff00 */
[----:B------:R-:W-:Y:S01]  /*0320*/  IABS R10, R4 ;  /* 0x00000004000a7213 */ /* 0x000fe20000000000 */
[----:B------:R-:W1:Y:S08]  /*0330*/  I2F.RP R0, R7 ;  /* 0x0000000700007306 */ /* 0x000e700000209400 */
[----:B-1----:R-:W1:Y:S02]  /*0340*/  MUFU.RCP R0, R0 ;  /* 0x0000000000007308 */ /* 0x002e640000001000 */
[----:B-1----:R-:W-:-:S02]  /*0350*/  VIADD R2, R0, 0xffffffe ;  /* 0x0ffffffe00027836 */ /* 0x002fc40000000000 */
[----:B------:R-:W-:-:S04]  /*0360*/  IMAD.MOV R0, RZ, RZ, -R10 ;  /* 0x000000ffff007224 */ /* 0x000fc800078e0a0a */
[----:B------:R1:W2:Y:S02]  /*0370*/  F2I.FTZ.U32.TRUNC.NTZ R3, R2 ;  /* 0x0000000200037305 */ /* 0x0002a4000021f000 */
[----:B-1----:R-:W-:Y:S02]  /*0380*/  IMAD.MOV.U32 R2, RZ, RZ, RZ ;  /* 0x000000ffff027224 */ /* 0x002fe400078e00ff */
[----:B--2---:R-:W-:-:S04]  /*0390*/  IMAD.MOV R6, RZ, RZ, -R3 ;  /* 0x000000ffff067224 */ /* 0x004fc800078e0a03 */
[----:B------:R-:W-:Y:S02]  /*03a0*/  IMAD R9, R6, R7, RZ ;  /* 0x0000000706097224 */ /* 0x000fe400078e02ff */
[----:B------:R-:W-:Y:S02]  /*03b0*/  IMAD.MOV.U32 R6, RZ, RZ, R8 ;  /* 0x000000ffff067224 */ /* 0x000fe400078e0008 */
[----:B------:R-:W-:-:S06]  /*03c0*/  IMAD.HI.U32 R3, R3, R9, R2 ;  /* 0x0000000903037227 */ /* 0x000fcc00078e0002 */
[----:B------:R-:W-:-:S04]  /*03d0*/  IMAD.HI.U32 R3, R3, R6, RZ ;  /* 0x0000000603037227 */ /* 0x000fc800078e00ff */
[----:B------:R-:W-:-:S05]  /*03e0*/  IMAD R0, R3, R0, R6 ;  /* 0x0000000003007224 */ /* 0x000fca00078e0206 */
[----:B------:R-:W-:-:S13]  /*03f0*/  ISETP.GT.U32.AND P1, PT, R7, R0, PT ;  /* 0x000000000700720c */ /* 0x000fda0003f24070 */
[----:B------:R-:W-:Y:S02]  /*0400*/  @!P1 IMAD.IADD R0, R0, 0x1, -R7 ;  /* 0x0000000100009824 */ /* 0x000fe400078e0a07 */
[----:B------:R-:W-:Y:S01]  /*0410*/  @!P1 VIADD R3, R3, 0x1 ;  /* 0x0000000103039836 */ /* 0x000fe20000000000 */
[----:B------:R-:W-:Y:S02]  /*0420*/  ISETP.NE.AND P1, PT, R4, RZ, PT ;  /* 0x000000ff0400720c */ /* 0x000fe40003f25270 */
[----:B------:R-:W-:Y:S02]  /*0430*/  ISETP.GE.U32.AND P0, PT, R0, R7, PT ;  /* 0x000000070000720c */ /* 0x000fe40003f06070 */
[----:B------:R-:W-:-:S04]  /*0440*/  LOP3.LUT R0, R5, R4, RZ, 0x3c, !PT ;  /* 0x0000000405007212 */ /* 0x000fc800078e3cff */
[----:B------:R-:W-:Y:S01]  /*0450*/  ISETP.GE.AND P2, PT, R0, RZ, PT ;  /* 0x000000ff0000720c */ /* 0x000fe20003f46270 */
[----:B------:R-:W-:-:S06]  /*0460*/  VIADD R0, R52, 0xff ;  /* 0x000000ff34007836 */ /* 0x000fcc0000000000 */
[----:B------:R-:W-:-:S04]  /*0470*/  @P0 VIADD R3, R3, 0x1 ;  /* 0x0000000103030836 */ /* 0x000fc80000000000 */
[----:B------:R-:W-:Y:S01]  /*0480*/  IMAD.MOV.U32 R2, RZ, RZ, R3 ;  /* 0x000000ffff027224 */ /* 0x000fe200078e0003 */
[----:B------:R-:W-:-:S03]  /*0490*/  SHF.R.S32.HI R3, RZ, 0x1f, R0 ;  /* 0x0000001fff037819 */ /* 0x000fc60000011400 */
[----:B------:R-:W-:Y:S01]  /*04a0*/  @!P2 IMAD.MOV R2, RZ, RZ, -R2 ;  /* 0x000000ffff02a224 */ /* 0x000fe200078e0a02 */
[----:B------:R-:W-:Y:S02]  /*04b0*/  @!P1 LOP3.LUT R2, RZ, R4, RZ, 0x33, !PT ;  /* 0x00000004ff029212 */ /* 0x000fe400078e33ff */
[----:B------:R-:W-:-:S03]  /*04c0*/  LEA.HI R3, R3, R0, RZ, 0x8 ;  /* 0x0000000003037211 */ /* 0x000fc600078f40ff */
[----:B------:R-:W-:Y:S02]  /*04d0*/  IMAD.SHL.U32 R6, R2, 0x8, RZ ;  /* 0x0000000802067824 */ /* 0x000fe400078e00ff */
[----:B------:R-:W-:-:S03]  /*04e0*/  IMAD.MOV R2, RZ, RZ, -R2 ;  /* 0x000000ffff027224 */ /* 0x000fc600078e0a02 */
[----:B------:R-:W-:Y:S01]  /*04f0*/  LEA.HI.SX32 R3, R3, -R6, 0x18 ;  /* 0x8000000603037211 */ /* 0x000fe200078fc2ff */
[----:B------:R-:W-:-:S03]  /*0500*/  IMAD R4, R4, R2, R5 ;  /* 0x0000000204047224 */ /* 0x000fc600078e0205 */
[----:B------:R-:W-:Y:S02]  /*0510*/  VIMNMX R11, R3, 0x8, PT ;  /* 0x00000008030b7848 */ /* 0x000fe40003fe0100 */
[----:B------:R-:W-:Y:S02]  /*0520*/  IABS R9, R4 ;  /* 0x0000000400097213 */ /* 0x000fe40000000000 */
[----:B------:R-:W-:-:S04]  /*0530*/  IABS R7, R11 ;  /* 0x0000000b00077213 */ /* 0x000fc80000000000 */
[----:B------:R-:W1:Y:S08]  /*0540*/  I2F.RP R0, R7 ;  /* 0x0000000700007306 */ /* 0x000e700000209400 */
[----:B-1----:R-:W1:Y:S02]  /*0550*/  MUFU.RCP R0, R0 ;  /* 0x0000000000007308 */ /* 0x002e640000001000 */
[----:B-1----:R-:W-:-:S06]  /*0560*/  VIADD R3, R0, 0xffffffe ;  /* 0x0ffffffe00037836 */ /* 0x002fcc0000000000 */
[----:B------:R-:W1:Y:S02]  /*0570*/  F2I.FTZ.U32.TRUNC.NTZ R3, R3 ;  /* 0x0000000300037305 */ /* 0x000e64000021f000 */
[----:B-1----:R-:W-:-:S04]  /*0580*/  IMAD.MOV R8, RZ, RZ, -R3 ;  /* 0x000000ffff087224 */ /* 0x002fc800078e0a03 */
[----:B------:R-:W-:Y:S01]  /*0590*/  IMAD.MOV.U32 R2, RZ, RZ, R8 ;  /* 0x000000ffff027224 */ /* 0x000fe200078e0008 */
[----:B------:R-:W-:-:S03]  /*05a0*/  IABS R8, R11 ;  /* 0x0000000b00087213 */ /* 0x000fc60000000000 */
[----:B------:R-:W-:Y:S02]  /*05b0*/  IMAD R5, R2, R7, RZ ;  /* 0x0000000702057224 */ /* 0x000fe400078e02ff */
[----:B------:R-:W-:Y:S02]  /*05c0*/  IMAD.MOV.U32 R2, RZ, RZ, RZ ;  /* 0x000000ffff027224 */ /* 0x000fe400078e00ff */
[----:B------:R-:W-:Y:S02]  /*05d0*/  IMAD.MOV R0, RZ, RZ, -R8 ;  /* 0x000000ffff007224 */ /* 0x000fe400078e0a08 */
[----:B------:R-:W-:Y:S01]  /*05e0*/  IMAD.HI.U32 R2, R3, R5, R2 ;  /* 0x0000000503027227 */ /* 0x000fe200078e0002 */
[----:B0-----:R-:W-:-:S05]  /*05f0*/  LOP3.LUT R3, R152, 0xff, RZ, 0xc0, !PT ;  /* 0x000000ff98037812 */ /* 0x001fca00078ec0ff */
        /* <DEDUP_REMOVED lines=8> */
[----:B------:R-:W-:-:S07]  /*0680*/  ISETP.GE.AND P2, PT, R0, RZ, PT ;  /* 0x000000ff0000720c */ /* 0x000fce0003f46270 */
[----:B------:R-:W-:Y:S01]  /*0690*/  @P0 VIADD R2, R2, 0x1 ;  /* 0x0000000102020836 */ /* 0x000fe20000000000 */
[----:B------:R-:W-:-:S05]  /*06a0*/  ISETP.GE.AND P0, PT, R22, 0x80, PT ;  /* 0x000000801600780c */ /* 0x000fca0003f06270 */
[----:B------:R-:W-:Y:S01]  /*06b0*/  @!P2 IMAD.MOV R2, RZ, RZ, -R2 ;  /* 0x000000ffff02a224 */ /* 0x000fe200078e0a02 */
[----:B------:R-:W-:-:S05]  /*06c0*/  @!P1 LOP3.LUT R2, RZ, R11, RZ, 0x33, !PT ;  /* 0x0000000bff029212 */ /* 0x000fca00078e33ff */
[----:B------:R-:W-:-:S04]  /*06d0*/  IMAD.MOV R0, RZ, RZ, -R2 ;  /* 0x000000ffff007224 */ /* 0x000fc800078e0a02 */
[----:B------:R-:W-:-:S04]  /*06e0*/  IMAD R0, R11, R0, R4 ;  /* 0x000000000b007224 */ /* 0x000fc800078e0204 */
[----:B------:R-:W-:-:S04]  /*06f0*/  IMAD.IADD R0, R6, 0x1, R0 ;  /* 0x0000000106007824 */ /* 0x000fc800078e0200 */
[----:B------:R-:W-:Y:S02]  /*0700*/  IMAD R17, R0, 0x100, R3 ;  /* 0x0000010000117824 */ /* 0x000fe400078e0203 */
[----:B------:R-:W-:-:S03]  /*0710*/  IMAD.SHL.U32 R0, R2, 0x80, RZ ;  /* 0x0000008002007824 */ /* 0x000fc600078e00ff */
[----:B------:R0:W-:Y:S01]  /*0720*/  STL [R1+0x650], R17 ;  /* 0x0006501101007387 */ /* 0x0001e20000100800 */
[----:B------:R-:W-:Y:S05]  /*0730*/  @!P0 BRA `(.L_x_0) ;  /* 0x0000012c00588947 */ /* 0x000fea0003800000 */
[----:B------:R-:W-:Y:S01]  /*0740*/  IABS R11, R52 ;  /* 0x00000034000b7213 */ /* 0x000fe20000000000 */
[----:B------:R-:W-:Y:S01]  /*0750*/  ULDC UR13, c[0x0][0x23c] ;  /* 0x00008f00000d7ab9 */ /* 0x000fe20000000800 */
[----:B------:R-:W-:Y:S01]  /*0760*/  IABS R5, R53 ;  /* 0x0000003500057213 */ /* 0x000fe20000000000 */
[----:B------:R-:W-:Y:S01]  /*0770*/  ULDC.64 UR4, c[0x0][0x218] ;  /* 0x0000860000047ab9 */ /* 0x000fe20000000a00 */
[----:B------:R-:W1:Y:S01]  /*0780*/  I2F.RP R4, R11 ;  /* 0x0000000b00047306 */ /* 0x000e620000209400 */
[----:B------:R-:W-:Y:S01]  /*0790*/  ISETP.NE.AND P3, PT, R52, RZ, PT ;  /* 0x000000ff3400720c */ /* 0x000fe20003f65270 */
[----:B------:R-:W-:Y:S01]  /*07a0*/  ULDC.64 UR6, c[0x0][0x210] ;  /* 0x0000840000067ab9 */ /* 0x000fe20000000a00 */
[----:B------:R-:W-:Y:S02]  /*07b0*/  CS2R R88, SRZ ;  /* 0x0000000000587805 */ /* 0x000fe4000001ff00 */
[----:B------:R-:W-:Y:S02]  /*07c0*/  CS2R R90, SRZ ;  /* 0x00000000005a7805 */ /* 0x000fe4000001ff00 */
[----:B------:R-:W-:-:S02]  /*07d0*/  CS2R R92, SRZ ;  /* 0x00000000005c7805 */ /* 0x000fc4000001ff00 */
[----:B------:R-:W-:Y:S02]  /*07e0*/  CS2R R94, SRZ ;  /* 0x00000000005e7805 */ /* 0x000fe4000001ff00 */
[----:B------:R-:W-:Y:S01]  /*07f0*/  CS2R R96, SRZ ;  /* 0x0000000000607805 */ /* 0x000fe2000001ff00 */
[----:B------:R-:W2:Y:S01]  /*0800*/  I2F.RP R8, R5 ;  /* 0x0000000500087306 */ /* 0x000ea20000209400 */
[----:B------:R-:W-:Y:S02]  /*0810*/  CS2R R98, SRZ ;  /* 0x0000000000627805 */ /* 0x000fe4000001ff00 */
[----:B------:R-:W-:Y:S02]  /*0820*/  CS2R R100, SRZ ;  /* 0x0000000000647805 */ /* 0x000fe4000001ff00 */
[----:B------:R-:W-:Y:S02]  /*0830*/  CS2R R102, SRZ ;  /* 0x0000000000667805 */ /* 0x000fe4000001ff00 */
[----:B------:R-:W-:-:S02]  /*0840*/  CS2R R104, SRZ ;  /* 0x0000000000687805 */ /* 0x000fc4000001ff00 */
[----:B------:R-:W-:Y:S02]  /*0850*/  CS2R R106, SRZ ;  /* 0x00000000006a7805 */ /* 0x000fe4000001ff00 */
[----:B------:R-:W-:Y:S02]  /*0860*/  CS2R R108, SRZ ;  /* 0x00000000006c7805 */ /* 0x000fe4000001ff00 */
[----:B------:R-:W-:Y:S01]  /*0870*/  CS2R R110, SRZ ;  /* 0x00000000006e7805 */ /* 0x000fe2000001ff00 */
[----:B-1----:R-:W1:Y:S01]  /*0880*/  MUFU.RCP R4, R4 ;  /* 0x0000000400047308 */ /* 0x002e620000001000 */
[----:B------:R-:W-:Y:S02]  /*0890*/  CS2R R112, SRZ ;  /* 0x0000000000707805 */ /* 0x000fe4000001ff00 */
[----:B------:R-:W-:Y:S02]  /*08a0*/  CS2R R114, SRZ ;  /* 0x0000000000727805 */ /* 0x000fe4000001ff00 */
[----:B------:R-:W-:-:S02]  /*08b0*/  CS2R R116, SRZ ;  /* 0x0000000000747805 */ /* 0x000fc4000001ff00 */
[----:B------:R-:W-:Y:S02]  /*08c0*/  CS2R R118, SRZ ;  /* 0x0000000000767805 */ /* 0x000fe4000001ff00 */
[----:B------:R-:W-:Y:S02]  /*08d0*/  CS2R R120, SRZ ;  /* 0x0000000000787805 */ /* 0x000fe4000001ff00 */
[----:B------:R-:W-:Y:S02]  /*08e0*/  CS2R R122, SRZ ;  /* 0x00000000007a7805 */ /* 0x000fe4000001ff00 */
[----:B------:R-:W-:Y:S01]  /*08f0*/  CS2R R124, SRZ ;  /* 0x00000000007c7805 */ /* 0x000fe2000001ff00 */
[----:B--2---:R-:W2:Y:S01]  /*0900*/  MUFU.RCP R8, R8 ;  /* 0x0000000800087308 */ /* 0x004ea20000001000 */
[----:B------:R-:W-:Y:S02]  /*0910*/  CS2R R126, SRZ ;  /* 0x00000000007e7805 */ /* 0x000fe4000001ff00 */
[----:B------:R-:W-:-:S02]  /*0920*/  CS2R R128, SRZ ;  /* 0x0000000000807805 */ /* 0x000fc4000001ff00 */
[----:B------:R-:W-:Y:S02]  /*0930*/  CS2R R130, SRZ ;  /* 0x0000000000827805 */ /* 0x000fe4000001ff00 */
[----:B------:R-:W-:Y:S02]  /*0940*/  CS2R R132, SRZ ;  /* 0x0000000000847805 */ /* 0x000fe4000001ff00 */
[----:B------:R-:W-:Y:S02]  /*0950*/  CS2R R134, SRZ ;  /* 0x0000000000867805 */ /* 0x000fe4000001ff00 */
[----:B------:R-:W-:Y:S02]  /*0960*/  CS2R R136, SRZ ;  /* 0x0000000000887805 */ /* 0x000fe4000001ff00 */
[----:B------:R-:W-:Y:S02]  /*0970*/  CS2R R138, SRZ ;  /* 0x00000000008a7805 */ /* 0x000fe4000001ff00 */
[----:B------:R-:W-:Y:S01]  /*0980*/  CS2R R140, SRZ ;  /* 0x00000000008c7805 */ /* 0x000fe2000001ff00 */
[----:B-1----:R-:W-:Y:S01]  /*0990*/  VIADD R2, R4, 0xffffffe ;  /* 0x0ffffffe04027836 */ /* 0x002fe20000000000 */
[----:B------:R-:W-:-:S02]  /*09a0*/  IABS R4, R17 ;  /* 0x0000001100047213 */ /* 0x000fc40000000000 */
[----:B------:R-:W-:Y:S02]  /*09b0*/  CS2R R142, SRZ ;  /* 0x00000000008e7805 */ /* 0x000fe4000001ff00 */
[----:B------:R-:W-:Y:S01]  /*09c0*/  CS2R R144, SRZ ;  /* 0x0000000000907805 */ /* 0x000fe2000001ff00 */
[----:B------:R1:W3:Y:S01]  /*09d0*/  F2I.FTZ.U32.TRUNC.NTZ R3, R2 ;  /* 0x0000000200037305 */ /* 0x0002e2000021f000 */
[----:B------:R-:W-:Y:S02]  /*09e0*/  CS2R R146, SRZ ;  /* 0x0000000000927805 */ /* 0x000fe4000001ff00 */
[----:B------:R-:W-:Y:S02]  /*09f0*/  CS2R R148, SRZ ;  /* 0x0000000000947805 */ /* 0x000fe4000001ff00 */
[----:B------:R-:W-:Y:S01]  /*0a00*/  CS2R R150, SRZ ;  /* 0x0000000000967805 */ /* 0x000fe2000001ff00 */
[----:B--2---:R-:W-:Y:S01]  /*0a10*/  VIADD R6, R8, 0xffffffe ;  /* 0x0ffffffe08067836 */ /* 0x004fe20000000000 */
[----:B------:R-:W-:-:S03]  /*0a20*/  UMOV UR11, 0x40000040 ;  /* 0x40000040000b7882 */ /* 0x000fc60000000000 */
[----:B------:R-:W2:Y:S01]  /*0a30*/  F2I.FTZ.U32.TRUNC.NTZ R7, R6 ;  /* 0x0000000600077305 */ /* 0x000ea2000021f000 */
[----:B-1----:R-:W-:Y:S02]  /*0a40*/  IMAD.MOV.U32 R2, RZ, RZ, RZ ;  /* 0x000000ffff027224 */ /* 0x002fe400078e00ff */
[----:B---3--:R-:W-:-:S04]  /*0a50*/  IMAD.MOV R10, RZ, RZ, -R3 ;  /* 0x000000ffff0a7224 */ /* 0x008fc800078e0a03 */
[----:B------:R-:W-:-:S04]  /*0a60*/  IMAD R9, R10, R11, RZ ;  /* 0x0000000b0a097224 */ /* 0x000fc800078e02ff */
[----:B------:R-:W-:Y:S01]  /*0a70*/  IMAD.HI.U32 R3, R3, R9, R2 ;  /* 0x0000000903037227 */ /* 0x000fe200078e0002 */
[----:B------:R-:W-:-:S03]  /*0a80*/  SHF.R.U32.HI R9, RZ, 0x7, R152 ;  /* 0x00000007ff097819 */ /* 0x000fc60000011698 */
[----:B--2---:R-:W-:Y:S01]  /*0a90*/  IMAD.MOV R6, RZ, RZ, -R7 ;  /* 0x000000ffff067224 */ /* 0x004fe200078e0a07 */
[----:B------:R-:W-:Y:S01]  /*0aa0*/  SGXT.U32 R9, R9, 0x1 ;  /* 0x000000010909781a */ /* 0x000fe20000000000 */
[----:B------:R-:W-:-:S03]  /*0ab0*/  IMAD.HI.U32 R3, R3, R4, RZ ;  /* 0x0000000403037227 */ /* 0x000fc600078e00ff */
[----:B------:R-:W-:Y:S01]  /*0ac0*/  LOP3.LUT R2, R0, R9, RZ, 0xfc, !PT ;  /* 0x0000000900027212 */ /* 0x000fe200078efcff */
[----:B------:R-:W-:Y:S01]  /*0ad0*/  IMAD.MOV R3, RZ, RZ, -R3 ;  /* 0x000000ffff037224 */ /* 0x000fe200078e0a03 */
[----:B------:R-:W-:Y:S02]  /*0ae0*/  SHF.R.U32.HI R9, RZ, 0x5, R152 ;  /* 0x00000005ff097819 */ /* 0x000fe40000011698 */
[C---:B------:R-:W-:Y:S01]  /*0af0*/  LOP3.LUT R13, R2.reuse, 0x7e, RZ, 0xfc, !PT ;  /* 0x0000007e020d7812 */ /* 0x040fe200078efcff */
[----:B------:R-:W-:Y:S01]  /*0b00*/  IMAD R4, R11, R3, R4 ;  /* 0x000000030b047224 */ /* 0x000fe200078e0204 */
[----:B------:R-:W-:Y:S01]  /*0b10*/  LOP3.LUT R14, R2, 0x7c, RZ, 0xfc, !PT ;  /* 0x0000007c020e7812 */ /* 0x000fe200078efcff */
[----:B------:R-:W-:Y:S01]  /*0b20*/  IMAD R3, R6, R5, RZ ;  /* 0x0000000506037224 */ /* 0x000fe200078e02ff */
[----:B------:R-:W-:Y:S01]  /*0b30*/  IABS R8, R13 ;  /* 0x0000000d00087213 */ /* 0x000fe20000000000 */
[----:B------:R-:W-:Y:S01]  /*0b40*/  IMAD.MOV.U32 R6, RZ, RZ, RZ ;  /* 0x000000ffff067224 */ /* 0x000fe200078e00ff */
[----:B------:R-:W-:-:S02]  /*0b50*/  IABS R10, R14 ;  /* 0x0000000e000a7213 */ /* 0x000fc40000000000 */
[----:B------:R-:W-:Y:S01]  /*0b60*/  ISETP.GT.U32.AND P0, PT, R11, R4, PT ;  /* 0x000000040b00720c */ /* 0x000fe20003f04070 */
[----:B------:R-:W-:Y:S01]  /*0b70*/  IMAD.HI.U32 R3, R7, R3, R6 ;  /* 0x0000000307037227 */ /* 0x000fe200078e0006 */
[C---:B------:R-:W-:Y:S02]  /*0b80*/  LOP3.LUT R15, R2.reuse, 0x7a, RZ, 0xfc, !PT ;  /* 0x0000007a020f7812 */ /* 0x040fe400078efcff */
[----:B------:R-:W-:Y:S02]  /*0b90*/  LOP3.LUT R16, R2, 0x78, RZ, 0xfc, !PT ;  /* 0x0000007802107812 */ /* 0x000fe400078efcff */
[----:B------:R-:W-:Y:S01]  /*0ba0*/  IABS R12, R15 ;  /* 0x0000000f000c7213 */ /* 0x000fe20000000000 */
[----:B------:R-:W-:Y:S01]  /*0bb0*/  IMAD.HI.U32 R6, R3, R8, RZ ;  /* 0x0000000803067227 */ /* 0x000fe200078e00ff */
[----:B------:R-:W-:Y:S02]  /*0bc0*/  R2UR UR40, R9 ;  /* 0x00000000092872ca */ /* 0x000fe400000e0000 */
[----:B------:R-:W-:Y:S01]  /*0bd0*/  SHF.R.S32.HI R9, RZ, 0x1f, R22 ;  /* 0x0000001fff097819 */ /* 0x000fe20000011416 */
[----:B------:R-:W-:Y:S01]  /*0be0*/  IMAD.MOV R6, RZ, RZ, -R6 ;  /* 0x000000ffff067224 */ /* 0x000fe200078e0a06 */
[----:B------:R-:W-:Y:S01]  /*0bf0*/  ISETP.GE.AND P5, PT, R13, RZ, PT ;  /* 0x000000ff0d00720c */ /* 0x000fe20003fa6270 */
[----:B------:R-:W-:Y:S01]  /*0c00*/  IMAD.HI.U32 R7, R3, R10, RZ ;  /* 0x0000000a03077227 */ /* 0x000fe200078e00ff */
[----:B------:R-:W-:-:S02]  /*0c10*/  LEA.HI R22, R9, R22, RZ, 0x7 ;  /* 0x0000001609167211 */ /* 0x000fc400078f38ff */
[C---:B------:R-:W-:Y:S01]  /*0c20*/  LOP3.LUT R13, R2.reuse, 0x76, RZ, 0xfc, !PT ;  /* 0x00000076020d7812 */ /* 0x040fe200078efcff */
[C---:B------:R-:W-:Y:S01]  /*0c30*/  IMAD R6, R5.reuse, R6, R8 ;  /* 0x0000000605067224 */ /* 0x040fe200078e0208 */
[C---:B------:R-:W-:Y:S01]  /*0c40*/  LOP3.LUT R19, R2.reuse, 0x74, RZ, 0xfc, !PT ;  /* 0x0000007402137812 */ /* 0x040fe200078efcff */
[----:B------:R-:W-:Y:S01]  /*0c50*/  IMAD.MOV R7, RZ, RZ, -R7 ;  /* 0x000000ffff077224 */ /* 0x000fe200078e0a07 */
[----:B------:R-:W-:Y:S01]  /*0c60*/  LOP3.LUT R23, R2, 0x70, RZ, 0xfc, !PT ;  /* 0x0000007002177812 */ /* 0x000fe200078efcff */
[----:B------:R-:W-:Y:S01]  /*0c70*/  @!P0 IMAD.IADD R4, R4, 0x1, -R11 ;  /* 0x0000000104048824 */ /* 0x000fe200078e0a0b */
[C---:B------:R-:W-:Y:S01]  /*0c80*/  ISETP.GT.U32.AND P2, PT, R5.reuse, R6, PT ;  /* 0x000000060500720c */ /* 0x040fe20003f44070 */
[----:B------:R-:W-:Y:S01]  /*0c90*/  IMAD R8, R5, R7, R10 ;  /* 0x0000000705087224 */ /* 0x000fe200078e020a */
[----:B------:R-:W-:Y:S01]  /*0ca0*/  IABS R10, R16 ;  /* 0x00000010000a7213 */ /* 0x000fe20000000000 */
[----:B------:R-:W-:Y:S01]  /*0cb0*/  IMAD.HI.U32 R7, R3, R12, RZ ;  /* 0x0000000c03077227 */ /* 0x000fe200078e00ff */
[----:B------:R-:W-:-:S02]  /*0cc0*/  ISETP.GT.U32.AND P1, PT, R11, R4, PT ;  /* 0x000000040b00720c */ /* 0x000fc40003f24070 */
[----:B------:R-:W-:Y:S01]  /*0cd0*/  ISETP.GT.U32.AND P4, PT, R5, R8, PT ;  /* 0x000000080500720c */ /* 0x000fe20003f84070 */
[----:B------:R-:W-:Y:S01]  /*0ce0*/  IMAD.MOV R7, RZ, RZ, -R7 ;  /* 0x000000ffff077224 */ /* 0x000fe200078e0a07 */
[----:B------:R-:W-:Y:S01]  /*0cf0*/  ISETP.GE.AND P0, PT, R17, RZ, PT ;  /* 0x000000ff1100720c */ /* 0x000fe20003f06270 */
[----:B------:R-:W-:Y:S01]  /*0d00*/  IMAD.HI.U32 R9, R3, R10, RZ ;  /* 0x0000000a03097227 */ /* 0x000fe200078e00ff */
[----:B------:R-:W-:Y:S02]  /*0d10*/  LOP3.LUT R24, R2, 0x6e, RZ, 0xfc, !PT ;  /* 0x0000006e02187812 */ /* 0x000fe400078efcff */
[----:B------:R-:W-:Y:S01]  /*0d20*/  IABS R18, R23 ;  /* 0x0000001700127213 */ /* 0x000fe20000000000 */
[----:B------:R-:W-:Y:S01]  /*0d30*/  @!P2 IMAD.IADD R6, R6, 0x1, -R5 ;  /* 0x000000010606a824 */ /* 0x000fe200078e0a05 */
[----:B------:R-:W-:Y:S01]  /*0d40*/  IABS R20, R24 ;  /* 0x0000001800147213 */ /* 0x000fe20000000000 */
[C---:B------:R-:W-:Y:S01]  /*0d50*/  IMAD R7, R5.reuse, R7, R12 ;  /* 0x0000000705077224 */ /* 0x040fe200078e020c */
[----:B------:R-:W-:Y:S01]  /*0d60*/  IABS R12, R13 ;  /* 0x0000000d000c7213 */ /* 0x000fe20000000000 */
[----:B------:R-:W-:Y:S01]  /*0d70*/  IMAD.MOV R9, RZ, RZ, -R9 ;  /* 0x000000ffff097224 */ /* 0x000fe200078e0a09 */
[C---:B------:R-:W-:Y:S01]  /*0d80*/  ISETP.GT.U32.AND P6, PT, R5.reuse, R6, PT ;  /* 0x000000060500720c */ /* 0x040fe20003fc4070 */
[----:B------:R-:W-:Y:S01]  /*0d90*/  @!P4 IMAD.IADD R8, R8, 0x1, -R5 ;  /* 0x000000010808c824 */ /* 0x000fe200078e0a05 */
[----:B------:R-:W-:Y:S01]  /*0da0*/  LOP3.LUT R21, R2, 0x72, RZ, 0xfc, !PT ;  /* 0x0000007202157812 */ /* 0x000fe200078efcff */
[----:B------:R-:W-:Y:S01]  /*0db0*/  @!P1 IMAD.IADD R4, R4, 0x1, -R11 ;  /* 0x0000000104049824 */ /* 0x000fe200078e0a0b */
[C---:B------:R-:W-:Y:S01]  /*0dc0*/  ISETP.GT.U32.AND P1, PT, R5.reuse, R7, PT ;  /* 0x000000070500720c */ /* 0x040fe20003f24070 */
[C---:B------:R-:W-:Y:S01]  /*0dd0*/  IMAD R10, R5.reuse, R9, R10 ;  /* 0x00000009050a7224 */ /* 0x040fe200078e020a */
[----:B------:R-:W-:Y:S01]  /*0de0*/  ISETP.GT.U32.AND P4, PT, R5, R8, PT ;  /* 0x000000080500720c */ /* 0x000fe20003f84070 */
[----:B------:R-:W-:Y:S01]  /*0df0*/  IMAD.HI.U32 R9, R3, R12, RZ ;  /* 0x0000000c03097227 */ /* 0x000fe200078e00ff */
[----:B------:R-:W-:-:S02]  /*0e00*/  ISETP.GE.AND P2, PT, R15, RZ, PT ;  /* 0x000000ff0f00720c */ /* 0x000fc40003f46270 */
[C---:B------:R-:W-:Y:S01]  /*0e10*/  LOP3.LUT R25, R2.reuse, 0x6c, RZ, 0xfc, !PT ;  /* 0x0000006c02197812 */ /* 0x040fe200078efcff */
[----:B------:R-:W-:Y:S01]  /*0e20*/  IMAD.MOV R9, RZ, RZ, -R9 ;  /* 0x000000ffff097224 */ /* 0x000fe200078e0a09 */
[----:B------:R-:W-:Y:S01]  /*0e30*/  LOP3.LUT R29, R2, 0x5e, RZ, 0xfc, !PT ;  /* 0x0000005e021d7812 */ /* 0x000fe200078efcff */
[--C-:B------:R-:W-:Y:S01]  /*0e40*/  @!P6 IMAD.IADD R6, R6, 0x1, -R5.reuse ;  /* 0x000000010606e824 */ /* 0x100fe200078e0a05 */
[C---:B------:R-:W-:Y:S01]  /*0e50*/  ISETP.GT.U32.AND P6, PT, R5.reuse, R10, PT ;  /* 0x0000000a0500720c */ /* 0x040fe20003fc4070 */
[----:B------:R-:W-:Y:S01]  /*0e60*/  IMAD R11, R5, R9, R12 ;  /* 0x00000009050b7224 */ /* 0x000fe200078e020c */
[C---:B------:R-:W-:Y:S01]  /*0e70*/  LOP3.LUT R32, R2.reuse, 0x5a, RZ, 0xfc, !PT ;  /* 0x0000005a02207812 */ /* 0x040fe200078efcff */
[--C-:B------:R-:W-:Y:S01]  /*0e80*/  @!P1 IMAD.IADD R7, R7, 0x1, -R5.reuse ;  /* 0x0000000107079824 */ /* 0x100fe200078e0a05 */
[----:B------:R-:W-:Y:S01]  /*0e90*/  LOP3.LUT R31, R2, 0x5c, RZ, 0xfc, !PT ;  /* 0x0000005c021f7812 */ /* 0x000fe200078efcff */
[----:B------:R-:W-:Y:S01]  /*0ea0*/  @!P4 IMAD.IADD R8, R8, 0x1, -R5 ;  /* 0x000000010808c824 */ /* 0x000fe200078e0a05 */
[----:B------:R-:W-:Y:S01]  /*0eb0*/  ISETP.GE.AND P4, PT, R13, RZ, PT ;  /* 0x000000ff0d00720c */ /* 0x000fe20003f86270 */
[----:B------:R-:W-:Y:S01]  /*0ec0*/  @!P0 IMAD.MOV R4, RZ, RZ, -R4 ;  /* 0x000000ffff048224 */ /* 0x000fe200078e0a04 */
[----:B------:R-:W-:Y:S01]  /*0ed0*/  IABS R13, R19 ;  /* 0x00000013000d7213 */ /* 0x000fe20000000000 */
[----:B------:R-:W-:Y:S01]  /*0ee0*/  @!P5 IMAD.MOV R6, RZ, RZ, -R6 ;  /* 0x000000ffff06d224 */ /* 0x000fe200078e0a06 */
[----:B------:R-:W-:-:S02]  /*0ef0*/  ISETP.GT.U32.AND P1, PT, R5, R7, PT ;  /* 0x000000070500720c */ /* 0x000fc40003f24070 */
[----:B------:R-:W-:Y:S01]  /*0f00*/  ISETP.GE.AND P0, PT, R14, RZ, PT ;  /* 0x000000ff0e00720c */ /* 0x000fe20003f06270 */
[----:B------:R-:W-:Y:S01]  /*0f10*/  @!P6 IMAD.IADD R10, R10, 0x1, -R5 ;  /* 0x000000010a0ae824 */ /* 0x000fe200078e0a05 */
[----:B------:R-:W-:Y:S01]  /*0f20*/  @!P3 LOP3.LUT R4, RZ, R52, RZ, 0x33, !PT ;  /* 0x00000034ff04b212 */ /* 0x000fe200078e33ff */
[----:B------:R-:W-:Y:S01]  /*0f30*/  IMAD.MOV.U32 R12, RZ, RZ, R13 ;  /* 0x000000ffff0c7224 */ /* 0x000fe200078e000d */
[----:B------:R-:W-:Y:S01]  /*0f40*/  ISETP.GE.AND P3, PT, R16, RZ, PT ;  /* 0x000000ff1000720c */ /* 0x000fe20003f66270 */
[----:B------:R-:W-:Y:S01]  /*0f50*/  IMAD.HI.U32 R13, R3, R18, RZ ;  /* 0x00000012030d7227 */ /* 0x000fe200078e00ff */
[----:B------:R-:W-:Y:S02]  /*0f60*/  ISETP.GT.U32.AND P6, PT, R5, R10, PT ;  /* 0x0000000a0500720c */ /* 0x000fe40003fc4070 */
[----:B------:R-:W-:Y:S01]  /*0f70*/  IABS R16, R21 ;  /* 0x0000001500107213 */ /* 0x000fe20000000000 */
[----:B------:R-:W-:Y:S01]  /*0f80*/  IMAD.HI.U32 R9, R3, R12, RZ ;  /* 0x0000000c03097227 */ /* 0x000fe200078e00ff */
[----:B------:R-:W-:-:S02]  /*0f90*/  IABS R30, R32 ;  /* 0x00000020001e7213 */ /* 0x000fc40000000000 */
[C---:B------:R-:W-:Y:S01]  /*0fa0*/  LOP3.LUT R33, R2.reuse, 0x58, RZ, 0xfc, !PT ;  /* 0x0000005802217812 */ /* 0x040fe200078efcff */
[----:B------:R-:W-:Y:S01]  /*0fb0*/  IMAD.MOV R9, RZ, RZ, -R9 ;  /* 0x000000ffff097224 */ /* 0x000fe200078e0a09 */
[C---:B------:R-:W-:Y:S01]  /*0fc0*/  LOP3.LUT R34, R2.reuse, 0x54, RZ, 0xfc, !PT ;  /* 0x0000005402227812 */ /* 0x040fe200078efcff */
[--C-:B------:R-:W-:Y:S01]  /*0fd0*/  @!P1 IMAD.IADD R7, R7, 0x1, -R5.reuse ;  /* 0x0000000107079824 */ /* 0x100fe200078e0a05 */
[C---:B------:R-:W-:Y:S01]  /*0fe0*/  ISETP.GT.U32.AND P1, PT, R5.reuse, R11, PT ;  /* 0x0000000b0500720c */ /* 0x040fe20003f24070 */
[----:B------:R-:W-:Y:S01]  /*0ff0*/  IMAD R12, R5, R9, R12 ;  /* 0x00000009050c7224 */ /* 0x000fe200078e020c */
[----:B------:R-:W-:Y:S01]  /*1000*/  LOP3.LUT R35, R2, 0x4c, RZ, 0xfc, !PT ;  /* 0x0000004c02237812 */ /* 0x000fe200078efcff */
[----:B------:R-:W-:Y:S01]  /*1010*/  @!P6 IMAD.IADD R10, R10, 0x1, -R5 ;  /* 0x000000010a0ae824 */ /* 0x000fe200078e0a05 */
[----:B------:R-:W-:Y:S01]  /*1020*/  LOP3.LUT R37, R2, 0x48, RZ, 0xfc, !PT ;  /* 0x0000004802257812 */ /* 0x000fe200078efcff */
[----:B------:R-:W-:Y:S01]  /*1030*/  IMAD.HI.U32 R14, R3, R20, RZ ;  /* 0x00000014030e7227 */ /* 0x000fe200078e00ff */
[----:B------:R-:W-:-:S02]  /*1040*/  ISETP.GT.U32.AND P6, PT, R5, R12, PT ;  /* 0x0000000c0500720c */ /* 0x000fc40003fc4070 */
[----:B------:R-:W-:Y:S01]  /*1050*/  IABS R36, R35 ;  /* 0x0000002300247213 */ /* 0x000fe20000000000 */
[----:B------:R-:W-:Y:S01]  /*1060*/  IMAD.MOV R15, RZ, RZ, -R13 ;  /* 0x000000ffff0f7224 */ /* 0x000fe200078e0a0d */
[----:B------:R-:W-:Y:S01]  /*1070*/  IABS R38, R37 ;  /* 0x0000002500267213 */ /* 0x000fe20000000000 */
[----:B0-----:R-:W-:Y:S01]  /*1080*/  IMAD.MOV R17, RZ, RZ, -R14 ;  /* 0x000000ffff117224 */ /* 0x001fe200078e0a0e */
[C---:B------:R-:W-:Y:S01]  /*1090*/  LOP3.LUT R39, R2.reuse, 0x46, RZ, 0xfc, !PT ;  /* 0x0000004602277812 */ /* 0x040fe200078efcff */
[----:B------:R-:W-:Y:S01]  /*10a0*/  @!P1 IMAD.IADD R11, R11, 0x1, -R5 ;  /* 0x000000010b0b9824 */ /* 0x000fe200078e0a05 */
[----:B------:R-:W-:Y:S01]  /*10b0*/  ISETP.GE.AND P1, PT, R19, RZ, PT ;  /* 0x000000ff1300720c */ /* 0x000fe20003f26270 */
[----:B------:R-:W-:Y:S01]  /*10c0*/  IMAD R14, R5, R15, R18 ;  /* 0x0000000f050e7224 */ /* 0x000fe200078e0212 */
[----:B------:R-:W-:Y:S01]  /*10d0*/  LOP3.LUT R19, R2, 0x6a, RZ, 0xfc, !PT ;  /* 0x0000006a02137812 */ /* 0x000fe200078efcff */
[----:B------:R-:W-:Y:S01]  /*10e0*/  IMAD.HI.U32 R9, R3, R16, RZ ;  /* 0x0000001003097227 */ /* 0x000fe200078e00ff */
[----:B------:R-:W-:-:S02]  /*10f0*/  IABS R40, R39 ;  /* 0x0000002700287213 */ /* 0x000fc40000000000 */
[----:B------:R-:W-:Y:S01]  /*1100*/  IABS R18, R19 ;  /* 0x0000001300127213 */ /* 0x000fe20000000000 */
[----:B------:R-:W-:Y:S01]  /*1110*/  @!P6 IMAD.IADD R12, R12, 0x1, -R5 ;  /* 0x000000010c0ce824 */ /* 0x000fe200078e0a05 */
[C---:B------:R-:W-:Y:S01]  /*1120*/  ISETP.GT.U32.AND P6, PT, R5.reuse, R11, PT ;  /* 0x0000000b0500720c */ /* 0x040fe20003fc4070 */
[C---:B------:R-:W-:Y:S01]  /*1130*/  IMAD R15, R5.reuse, R17, R20 ;  /* 0x00000011050f7224 */ /* 0x040fe200078e0214 */
[C---:B------:R-:W-:Y:S01]  /*1140*/  LOP3.LUT R43, R2.reuse, 0x42, RZ, 0xfc, !PT ;  /* 0x00000042022b7812 */ /* 0x040fe200078efcff */
[----:B------:R-:W-:Y:S01]  /*1150*/  IMAD.MOV R9, RZ, RZ, -R9 ;  /* 0x000000ffff097224 */ /* 0x000fe200078e0a09 */
[C---:B------:R-:W-:Y:S01]  /*1160*/  ISETP.GT.U32.AND P5, PT, R5.reuse, R12, PT ;  /* 0x0000000c0500720c */ /* 0x040fe20003fa4070 */
[----:B------:R-:W-:Y:S01]  /*1170*/  @!P0 IMAD.MOV R8, RZ, RZ, -R8 ;  /* 0x000000ffff088224 */ /* 0x000fe200078e0a08 */
[----:B------:R-:W-:Y:S01]  /*1180*/  LOP3.LUT R45, R2, 0x3e, RZ, 0xfc, !PT ;  /* 0x0000003e022d7812 */ /* 0x000fe200078efcff */
[C---:B------:R-:W-:Y:S01]  /*1190*/  IMAD R13, R5.reuse, R9, R16 ;  /* 0x00000009050d7224 */ /* 0x040fe200078e0210 */
[----:B------:R-:W-:Y:S01]  /*11a0*/  IABS R16, R25 ;  /* 0x0000001900107213 */ /* 0x000fe20000000000 */
[----:B------:R-:W-:Y:S01]  /*11b0*/  @!P2 IMAD.MOV R7, RZ, RZ, -R7 ;  /* 0x000000ffff07a224 */ /* 0x000fe200078e0a07 */
[C---:B------:R-:W-:Y:S01]  /*11c0*/  ISETP.GT.U32.AND P2, PT, R5.reuse, R14, PT ;  /* 0x0000000e0500720c */ /* 0x040fe20003f44070 */
[----:B------:R-:W-:Y:S01]  /*11d0*/  @!P3 IMAD.MOV R10, RZ, RZ, -R10 ;  /* 0x000000ffff0ab224 */ /* 0x000fe200078e0a0a */
[----:B------:R-:W-:Y:S01]  /*11e0*/  ISETP.GT.U32.AND P0, PT, R5, R13, PT ;  /* 0x0000000d0500720c */ /* 0x000fe20003f04070 */
[----:B------:R-:W-:Y:S01]  /*11f0*/  @!P6 IMAD.IADD R11, R11, 0x1, -R5 ;  /* 0x000000010b0be824 */ /* 0x000fe200078e0a05 */
[----:B------:R-:W-:Y:S01]  /*1200*/  ISETP.GT.U32.AND P6, PT, R5, R15, PT ;  /* 0x0000000f0500720c */ /* 0x000fe20003fc4070 */
[----:B------:R-:W-:Y:S01]  /*1210*/  IMAD.HI.U32 R9, R3, R16, RZ ;  /* 0x0000001003097227 */ /* 0x000fe200078e00ff */
[----:B------:R-:W-:-:S02]  /*1220*/  ISETP.GE.AND P3, PT, R21, RZ, PT ;  /* 0x000000ff1500720c */ /* 0x000fc40003f66270 */
[C---:B------:R-:W-:Y:S01]  /*1230*/  LOP3.LUT R21, R2.reuse, 0x68, RZ, 0xfc, !PT ;  /* 0x0000006802157812 */ /* 0x040fe200078efcff */
[----:B------:R-:W-:Y:S01]  /*1240*/  IMAD.MOV R9, RZ, RZ, -R9 ;  /* 0x000000ffff097224 */ /* 0x000fe200078e0a09 */
[----:B------:R-:W-:Y:S01]  /*1250*/  LOP3.LUT R44, R2, 0x40, RZ, 0xfc, !PT ;  /* 0x00000040022c7812 */ /* 0x000fe200078efcff */
[--C-:B------:R-:W-:Y:S01]  /*1260*/  @!P5 IMAD.IADD R12, R12, 0x1, -R5.reuse ;  /* 0x000000010c0cd824 */ /* 0x100fe200078e0a05 */
[----:B------:R-:W-:Y:S01]  /*1270*/  IABS R20, R21 ;  /* 0x0000001500147213 */ /* 0x000fe20000000000 */
[----:B------:R-:W-:Y:S01]  /*1280*/  IMAD R16, R5, R9, R16 ;  /* 0x0000000905107224 */ /* 0x000fe200078e0210 */
[----:B------:R-:W-:Y:S01]  /*1290*/  ISETP.GE.AND P5, PT, R23, RZ, PT ;  /* 0x000000ff1700720c */ /* 0x000fe20003fa6270 */
[----:B------:R-:W-:Y:S01]  /*12a0*/  IMAD.HI.U32 R9, R3, R18, RZ ;  /* 0x0000001203097227 */ /* 0x000fe200078e00ff */
[----:B------:R-:W-:Y:S02]  /*12b0*/  LOP3.LUT R23, R2, 0x66, RZ, 0xfc, !PT ;  /* 0x0000006602177812 */ /* 0x000fe400078efcff */
[----:B------:R-:W-:Y:S01]  /*12c0*/  IABS R41, R45 ;  /* 0x0000002d00297213 */ /* 0x000fe20000000000 */
[--C-:B------:R-:W-:Y:S01]  /*12d0*/  @!P6 IMAD.IADD R15, R15, 0x1, -R5.reuse ;  /* 0x000000010f0fe824 */ /* 0x100fe200078e0a05 */
[----:B------:R-:W-:Y:S01]  /*12e0*/  IABS R42, R44 ;  /* 0x0000002c002a7213 */ /* 0x000fe20000000000 */
[----:B------:R-:W-:Y:S01]  /*12f0*/  @!P0 IMAD.IADD R13, R13, 0x1, -R5 ;  /* 0x000000010d0d8824 */ /* 0x000fe200078e0a05 */
[----:B------:R-:W-:Y:S01]  /*1300*/  ISETP.GE.AND P0, PT, R24, RZ, PT ;  /* 0x000000ff1800720c */ /* 0x000fe20003f06270 */
[----:B------:R-:W-:Y:S01]  /*1310*/  IMAD.MOV R9, RZ, RZ, -R9 ;  /* 0x000000ffff097224 */ /* 0x000fe200078e0a09 */
[C---:B------:R-:W-:Y:S01]  /*1320*/  ISETP.GT.U32.AND P6, PT, R5.reuse, R15, PT ;  /* 0x0000000f0500720c */ /* 0x040fe20003fc4070 */
[----:B------:R-:W-:Y:S01]  /*1330*/  @!P2 IMAD.IADD R14, R14, 0x1, -R5 ;  /* 0x000000010e0ea824 */ /* 0x000fe200078e0a05 */
[C---:B------:R-:W-:Y:S01]  /*1340*/  ISETP.GT.U32.AND P2, PT, R5.reuse, R13, PT ;  /* 0x0000000d0500720c */ /* 0x040fe20003f44070 */
[----:B------:R-:W-:Y:S01]  /*1350*/  @!P1 IMAD.MOV R12, RZ, RZ, -R12 ;  /* 0x000000ffff0c9224 */ /* 0x000fe200078e0a0c */
[C---:B------:R-:W-:Y:S01]  /*1360*/  ISETP.GT.U32.AND P1, PT, R5.reuse, R16, PT ;  /* 0x000000100500720c */ /* 0x040fe20003f24070 */
[----:B------:R-:W-:Y:S01]  /*1370*/  IMAD R17, R5, R9, R18 ;  /* 0x0000000905117224 */ /* 0x000fe200078e0212 */
[----:B------:R-:W-:Y:S01]  /*1380*/  IABS R24, R23 ;  /* 0x0000001700187213 */ /* 0x000fe20000000000 */
[----:B------:R-:W-:Y:S01]  /*1390*/  IMAD.HI.U32 R9, R3, R20, RZ ;  /* 0x0000001403097227 */ /* 0x000fe200078e00ff */
[----:B------:R-:W-:-:S02]  /*13a0*/  LOP3.LUT R46, R2, 0x3c, RZ, 0xfc, !PT ;  /* 0x0000003c022e7812 */ /* 0x000fc400078efcff */
[C---:B------:R-:W-:Y:S01]  /*13b0*/  LOP3.LUT R47, R2.reuse, 0x3a, RZ, 0xfc, !PT ;  /* 0x0000003a022f7812 */ /* 0x040fe200078efcff */
[----:B------:R-:W-:Y:S01]  /*13c0*/  @!P4 IMAD.MOV R11, RZ, RZ, -R11 ;  /* 0x000000ffff0bc224 */ /* 0x000fe200078e0a0b */
[----:B------:R-:W-:Y:S01]  /*13d0*/  ISETP.GT.U32.AND P4, PT, R5, R14, PT ;  /* 0x0000000e0500720c */ /* 0x000fe20003f84070 */
[----:B------:R-:W-:Y:S01]  /*13e0*/  @!P6 IMAD.IADD R15, R15, 0x1, -R5 ;  /* 0x000000010f0fe824 */ /* 0x000fe200078e0a05 */
[----:B------:R-:W-:Y:S01]  /*13f0*/  ISETP.GT.U32.AND P6, PT, R5, R17, PT ;  /* 0x000000110500720c */ /* 0x000fe20003fc4070 */
[----:B------:R-:W-:Y:S01]  /*1400*/  IMAD.MOV R9, RZ, RZ, -R9 ;  /* 0x000000ffff097224 */ /* 0x000fe200078e0a09 */
[----:B------:R-:W-:Y:S01]  /*1410*/  LOP3.LUT R49, R2, 0x30, RZ, 0xfc, !PT ;  /* 0x0000003002317812 */ /* 0x000fe200078efcff */
[--C-:B------:R-:W-:Y:S01]  /*1420*/  @!P2 IMAD.IADD R13, R13, 0x1, -R5.reuse ;  /* 0x000000010d0da824 */ /* 0x100fe200078e0a05 */
[----:B------:R-:W-:Y:S01]  /*1430*/  ISETP.GE.AND P2, PT, R25, RZ, PT ;  /* 0x000000ff1900720c */ /* 0x000fe20003f46270 */
[----:B------:R-:W-:Y:S01]  /*1440*/  @!P1 IMAD.IADD R16, R16, 0x1, -R5 ;  /* 0x0000000110109824 */ /* 0x000fe200078e0a05 */
[C---:B------:R-:W-:Y:S01]  /*1450*/  LOP3.LUT R25, R2.reuse, 0x62, RZ, 0xfc, !PT ;  /* 0x0000006202197812 */ /* 0x040fe200078efcff */
[----:B------:R-:W-:Y:S01]  /*1460*/  IMAD R18, R5, R9, R20 ;  /* 0x0000000905127224 */ /* 0x000fe200078e0214 */
[----:B------:R-:W-:Y:S01]  /*1470*/  ISETP.GE.AND P1, PT, R21, RZ, PT ;  /* 0x000000ff1500720c */ /* 0x000fe20003f26270 */
[----:B------:R-:W-:Y:S01]  /*1480*/  @!P3 IMAD.MOV R13, RZ, RZ, -R13 ;  /* 0x000000ffff0db224 */ /* 0x000fe200078e0a0d */
[----:B------:R-:W-:Y:S01]  /*1490*/  ISETP.GT.U32.AND P3, PT, R5, R16, PT ;  /* 0x000000100500720c */ /* 0x000fe20003f64070 */
[----:B------:R-:W-:Y:S01]  /*14a0*/  IMAD.HI.U32 R9, R3, R24, RZ ;  /* 0x0000001803097227 */ /* 0x000fe200078e00ff */
[----:B------:R-:W-:-:S02]  /*14b0*/  LOP3.LUT R21, R2, 0x64, RZ, 0xfc, !PT ;  /* 0x0000006402157812 */ /* 0x000fc400078efcff */
[----:B------:R-:W-:Y:S01]  /*14c0*/  IABS R28, R25 ;  /* 0x00000019001c7213 */ /* 0x000fe20000000000 */
[--C-:B------:R-:W-:Y:S01]  /*14d0*/  @!P6 IMAD.IADD R17, R17, 0x1, -R5.reuse ;  /* 0x000000011111e824 */ /* 0x100fe200078e0a05 */
[----:B------:R-:W-:Y:S01]  /*14e0*/  ISETP.GT.U32.AND P6, PT, R5, R18, PT ;  /* 0x000000120500720c */ /* 0x000fe20003fc4070 */
[----:B------:R-:W-:Y:S01]  /*14f0*/  @!P4 IMAD.IADD R14, R14, 0x1, -R5 ;  /* 0x000000010e0ec824 */ /* 0x000fe200078e0a05 */
[----:B------:R-:W-:Y:S01]  /*1500*/  ISETP.GE.AND P4, PT, R19, RZ, PT ;  /* 0x000000ff1300720c */ /* 0x000fe20003f86270 */
[----:B------:R-:W-:Y:S01]  /*1510*/  IMAD.MOV R9, RZ, RZ, -R9 ;  /* 0x000000ffff097224 */ /* 0x000fe200078e0a09 */
[----:B------:R-:W-:Y:S01]  /*1520*/  IABS R26, R21 ;  /* 0x00000015001a7213 */ /* 0x000fe20000000000 */
[----:B------:R-:W-:Y:S01]  /*1530*/  @!P5 IMAD.MOV R14, RZ, RZ, -R14 ;  /* 0x000000ffff0ed224 */ /* 0x000fe200078e0a0e */
[C---:B------:R-:W-:Y:S01]  /*1540*/  ISETP.GT.U32.AND P5, PT, R5.reuse, R17, PT ;  /* 0x000000110500720c */ /* 0x040fe20003fa4070 */
[----:B------:R-:W-:Y:S01]  /*1550*/  IMAD R19, R5, R9, R24 ;  /* 0x0000000905137224 */ /* 0x000fe200078e0218 */
[----:B------:R-:W-:Y:S01]  /*1560*/  IABS R52, R49 ;  /* 0x0000003100347213 */ /* 0x000fe20000000000 */
[----:B------:R-:W-:Y:S01]  /*1570*/  @!P3 IMAD.IADD R16, R16, 0x1, -R5 ;  /* 0x000000011010b824 */ /* 0x000fe200078e0a05 */
[----:B------:R-:W-:Y:S01]  /*1580*/  LOP3.LUT R51, R2, 0x2e, RZ, 0xfc, !PT ;  /* 0x0000002e02337812 */ /* 0x000fe200078efcff */
[----:B------:R-:W-:Y:S01]  /*1590*/  IMAD.HI.U32 R20, R3, R28, RZ ;  /* 0x0000001c03147227 */ /* 0x000fe200078e00ff */
[----:B------:R-:W-:-:S02]  /*15a0*/  ISETP.GT.U32.AND P3, PT, R5, R19, PT ;  /* 0x000000130500720c */ /* 0x000fc40003f64070 */
[----:B------:R-:W-:Y:S01]  /*15b0*/  LOP3.LUT R55, R2, 0x2c, RZ, 0xfc, !PT ;  /* 0x0000002c02377812 */ /* 0x000fe200078efcff */
[--C-:B------:R-:W-:Y:S01]  /*15c0*/  @!P6 IMAD.IADD R18, R18, 0x1, -R5.reuse ;  /* 0x000000011212e824 */ /* 0x100fe200078e0a05 */
[----:B------:R-:W-:Y:S01]  /*15d0*/  ISETP.GE.AND P6, PT, R25, RZ, PT ;  /* 0x000000ff1900720c */ /* 0x000fe20003fc6270 */
[----:B------:R-:W-:Y:S01]  /*15e0*/  @!P2 IMAD.MOV R16, RZ, RZ, -R16 ;  /* 0x000000ffff10a224 */ /* 0x000fe200078e0a10 */
[----:B------:R-:W-:Y:S01]  /*15f0*/  IABS R54, R51 ;  /* 0x0000003300367213 */ /* 0x000fe20000000000 */
[--C-:B------:R-:W-:Y:S01]  /*1600*/  @!P5 IMAD.IADD R17, R17, 0x1, -R5.reuse ;  /* 0x000000011111d824 */ /* 0x100fe200078e0a05 */
[----:B------:R-:W-:Y:S01]  /*1610*/  ISETP.GT.U32.AND P2, PT, R5, R18, PT ;  /* 0x000000120500720c */ /* 0x000fe20003f44070 */
[----:B------:R-:W-:Y:S01]  /*1620*/  IMAD.HI.U32 R9, R3, R26, RZ ;  /* 0x0000001a03097227 */ /* 0x000fe200078e00ff */
[----:B------:R-:W-:Y:S02]  /*1630*/  ISETP.GE.AND P5, PT, R21, RZ, PT ;  /* 0x000000ff1500720c */ /* 0x000fe40003fa6270 */
[----:B------:R-:W-:Y:S01]  /*1640*/  IABS R56, R55 ;  /* 0x0000003700387213 */ /* 0x000fe20000000000 */
[----:B------:R-:W-:Y:S01]  /*1650*/  IMAD.MOV R21, RZ, RZ, -R20 ;  /* 0x000000ffff157224 */ /* 0x000fe200078e0a14 */
[C---:B------:R-:W-:Y:S01]  /*1660*/  LOP3.LUT R57, R2.reuse, 0x28, RZ, 0xfc, !PT ;  /* 0x0000002802397812 */ /* 0x040fe200078efcff */
[----:B------:R-:W-:Y:S01]  /*1670*/  @!P3 IMAD.IADD R19, R19, 0x1, -R5 ;  /* 0x000000011313b824 */ /* 0x000fe200078e0a05 */
[C---:B------:R-:W-:Y:S01]  /*1680*/  LOP3.LUT R59, R2.reuse, 0x26, RZ, 0xfc, !PT ;  /* 0x00000026023b7812 */ /* 0x040fe200078efcff */
[----:B------:R-:W-:Y:S01]  /*1690*/  @!P0 IMAD.MOV R15, RZ, RZ, -R15 ;  /* 0x000000ffff0f8224 */ /* 0x000fe200078e0a0f */
[----:B------:R-:W-:Y:S01]  /*16a0*/  ISETP.GE.AND P0, PT, R23, RZ, PT ;  /* 0x000000ff1700720c */ /* 0x000fe20003f06270 */
[----:B------:R-:W-:Y:S01]  /*16b0*/  IMAD.MOV R9, RZ, RZ, -R9 ;  /* 0x000000ffff097224 */ /* 0x000fe200078e0a09 */
[----:B------:R-:W-:Y:S01]  /*16c0*/  LOP3.LUT R23, R2, 0x60, RZ, 0xfc, !PT ;  /* 0x0000006002177812 */ /* 0x000fe200078efcff */
[C---:B------:R-:W-:Y:S01]  /*16d0*/  IMAD R21, R5.reuse, R21, R28 ;  /* 0x0000001505157224 */ /* 0x040fe200078e021c */
[C---:B------:R-:W-:Y:S01]  /*16e0*/  ISETP.GT.U32.AND P3, PT, R5.reuse, R19, PT ;  /* 0x000000130500720c */ /* 0x040fe20003f64070 */
[C---:B------:R-:W-:Y:S01]  /*16f0*/  IMAD R20, R5.reuse, R9, R26 ;  /* 0x0000000905147224 */ /* 0x040fe200078e021a */
[----:B------:R-:W-:Y:S01]  /*1700*/  IABS R24, R23 ;  /* 0x0000001700187213 */ /* 0x000fe20000000000 */
[----:B------:R-:W-:Y:S01]  /*1710*/  @!P2 IMAD.IADD R18, R18, 0x1, -R5 ;  /* 0x000000011212a824 */ /* 0x000fe200078e0a05 */
[C---:B------:R-:W-:Y:S01]  /*1720*/  ISETP.GT.U32.AND P2, PT, R5.reuse, R21, PT ;  /* 0x000000150500720c */ /* 0x040fe20003f44070 */
[----:B------:R-:W-:Y:S01]  /*1730*/  @!P4 IMAD.MOV R17, RZ, RZ, -R17 ;  /* 0x000000ffff11c224 */ /* 0x000fe200078e0a11 */
[----:B------:R-:W-:Y:S01]  /*1740*/  ISETP.GT.U32.AND P4, PT, R5, R20, PT ;  /* 0x000000140500720c */ /* 0x000fe20003f84070 */
[----:B------:R-:W-:Y:S01]  /*1750*/  IMAD.HI.U32 R9, R3, R24, RZ ;  /* 0x0000001803097227 */ /* 0x000fe200078e00ff */
[----:B------:R-:W-:-:S02]  /*1760*/  IABS R26, R29 ;  /* 0x0000001d001a7213 */ /* 0x000fc40000000000 */
[----:B------:R-:W-:Y:S01]  /*1770*/  IABS R28, R31 ;  /* 0x0000001f001c7213 */ /* 0x000fe20000000000 */
[----:B------:R-:W-:Y:S01]  /*1780*/  IMAD.MOV R9, RZ, RZ, -R9 ;  /* 0x000000ffff097224 */ /* 0x000fe200078e0a09 */
[----:B------:R-:W-:Y:S01]  /*1790*/  IABS R58, R57 ;  /* 0x00000039003a7213 */ /* 0x000fe20000000000 */
[--C-:B------:R-:W-:Y:S01]  /*17a0*/  @!P3 IMAD.IADD R19, R19, 0x1, -R5.reuse ;  /* 0x000000011313b824 */ /* 0x100fe200078e0a05 */
[----:B------:R-:W-:Y:S01]  /*17b0*/  ISETP.GE.AND P3, PT, R23, RZ, PT ;  /* 0x000000ff1700720c */ /* 0x000fe20003f66270 */
[----:B------:R-:W-:Y:S01]  /*17c0*/  IMAD R23, R5, R9, R24 ;  /* 0x0000000905177224 */ /* 0x000fe200078e0218 */
[----:B------:R-:W-:Y:S01]  /*17d0*/  IABS R60, R59 ;  /* 0x0000003b003c7213 */ /* 0x000fe20000000000 */
[--C-:B------:R-:W-:Y:S01]  /*17e0*/  @!P2 IMAD.IADD R21, R21, 0x1, -R5.reuse ;  /* 0x000000011515a824 */ /* 0x100fe200078e0a05 */
[----:B------:R-:W-:Y:S01]  /*17f0*/  LOP3.LUT R61, R2, 0x22, RZ, 0xfc, !PT ;  /* 0x00000022023d7812 */ /* 0x000fe200078efcff */
[----:B------:R-:W-:Y:S01]  /*1800*/  @!P4 IMAD.IADD R20, R20, 0x1, -R5 ;  /* 0x000000011414c824 */ /* 0x000fe200078e0a05 */
[C---:B------:R-:W-:Y:S01]  /*1810*/  ISETP.GT.U32.AND P4, PT, R5.reuse, R23, PT ;  /* 0x000000170500720c */ /* 0x040fe20003f84070 */
[----:B------:R-:W-:Y:S01]  /*1820*/  @!P1 IMAD.MOV R18, RZ, RZ, -R18 ;  /* 0x000000ffff129224 */ /* 0x000fe200078e0a12 */
[----:B------:R-:W-:Y:S01]  /*1830*/  ISETP.GT.U32.AND P1, PT, R5, R21, PT ;  /* 0x000000150500720c */ /* 0x000fe20003f24070 */
[----:B------:R-:W-:Y:S01]  /*1840*/  IMAD.HI.U32 R9, R3, R26, RZ ;  /* 0x0000001a03097227 */ /* 0x000fe200078e00ff */
[----:B------:R-:W-:-:S02]  /*1850*/  ISETP.GT.U32.AND P2, PT, R5, R20, PT ;  /* 0x000000140500720c */ /* 0x000fc40003f44070 */
[----:B------:R-:W-:Y:S01]  /*1860*/  IABS R62, R61 ;  /* 0x0000003d003e7213 */ /* 0x000fe20000000000 */
[C---:B------:R-:W-:Y:S01]  /*1870*/  IMAD.HI.U32 R25, R3.reuse, R30, RZ ;  /* 0x0000001e03197227 */ /* 0x040fe200078e00ff */
[C---:B------:R-:W-:Y:S02]  /*1880*/  LOP3.LUT R63, R2.reuse, 0x14, RZ, 0xfc, !PT ;  /* 0x00000014023f7812 */ /* 0x040fe400078efcff */
[C---:B------:R-:W-:Y:S01]  /*1890*/  LOP3.LUT R67, R2.reuse, 0xc, RZ, 0xfc, !PT ;  /* 0x0000000c02437812 */ /* 0x040fe200078efcff */
[----:B------:R-:W-:Y:S01]  /*18a0*/  IMAD.HI.U32 R24, R3, R28, RZ ;  /* 0x0000001c03187227 */ /* 0x000fe200078e00ff */
[----:B------:R-:W-:Y:S02]  /*18b0*/  IABS R72, R63 ;  /* 0x0000003f00487213 */ /* 0x000fe40000000000 */
[----:B------:R-:W-:Y:S01]  /*18c0*/  IABS R78, R67 ;  /* 0x00000043004e7213 */ /* 0x000fe20000000000 */
[----:B------:R-:W-:Y:S01]  /*18d0*/  @!P0 IMAD.MOV R19, RZ, RZ, -R19 ;  /* 0x000000ffff138224 */ /* 0x000fe200078e0a13 */
[----:B------:R-:W-:Y:S01]  /*18e0*/  ISETP.GE.AND P0, PT, R29, RZ, PT ;  /* 0x000000ff1d00720c */ /* 0x000fe20003f06270 */
[----:B------:R-:W-:Y:S01]  /*18f0*/  IMAD.MOV R9, RZ, RZ, -R9 ;  /* 0x000000ffff097224 */ /* 0x000fe200078e0a09 */
[C---:B------:R-:W-:Y:S01]  /*1900*/  LOP3.LUT R71, R2.reuse, 0x8, RZ, 0xfc, !PT ;  /* 0x0000000802477812 */ /* 0x040fe200078efcff */
[----:B------:R-:W-:Y:S01]  /*1910*/  IMAD.MOV R29, RZ, RZ, -R25 ;  /* 0x000000ffff1d7224 */ /* 0x000fe200078e0a19 */
[C---:B------:R-:W-:Y:S01]  /*1920*/  LOP3.LUT R69, R2.reuse, 0xa, RZ, 0xfc, !PT ;  /* 0x0000000a02457812 */ /* 0x040fe200078efcff */
[----:B------:R-:W-:Y:S01]  /*1930*/  IMAD.MOV R27, RZ, RZ, -R24 ;  /* 0x000000ffff1b7224 */ /* 0x000fe200078e0a18 */
[C---:B------:R-:W-:Y:S01]  /*1940*/  LOP3.LUT R73, R2.reuse, 0x6, RZ, 0xfc, !PT ;  /* 0x0000000602497812 */ /* 0x040fe200078efcff */
[----:B------:R-:W-:Y:S01]  /*1950*/  IMAD R24, R5, R9, R26 ;  /* 0x0000000905187224 */ /* 0x000fe200078e021a */
[----:B------:R-:W-:Y:S01]  /*1960*/  IABS R80, R69 ;  /* 0x0000004500507213 */ /* 0x000fe20000000000 */
[--C-:B------:R-:W-:Y:S01]  /*1970*/  @!P4 IMAD.IADD R23, R23, 0x1, -R5.reuse ;  /* 0x000000011717c824 */ /* 0x100fe200078e0a05 */
[----:B------:R-:W-:Y:S01]  /*1980*/  LOP3.LUT R75, R2, 0x4, RZ, 0xfc, !PT ;  /* 0x00000004024b7812 */ /* 0x000fe200078efcff */
[----:B------:R-:W-:Y:S01]  /*1990*/  IMAD R26, R5, R29, R30 ;  /* 0x0000001d051a7224 */ /* 0x000fe200078e021e */
[----:B------:R-:W-:Y:S01]  /*19a0*/  IABS R30, R34 ;  /* 0x00000022001e7213 */ /* 0x000fe20000000000 */
[----:B------:R-:W-:Y:S01]  /*19b0*/  @!P1 IMAD.IADD R21, R21, 0x1, -R5 ;  /* 0x0000000115159824 */ /* 0x000fe200078e0a05 */
[C---:B------:R-:W-:Y:S01]  /*19c0*/  ISETP.GT.U32.AND P4, PT, R5.reuse, R23, PT ;  /* 0x000000170500720c */ /* 0x040fe20003f84070 */
[C---:B------:R-:W-:Y:S01]  /*19d0*/  IMAD R25, R5.reuse, R27, R28 ;  /* 0x0000001b05197224 */ /* 0x040fe200078e021c */
[----:B------:R-:W-:Y:S01]  /*19e0*/  IABS R28, R33 ;  /* 0x00000021001c7213 */ /* 0x000fe20000000000 */
[----:B------:R-:W-:Y:S01]  /*19f0*/  @!P6 IMAD.MOV R21, RZ, RZ, -R21 ;  /* 0x000000ffff15e224 */ /* 0x000fe200078e0a15 */
[C---:B------:R-:W-:Y:S01]  /*1a00*/  ISETP.GT.U32.AND P6, PT, R5.reuse, R26, PT ;  /* 0x0000001a0500720c */ /* 0x040fe20003fc4070 */
[----:B------:R-:W-:Y:S01]  /*1a10*/  @!P2 IMAD.IADD R20, R20, 0x1, -R5 ;  /* 0x000000011414a824 */ /* 0x000fe200078e0a05 */
[----:B------:R-:W-:Y:S01]  /*1a20*/  ISETP.GT.U32.AND P2, PT, R5, R24, PT ;  /* 0x000000180500720c */ /* 0x000fe20003f44070 */
[----:B------:R-:W-:Y:S01]  /*1a30*/  IMAD.HI.U32 R9, R3, R28, RZ ;  /* 0x0000001c03097227 */ /* 0x000fe200078e00ff */
[----:B------:R-:W-:-:S02]  /*1a40*/  ISETP.GT.U32.AND P1, PT, R5, R25, PT ;  /* 0x000000190500720c */ /* 0x000fc40003f24070 */
[C---:B------:R-:W-:Y:S01]  /*1a50*/  LOP3.LUT R77, R2.reuse, 0x2, RZ, 0xfc, !PT ;  /* 0x00000002024d7812 */ /* 0x040fe200078efcff */
[----:B------:R-:W-:Y:S01]  /*1a60*/  @!P5 IMAD.MOV R20, RZ, RZ, -R20 ;  /* 0x000000ffff14d224 */ /* 0x000fe200078e0a14 */
[----:B------:R-:W-:Y:S01]  /*1a70*/  ISETP.GE.AND P5, PT, R31, RZ, PT ;  /* 0x000000ff1f00720c */ /* 0x000fe20003fa6270 */
[----:B------:R-:W-:Y:S01]  /*1a80*/  IMAD.MOV R9, RZ, RZ, -R9 ;  /* 0x000000ffff097224 */ /* 0x000fe200078e0a09 */
[----:B------:R-:W-:Y:S01]  /*1a90*/  LOP3.LUT R31, R2, 0x56, RZ, 0xfc, !PT ;  /* 0x00000056021f7812 */ /* 0x000fe200078efcff */
[--C-:B------:R-:W-:Y:S01]  /*1aa0*/  @!P4 IMAD.IADD R23, R23, 0x1, -R5.reuse ;  /* 0x000000011717c824 */ /* 0x100fe200078e0a05 */
[----:B------:R-:W-:Y:S01]  /*1ab0*/  ISETP.GE.AND P4, PT, R32, RZ, PT ;  /* 0x000000ff2000720c */ /* 0x000fe20003f86270 */
[C---:B------:R-:W-:Y:S01]  /*1ac0*/  IMAD R27, R5.reuse, R9, R28 ;  /* 0x00000009051b7224 */ /* 0x040fe200078e021c */
[----:B------:R-:W-:Y:S01]  /*1ad0*/  IABS R29, R31 ;  /* 0x0000001f001d7213 */ /* 0x000fe20000000000 */
[--C-:B------:R-:W-:Y:S01]  /*1ae0*/  @!P6 IMAD.IADD R26, R26, 0x1, -R5.reuse ;  /* 0x000000011a1ae824 */ /* 0x100fe200078e0a05 */
[----:B------:R-:W-:Y:S01]  /*1af0*/  IABS R84, R2 ;  /* 0x0000000200547213 */ /* 0x000fe20000000000 */
[----:B------:R-:W-:Y:S01]  /*1b00*/  @!P2 IMAD.IADD R24, R24, 0x1, -R5 ;  /* 0x000000011818a824 */ /* 0x000fe200078e0a05 */
[----:B------:R-:W-:Y:S01]  /*1b10*/  IABS R82, R75 ;  /* 0x0000004b00527213 */ /* 0x000fe20000000000 */
[----:B------:R-:W-:Y:S01]  /*1b20*/  IMAD.MOV.U32 R28, RZ, RZ, R29 ;  /* 0x000000ffff1c7224 */ /* 0x000fe200078e001d */
[C---:B------:R-:W-:Y:S01]  /*1b30*/  ISETP.GT.U32.AND P6, PT, R5.reuse, R26, PT ;  /* 0x0000001a0500720c */ /* 0x040fe20003fc4070 */
[----:B------:R-:W-:Y:S01]  /*1b40*/  @!P3 IMAD.MOV R23, RZ, RZ, -R23 ;  /* 0x000000ffff17b224 */ /* 0x000fe200078e0a17 */
[----:B------:R-:W-:Y:S01]  /*1b50*/  ISETP.GT.U32.AND P3, PT, R5, R27, PT ;  /* 0x0000001b0500720c */ /* 0x000fe20003f64070 */
[----:B------:R-:W-:Y:S01]  /*1b60*/  IMAD.HI.U32 R9, R3, R28, RZ ;  /* 0x0000001c03097227 */ /* 0x000fe200078e00ff */
[----:B------:R-:W-:-:S02]  /*1b70*/  ISETP.GT.U32.AND P2, PT, R5, R24, PT ;  /* 0x000000180500720c */ /* 0x000fc40003f44070 */
[----:B------:R-:W-:Y:S01]  /*1b80*/  IABS R86, R77 ;  /* 0x0000004d00567213 */ /* 0x000fe20000000000 */
[----:B------:R-:W-:Y:S01]  /*1b90*/  IMAD.MOV R29, RZ, RZ, -R9 ;  /* 0x000000ffff1d7224 */ /* 0x000fe200078e0a09 */
[----:B------:R-:W-:Y:S01]  /*1ba0*/  SHF.R.S32.HI R22, RZ, 0x7, R22 ;  /* 0x00000007ff167819 */ /* 0x000fe20000011416 */
[----:B------:R-:W-:-:S04]  /*1bb0*/  IMAD.HI.U32 R9, R3, R30, RZ ;  /* 0x0000001e03097227 */ /* 0x000fc800078e00ff */
[----:B------:R-:W-:Y:S02]  /*1bc0*/  @!P1 IMAD.IADD R25, R25, 0x1, -R5 ;  /* 0x0000000119199824 */ /* 0x000fe400078e0a05 */
[C---:B------:R-:W-:Y:S02]  /*1bd0*/  IMAD R28, R5.reuse, R29, R28 ;  /* 0x0000001d051c7224 */ /* 0x040fe400078e021c */
[----:B------:R-:W-:Y:S01]  /*1be0*/  IMAD.MOV R9, RZ, RZ, -R9 ;  /* 0x000000ffff097224 */ /* 0x000fe200078e0a09 */
[C---:B------:R-:W-:Y:S01]  /*1bf0*/  ISETP.GT.U32.AND P1, PT, R5.reuse, R25, PT ;  /* 0x000000190500720c */ /* 0x040fe20003f24070 */
[--C-:B------:R-:W-:Y:S01]  /*1c00*/  @!P6 IMAD.IADD R26, R26, 0x1, -R5.reuse ;  /* 0x000000011a1ae824 */ /* 0x100fe200078e0a05 */
[----:B------:R-:W-:Y:S01]  /*1c10*/  ISETP.GT.U32.AND P6, PT, R5, R28, PT ;  /* 0x0000001c0500720c */ /* 0x000fe20003fc4070 */
[--C-:B------:R-:W-:Y:S02]  /*1c20*/  @!P3 IMAD.IADD R27, R27, 0x1, -R5.reuse ;  /* 0x000000011b1bb824 */ /* 0x100fe400078e0a05 */
[--C-:B------:R-:W-:Y:S01]  /*1c30*/  @!P2 IMAD.IADD R24, R24, 0x1, -R5.reuse ;  /* 0x000000011818a824 */ /* 0x100fe200078e0a05 */
[----:B------:R-:W-:Y:S01]  /*1c40*/  ISETP.GE.AND P2, PT, R33, RZ, PT ;  /* 0x000000ff2100720c */ /* 0x000fe20003f46270 */
[C---:B------:R-:W-:Y:S01]  /*1c50*/  IMAD R29, R5.reuse, R9, R30 ;  /* 0x00000009051d7224 */ /* 0x040fe200078e021e */
[----:B------:R-:W-:Y:S01]  /*1c60*/  LOP3.LUT R33, R2, 0x52, RZ, 0xfc, !PT ;  /* 0x0000005202217812 */ /* 0x000fe200078efcff */
[----:B------:R-:W-:Y:S01]  /*1c70*/  @!P4 IMAD.MOV R26, RZ, RZ, -R26 ;  /* 0x000000ffff1ac224 */ /* 0x000fe200078e0a1a */
[----:B------:R-:W-:Y:S01]  /*1c80*/  ISETP.GT.U32.AND P3, PT, R5, R27, PT ;  /* 0x0000001b0500720c */ /* 0x000fe20003f64070 */
[----:B------:R-:W-:Y:S01]  /*1c90*/  @!P0 IMAD.MOV R24, RZ, RZ, -R24 ;  /* 0x000000ffff188224 */ /* 0x000fe200078e0a18 */
[----:B------:R-:W-:Y:S01]  /*1ca0*/  IABS R32, R33 ;  /* 0x0000002100207213 */ /* 0x000fe20000000000 */
[--C-:B------:R-:W-:Y:S01]  /*1cb0*/  @!P1 IMAD.IADD R25, R25, 0x1, -R5.reuse ;  /* 0x0000000119199824 */ /* 0x100fe200078e0a05 */
[----:B------:R-:W-:Y:S01]  /*1cc0*/  ISETP.GT.U32.AND P4, PT, R5, R29, PT ;  /* 0x0000001d0500720c */ /* 0x000fe20003f84070 */
[----:B------:R-:W-:Y:S01]  /*1cd0*/  @!P6 IMAD.IADD R28, R28, 0x1, -R5 ;  /* 0x000000011c1ce824 */ /* 0x000fe200078e0a05 */
[----:B------:R-:W-:Y:S01]  /*1ce0*/  LOP3.LUT R30, R2, 0x50, RZ, 0xfc, !PT ;  /* 0x00000050021e7812 */ /* 0x000fe200078efcff */
[----:B------:R-:W-:Y:S01]  /*1cf0*/  IMAD.HI.U32 R9, R3, R32, RZ ;  /* 0x0000002003097227 */ /* 0x000fe200078e00ff */
[----:B------:R-:W-:-:S02]  /*1d00*/  ISETP.GE.AND P1, PT, R31, RZ, PT ;  /* 0x000000ff1f00720c */ /* 0x000fc40003f26270 */
[----:B------:R-:W-:Y:S01]  /*1d10*/  IABS R31, R30 ;  /* 0x0000001e001f7213 */ /* 0x000fe20000000000 */
[----:B------:R-:W-:Y:S01]  /*1d20*/  IMAD.MOV R9, RZ, RZ, -R9 ;  /* 0x000000ffff097224 */ /* 0x000fe200078e0a09 */
[----:B------:R-:W-:Y:S01]  /*1d30*/  ISETP.GT.U32.AND P6, PT, R5, R28, PT ;  /* 0x0000001c0500720c */ /* 0x000fe20003fc4070 */
[----:B------:R-:W-:Y:S01]  /*1d40*/  @!P3 IMAD.IADD R27, R27, 0x1, -R5 ;  /* 0x000000011b1bb824 */ /* 0x000fe200078e0a05 */
[----:B------:R-:W-:Y:S01]  /*1d50*/  ISETP.GE.AND P3, PT, R30, RZ, PT ;  /* 0x000000ff1e00720c */ /* 0x000fe20003f66270 */
[----:B------:R-:W-:Y:S01]  /*1d60*/  @!P5 IMAD.MOV R25, RZ, RZ, -R25 ;  /* 0x000000ffff19d224 */ /* 0x000fe200078e0a19 */
[----:B------:R-:W-:Y:S01]  /*1d70*/  ISETP.GE.AND P5, PT, R33, RZ, PT ;  /* 0x000000ff2100720c */ /* 0x000fe20003fa6270 */
[----:B------:R-:W-:Y:S01]  /*1d80*/  IMAD R30, R5, R9, R32 ;  /* 0x00000009051e7224 */ /* 0x000fe200078e0220 */
[----:B------:R-:W-:Y:S01]  /*1d90*/  LOP3.LUT R33, R2, 0x4e, RZ, 0xfc, !PT ;  /* 0x0000004e02217812 */ /* 0x000fe200078efcff */
[----:B------:R-:W-:Y:S01]  /*1da0*/  @!P4 IMAD.IADD R29, R29, 0x1, -R5 ;  /* 0x000000011d1dc824 */ /* 0x000fe200078e0a05 */
[----:B------:R-:W-:Y:S01]  /*1db0*/  ISETP.GE.AND P0, PT, R34, RZ, PT ;  /* 0x000000ff2200720c */ /* 0x000fe20003f06270 */
[----:B------:R-:W-:Y:S01]  /*1dc0*/  IMAD.MOV.U32 R32, RZ, RZ, R31 ;  /* 0x000000ffff207224 */ /* 0x000fe200078e001f */
[----:B------:R-:W-:Y:S01]  /*1dd0*/  IABS R34, R33 ;  /* 0x0000002100227213 */ /* 0x000fe20000000000 */
[----:B------:R-:W-:Y:S01]  /*1de0*/  @!P2 IMAD.MOV R27, RZ, RZ, -R27 ;  /* 0x000000ffff1ba224 */ /* 0x000fe200078e0a1b */
[----:B------:R-:W-:Y:S01]  /*1df0*/  ISETP.GT.U32.AND P4, PT, R5, R29, PT ;  /* 0x0000001d0500720c */ /* 0x000fe20003f84070 */
[----:B------:R-:W-:Y:S01]  /*1e00*/  IMAD.HI.U32 R9, R3, R32, RZ ;  /* 0x0000002003097227 */ /* 0x000fe200078e00ff */
[----:B------:R-:W-:-:S03]  /*1e10*/  ISETP.GE.AND P2, PT, R33, RZ, PT ;  /* 0x000000ff2100720c */ /* 0x000fc60003f46270 */
[----:B------:R-:W-:Y:S02]  /*1e20*/  IMAD.MOV R31, RZ, RZ, -R9 ;  /* 0x000000ffff1f7224 */ /* 0x000fe400078e0a09 */
[----:B------:R-:W-:-:S04]  /*1e30*/  IMAD.HI.U32 R9, R3, R34, RZ ;  /* 0x0000002203097227 */ /* 0x000fc800078e00ff */
[----:B------:R-:W-:Y:S01]  /*1e40*/  @!P6 IMAD.IADD R28, R28, 0x1, -R5 ;  /* 0x000000011c1ce824 */ /* 0x000fe200078e0a05 */
[C---:B------:R-:W-:Y:S01]  /*1e50*/  ISETP.GT.U32.AND P6, PT, R5.reuse, R30, PT ;  /* 0x0000001e0500720c */ /* 0x040fe20003fc4070 */
[----:B------:R-:W-:Y:S02]  /*1e60*/  IMAD R31, R5, R31, R32 ;  /* 0x0000001f051f7224 */ /* 0x000fe400078e0220 */
[----:B------:R-:W-:Y:S02]  /*1e70*/  IMAD.MOV R32, RZ, RZ, -R9 ;  /* 0x000000ffff207224 */ /* 0x000fe400078e0a09 */
[----:B------:R-:W-:Y:S01]  /*1e80*/  @!P4 IMAD.IADD R29, R29, 0x1, -R5 ;  /* 0x000000011d1dc824 */ /* 0x000fe200078e0a05 */
[C---:B------:R-:W-:Y:S01]  /*1e90*/  ISETP.GT.U32.AND P4, PT, R5.reuse, R31, PT ;  /* 0x0000001f0500720c */ /* 0x040fe20003f84070 */
[----:B------:R-:W-:Y:S02]  /*1ea0*/  IMAD R32, R5, R32, R34 ;  /* 0x0000002005207224 */ /* 0x000fe400078e0222 */
[----:B------:R-:W-:-:S02]  /*1eb0*/  @!P0 IMAD.MOV R29, RZ, RZ, -R29 ;  /* 0x000000ffff1d8224 */ /* 0x000fc400078e0a1d */
[----:B------:R-:W-:Y:S01]  /*1ec0*/  IMAD.HI.U32 R9, R3, R36, RZ ;  /* 0x0000002403097227 */ /* 0x000fe200078e00ff */
[----:B------:R-:W-:-:S03]  /*1ed0*/  ISETP.GT.U32.AND P0, PT, R5, R32, PT ;  /* 0x000000200500720c */ /* 0x000fc60003f04070 */
[----:B------:R-:W-:Y:S02]  /*1ee0*/  @!P6 IMAD.IADD R30, R30, 0x1, -R5 ;  /* 0x000000011e1ee824 */ /* 0x000fe400078e0a05 */
[----:B------:R-:W-:Y:S02]  /*1ef0*/  IMAD.MOV R9, RZ, RZ, -R9 ;  /* 0x000000ffff097224 */ /* 0x000fe400078e0a09 */
[----:B------:R-:W-:Y:S01]  /*1f00*/  @!P1 IMAD.MOV R28, RZ, RZ, -R28 ;  /* 0x000000ffff1c9224 */ /* 0x000fe200078e0a1c */
[C---:B------:R-:W-:Y:S01]  /*1f10*/  ISETP.GT.U32.AND P6, PT, R5.reuse, R30, PT ;  /* 0x0000001e0500720c */ /* 0x040fe20003fc4070 */
[----:B------:R-:W-:Y:S01]  /*1f20*/  IMAD R33, R5, R9, R36 ;  /* 0x0000000905217224 */ /* 0x000fe200078e0224 */
[----:B------:R-:W-:Y:S01]  /*1f30*/  ISETP.GE.AND P1, PT, R35, RZ, PT ;  /* 0x000000ff2300720c */ /* 0x000fe20003f26270 */
[----:B------:R-:W-:Y:S01]  /*1f40*/  IMAD.HI.U32 R34, R3, R38, RZ ;  /* 0x0000002603227227 */ /* 0x000fe200078e00ff */
[----:B------:R-:W-:-:S03]  /*1f50*/  LOP3.LUT R35, R2, 0x4a, RZ, 0xfc, !PT ;  /* 0x0000004a02237812 */ /* 0x000fc600078efcff */
[--C-:B------:R-:W-:Y:S01]  /*1f60*/  @!P0 IMAD.IADD R32, R32, 0x1, -R5.reuse ;  /* 0x0000000120208824 */ /* 0x100fe200078e0a05 */
[----:B------:R-:W-:Y:S01]  /*1f70*/  IABS R36, R35 ;  /* 0x0000002300247213 */ /* 0x000fe20000000000 */
[----:B------:R-:W-:-:S03]  /*1f80*/  @!P4 IMAD.IADD R31, R31, 0x1, -R5 ;  /* 0x000000011f1fc824 */ /* 0x000fc600078e0a05 */
[C---:B------:R-:W-:Y:S01]  /*1f90*/  ISETP.GT.U32.AND P0, PT, R5.reuse, R32, PT ;  /* 0x000000200500720c */ /* 0x040fe20003f04070 */
[----:B------:R-:W-:Y:S01]  /*1fa0*/  @!P6 IMAD.IADD R30, R30, 0x1, -R5 ;  /* 0x000000011e1ee824 */ /* 0x000fe200078e0a05 */
[----:B------:R-:W-:Y:S01]  /*1fb0*/  ISETP.GT.U32.AND P6, PT, R5, R33, PT ;  /* 0x000000210500720c */ /* 0x000fe20003fc4070 */
[----:B------:R-:W-:Y:S01]  /*1fc0*/  IMAD.HI.U32 R9, R3, R36, RZ ;  /* 0x0000002403097227 */ /* 0x000fe200078e00ff */
[----:B------:R-:W-:-:S03]  /*1fd0*/  ISETP.GT.U32.AND P4, PT, R5, R31, PT ;  /* 0x0000001f0500720c */ /* 0x000fc60003f84070 */
[----:B------:R-:W-:Y:S01]  /*1fe0*/  @!P5 IMAD.MOV R30, RZ, RZ, -R30 ;  /* 0x000000ffff1ed224 */ /* 0x000fe200078e0a1e */
[----:B------:R-:W-:Y:S01]  /*1ff0*/  ISETP.GE.AND P5, PT, R35, RZ, PT ;  /* 0x000000ff2300720c */ /* 0x000fe20003fa6270 */
[----:B------:R-:W-:Y:S02]  /*2000*/  IMAD.MOV R35, RZ, RZ, -R34 ;  /* 0x000000ffff237224 */ /* 0x000fe400078e0a22 */
[----:B------:R-:W-:Y:S02]  /*2010*/  IMAD.MOV R9, RZ, RZ, -R9 ;  /* 0x000000ffff097224 */ /* 0x000fe400078e0a09 */
[----:B------:R-:W-:Y:S02]  /*2020*/  IMAD R35, R5, R35, R38 ;  /* 0x0000002305237224 */ /* 0x000fe400078e0226 */
[--C-:B------:R-:W-:Y:S02]  /*2030*/  @!P0 IMAD.IADD R32, R32, 0x1, -R5.reuse ;  /* 0x0000000120208824 */ /* 0x100fe400078e0a05 */
[----:B------:R-:W-:-:S02]  /*2040*/  @!P6 IMAD.IADD R33, R33, 0x1, -R5 ;  /* 0x000000012121e824 */ /* 0x000fc400078e0a05 */
[----:B------:R-:W-:Y:S01]  /*2050*/  @!P2 IMAD.MOV R32, RZ, RZ, -R32 ;  /* 0x000000ffff20a224 */ /* 0x000fe200078e0a20 */
[C---:B------:R-:W-:Y:S01]  /*2060*/  ISETP.GT.U32.AND P2, PT, R5.reuse, R35, PT ;  /* 0x000000230500720c */ /* 0x040fe20003f44070 */
[C---:B------:R-:W-:Y:S01]  /*2070*/  IMAD R34, R5.reuse, R9, R36 ;  /* 0x0000000905227224 */ /* 0x040fe200078e0224 */
[----:B------:R-:W-:Y:S01]  /*2080*/  ISETP.GT.U32.AND P6, PT, R5, R33, PT ;  /* 0x000000210500720c */ /* 0x000fe20003fc4070 */
[----:B------:R-:W-:-:S03]  /*2090*/  IMAD.HI.U32 R9, R3, R40, RZ ;  /* 0x0000002803097227 */ /* 0x000fc600078e00ff */
[----:B------:R-:W-:Y:S01]  /*20a0*/  ISETP.GT.U32.AND P0, PT, R5, R34, PT ;  /* 0x000000220500720c */ /* 0x000fe20003f04070 */
[----:B------:R-:W-:Y:S02]  /*20b0*/  IMAD.MOV R9, RZ, RZ, -R9 ;  /* 0x000000ffff097224 */ /* 0x000fe400078e0a09 */
[--C-:B------:R-:W-:Y:S01]  /*20c0*/  @!P4 IMAD.IADD R31, R31, 0x1, -R5.reuse ;  /* 0x000000011f1fc824 */ /* 0x100fe200078e0a05 */
[----:B------:R-:W-:Y:S01]  /*20d0*/  ISETP.GE.AND P4, PT, R37, RZ, PT ;  /* 0x000000ff2500720c */ /* 0x000fe20003f86270 */
[----:B------:R-:W-:Y:S01]  /*20e0*/  IMAD R36, R5, R9, R40 ;  /* 0x0000000905247224 */ /* 0x000fe200078e0228 */
[----:B------:R-:W-:Y:S01]  /*20f0*/  LOP3.LUT R9, R2, 0x44, RZ, 0xfc, !PT ;  /* 0x0000004402097812 */ /* 0x000fe200078efcff */
[--C-:B------:R-:W-:Y:S01]  /*2100*/  @!P2 IMAD.IADD R35, R35, 0x1, -R5.reuse ;  /* 0x000000012323a824 */ /* 0x100fe200078e0a05 */
[----:B------:R-:W-:Y:S01]  /*2110*/  IABS R40, R43 ;  /* 0x0000002b00287213 */ /* 0x000fe20000000000 */
[----:B------:R-:W-:Y:S01]  /*2120*/  @!P6 IMAD.IADD R33, R33, 0x1, -R5 ;  /* 0x000000012121e824 */ /* 0x000fe200078e0a05 */
[----:B------:R-:W-:Y:S01]  /*2130*/  IABS R38, R9 ;  /* 0x0000000900267213 */ /* 0x000fe20000000000 */
[----:B------:R-:W-:Y:S01]  /*2140*/  @!P3 IMAD.MOV R31, RZ, RZ, -R31 ;  /* 0x000000ffff1fb224 */ /* 0x000fe200078e0a1f */
[----:B------:R-:W-:Y:S01]  /*2150*/  ISETP.GE.AND P6, PT, R9, RZ, PT ;  /* 0x000000ff0900720c */ /* 0x000fe20003fc6270 */
[----:B------:R-:W-:Y:S01]  /*2160*/  IMAD.HI.U32 R37, R3, R40, RZ ;  /* 0x0000002803257227 */ /* 0x000fe200078e00ff */
[----:B------:R-:W-:-:S02]  /*2170*/  ISETP.GT.U32.AND P2, PT, R5, R35, PT ;  /* 0x000000230500720c */ /* 0x000fc40003f44070 */
[----:B------:R-:W-:Y:S01]  /*2180*/  ISETP.GE.AND P3, PT, R39, RZ, PT ;  /* 0x000000ff2700720c */ /* 0x000fe20003f66270 */
[----:B------:R-:W-:-:S04]  /*2190*/  IMAD.HI.U32 R9, R3, R38, RZ ;  /* 0x0000002603097227 */ /* 0x000fc800078e00ff */
[----:B------:R-:W-:Y:S02]  /*21a0*/  IMAD.MOV R9, RZ, RZ, -R9 ;  /* 0x000000ffff097224 */ /* 0x000fe400078e0a09 */
[----:B------:R-:W-:Y:S01]  /*21b0*/  @!P1 IMAD.MOV R33, RZ, RZ, -R33 ;  /* 0x000000ffff219224 */ /* 0x000fe200078e0a21 */
[C---:B------:R-:W-:Y:S01]  /*21c0*/  ISETP.GT.U32.AND P1, PT, R5.reuse, R36, PT ;  /* 0x000000240500720c */ /* 0x040fe20003f24070 */
[----:B------:R-:W-:Y:S02]  /*21d0*/  IMAD.MOV R39, RZ, RZ, -R37 ;  /* 0x000000ffff277224 */ /* 0x000fe400078e0a25 */
[----:B------:R-:W-:Y:S02]  /*21e0*/  IMAD R37, R5, R9, R38 ;  /* 0x0000000905257224 */ /* 0x000fe400078e0226 */
[----:B------:R-:W-:Y:S02]  /*21f0*/  @!P2 IMAD.IADD R35, R35, 0x1, -R5 ;  /* 0x000000012323a824 */ /* 0x000fe400078e0a05 */
[C---:B------:R-:W-:Y:S01]  /*2200*/  IMAD R38, R5.reuse, R39, R40 ;  /* 0x0000002705267224 */ /* 0x040fe200078e0228 */
[----:B------:R-:W-:Y:S01]  /*2210*/  ISETP.GT.U32.AND P2, PT, R5, R37, PT ;  /* 0x000000250500720c */ /* 0x000fe20003f44070 */
[----:B------:R-:W-:-:S02]  /*2220*/  IMAD.MOV.U32 R40, RZ, RZ, R41 ;  /* 0x000000ffff287224 */ /* 0x000fc400078e0029 */
[----:B------:R-:W-:-:S04]  /*2230*/  IMAD.HI.U32 R9, R3, R42, RZ ;  /* 0x0000002a03097227 */ /* 0x000fc800078e00ff */
[----:B------:R-:W-:Y:S02]  /*2240*/  @!P1 IMAD.IADD R36, R36, 0x1, -R5 ;  /* 0x0000000124249824 */ /* 0x000fe400078e0a05 */
[----:B------:R-:W-:-:S03]  /*2250*/  IMAD.HI.U32 R39, R3, R40, RZ ;  /* 0x0000002803277227 */ /* 0x000fc600078e00ff */
[----:B------:R-:W-:Y:S01]  /*2260*/  ISETP.GT.U32.AND P1, PT, R5, R36, PT ;  /* 0x000000240500720c */ /* 0x000fe20003f24070 */
[--C-:B------:R-:W-:Y:S02]  /*2270*/  @!P2 IMAD.IADD R37, R37, 0x1, -R5.reuse ;  /* 0x000000012525a824 */ /* 0x100fe400078e0a05 */
[----:B------:R-:W-:Y:S02]  /*2280*/  @!P0 IMAD.IADD R34, R34, 0x1, -R5 ;  /* 0x0000000122228824 */ /* 0x000fe400078e0a05 */
[----:B------:R-:W-:Y:S01]  /*2290*/  IMAD.MOV R9, RZ, RZ, -R9 ;  /* 0x000000ffff097224 */ /* 0x000fe200078e0a09 */
[C---:B------:R-:W-:Y:S01]  /*22a0*/  ISETP.GT.U32.AND P2, PT, R5.reuse, R37, PT ;  /* 0x000000250500720c */ /* 0x040fe20003f44070 */
[----:B------:R-:W-:Y:S01]  /*22b0*/  IMAD.MOV R41, RZ, RZ, -R39 ;  /* 0x000000ffff297224 */ /* 0x000fe200078e0a27 */
[C---:B------:R-:W-:Y:S01]  /*22c0*/  ISETP.GT.U32.AND P0, PT, R5.reuse, R34, PT ;  /* 0x000000220500720c */ /* 0x040fe20003f04070 */
[C---:B------:R-:W-:Y:S01]  /*22d0*/  IMAD R39, R5.reuse, R9, R42 ;  /* 0x0000000905277224 */ /* 0x040fe200078e022a */
[----:B------:R-:W-:Y:S01]  /*22e0*/  IABS R42, R46 ;  /* 0x0000002e002a7213 */ /* 0x000fe20000000000 */
[----:B------:R-:W-:-:S02]  /*22f0*/  IMAD R40, R5, R41, R40 ;  /* 0x0000002905287224 */ /* 0x000fc400078e0228 */
[----:B------:R-:W-:Y:S01]  /*2300*/  @!P1 IMAD.IADD R36, R36, 0x1, -R5 ;  /* 0x0000000124249824 */ /* 0x000fe200078e0a05 */
[----:B------:R-:W-:Y:S01]  /*2310*/  ISETP.GT.U32.AND P1, PT, R5, R39, PT ;  /* 0x000000270500720c */ /* 0x000fe20003f24070 */
[----:B------:R-:W-:Y:S01]  /*2320*/  @!P4 IMAD.MOV R35, RZ, RZ, -R35 ;  /* 0x000000ffff23c224 */ /* 0x000fe200078e0a23 */
[----:B------:R-:W-:Y:S01]  /*2330*/  ISETP.GE.AND P4, PT, R44, RZ, PT ;  /* 0x000000ff2c00720c */ /* 0x000fe20003f86270 */
[----:B------:R-:W-:Y:S01]  /*2340*/  IMAD.HI.U32 R9, R3, R42, RZ ;  /* 0x0000002a03097227 */ /* 0x000fe200078e00ff */
[----:B------:R-:W-:-:S03]  /*2350*/  IABS R44, R47 ;  /* 0x0000002f002c7213 */ /* 0x000fc60000000000 */
[--C-:B------:R-:W-:Y:S01]  /*2360*/  @!P2 IMAD.IADD R37, R37, 0x1, -R5.reuse ;  /* 0x000000012525a824 */ /* 0x100fe200078e0a05 */
[----:B------:R-:W-:Y:S01]  /*2370*/  ISETP.GT.U32.AND P2, PT, R5, R40, PT ;  /* 0x000000280500720c */ /* 0x000fe20003f44070 */
[----:B------:R-:W-:Y:S01]  /*2380*/  @!P0 IMAD.IADD R34, R34, 0x1, -R5 ;  /* 0x0000000122228824 */ /* 0x000fe200078e0a05 */
[----:B------:R-:W-:Y:S01]  /*2390*/  ISETP.GE.AND P0, PT, R43, RZ, PT ;  /* 0x000000ff2b00720c */ /* 0x000fe20003f06270 */
[----:B------:R-:W-:-:S04]  /*23a0*/  IMAD.HI.U32 R41, R3, R44, RZ ;  /* 0x0000002c03297227 */ /* 0x000fc800078e00ff */
[----:B------:R-:W-:Y:S01]  /*23b0*/  @!P5 IMAD.MOV R34, RZ, RZ, -R34 ;  /* 0x000000ffff22d224 */ /* 0x000fe200078e0a22 */
[----:B------:R-:W-:Y:S01]  /*23c0*/  ISETP.GT.U32.AND P5, PT, R5, R38, PT ;  /* 0x000000260500720c */ /* 0x000fe20003fa4070 */
[----:B------:R-:W-:Y:S02]  /*23d0*/  @!P1 IMAD.IADD R39, R39, 0x1, -R5 ;  /* 0x0000000127279824 */ /* 0x000fe400078e0a05 */
[----:B------:R-:W-:Y:S02]  /*23e0*/  IMAD.MOV R9, RZ, RZ, -R9 ;  /* 0x000000ffff097224 */ /* 0x000fe400078e0a09 */
[----:B------:R-:W-:Y:S01]  /*23f0*/  @!P2 IMAD.IADD R40, R40, 0x1, -R5 ;  /* 0x000000012828a824 */ /* 0x000fe200078e0a05 */
[----:B------:R-:W-:Y:S01]  /*2400*/  ISETP.GT.U32.AND P1, PT, R5, R39, PT ;  /* 0x000000270500720c */ /* 0x000fe20003f24070 */
[----:B------:R-:W-:Y:S01]  /*2410*/  @!P3 IMAD.MOV R36, RZ, RZ, -R36 ;  /* 0x000000ffff24b224 */ /* 0x000fe200078e0a24 */
[----:B------:R-:W-:Y:S01]  /*2420*/  ISETP.GE.AND P3, PT, R45, RZ, PT ;  /* 0x000000ff2d00720c */ /* 0x000fe20003f66270 */
[----:B------:R-:W-:Y:S01]  /*2430*/  IMAD.MOV R43, RZ, RZ, -R41 ;  /* 0x000000ffff2b7224 */ /* 0x000fe200078e0a29 */
[C---:B------:R-:W-:Y:S01]  /*2440*/  ISETP.GT.U32.AND P2, PT, R5.reuse, R40, PT ;  /* 0x000000280500720c */ /* 0x040fe20003f44070 */
[----:B------:R-:W-:Y:S01]  /*2450*/  IMAD R41, R5, R9, R42 ;  /* 0x0000000905297224 */ /* 0x000fe200078e022a */
[----:B------:R-:W-:Y:S01]  /*2460*/  LOP3.LUT R9, R2, 0x38, RZ, 0xfc, !PT ;  /* 0x0000003802097812 */ /* 0x000fe200078efcff */
[----:B------:R-:W-:-:S02]  /*2470*/  @!P5 IMAD.IADD R38, R38, 0x1, -R5 ;  /* 0x000000012626d824 */ /* 0x000fc400078e0a05 */
[C---:B------:R-:W-:Y:S01]  /*2480*/  IMAD R42, R5.reuse, R43, R44 ;  /* 0x0000002b052a7224 */ /* 0x040fe200078e022c */
[----:B------:R-:W-:Y:S01]  /*2490*/  LOP3.LUT R43, R2, 0x36, RZ, 0xfc, !PT ;  /* 0x00000036022b7812 */ /* 0x000fe200078efcff */
[----:B------:R-:W-:Y:S01]  /*24a0*/  @!P6 IMAD.MOV R37, RZ, RZ, -R37 ;  /* 0x000000ffff25e224 */ /* 0x000fe200078e0a25 */
[----:B------:R-:W-:Y:S01]  /*24b0*/  ISETP.GT.U32.AND P5, PT, R5, R38, PT ;  /* 0x000000260500720c */ /* 0x000fe20003fa4070 */
[--C-:B------:R-:W-:Y:S01]  /*24c0*/  @!P1 IMAD.IADD R39, R39, 0x1, -R5.reuse ;  /* 0x0000000127279824 */ /* 0x100fe200078e0a05 */
[C---:B------:R-:W-:Y:S02]  /*24d0*/  ISETP.GT.U32.AND P1, PT, R5.reuse, R41, PT ;  /* 0x000000290500720c */ /* 0x040fe40003f24070 */
[----:B------:R-:W-:Y:S01]  /*24e0*/  ISETP.GE.AND P6, PT, R46, RZ, PT ;  /* 0x000000ff2e00720c */ /* 0x000fe20003fc6270 */
[----:B------:R-:W-:Y:S01]  /*24f0*/  @!P2 IMAD.IADD R40, R40, 0x1, -R5 ;  /* 0x000000012828a824 */ /* 0x000fe200078e0a05 */
[----:B------:R-:W-:Y:S01]  /*2500*/  IABS R46, R9 ;  /* 0x00000009002e7213 */ /* 0x000fe20000000000 */
[----:B------:R-:W-:Y:S01]  /*2510*/  @!P4 IMAD.MOV R39, RZ, RZ, -R39 ;  /* 0x000000ffff27c224 */ /* 0x000fe200078e0a27 */
[----:B------:R-:W-:Y:S01]  /*2520*/  IABS R48, R43 ;  /* 0x0000002b00307213 */ /* 0x000fe20000000000 */
[----:B------:R-:W-:Y:S01]  /*2530*/  @!P3 IMAD.MOV R40, RZ, RZ, -R40 ;  /* 0x000000ffff28b224 */ /* 0x000fe200078e0a28 */
[----:B------:R-:W-:-:S02]  /*2540*/  ISETP.GT.U32.AND P3, PT, R5, R42, PT ;  /* 0x0000002a0500720c */ /* 0x000fc40003f64070 */
[----:B------:R-:W-:Y:S01]  /*2550*/  LOP3.LUT R44, R2, 0x34, RZ, 0xfc, !PT ;  /* 0x00000034022c7812 */ /* 0x000fe200078efcff */
[--C-:B------:R-:W-:Y:S01]  /*2560*/  @!P5 IMAD.IADD R38, R38, 0x1, -R5.reuse ;  /* 0x000000012626d824 */ /* 0x100fe200078e0a05 */
[----:B------:R-:W-:Y:S01]  /*2570*/  ISETP.GE.AND P4, PT, R43, RZ, PT ;  /* 0x000000ff2b00720c */ /* 0x000fe20003f86270 */
[----:B------:R-:W-:Y:S01]  /*2580*/  @!P1 IMAD.IADD R41, R41, 0x1, -R5 ;  /* 0x0000000129299824 */ /* 0x000fe200078e0a05 */
[----:B------:R-:W-:Y:S01]  /*2590*/  ISETP.GE.AND P2, PT, R44, RZ, PT ;  /* 0x000000ff2c00720c */ /* 0x000fe20003f46270 */
[----:B------:R-:W-:Y:S01]  /*25a0*/  @!P0 IMAD.MOV R38, RZ, RZ, -R38 ;  /* 0x000000ffff268224 */ /* 0x000fe200078e0a26 */
[----:B------:R-:W-:Y:S01]  /*25b0*/  ISETP.GE.AND P0, PT, R9, RZ, PT ;  /* 0x000000ff0900720c */ /* 0x000fe20003f06270 */
[----:B------:R-:W-:Y:S01]  /*25c0*/  IMAD.HI.U32 R9, R3, R46, RZ ;  /* 0x0000002e03097227 */ /* 0x000fe200078e00ff */
[----:B------:R-:W-:Y:S02]  /*25d0*/  ISETP.GT.U32.AND P1, PT, R5, R41, PT ;  /* 0x000000290500720c */ /* 0x000fe40003f24070 */
[----:B------:R-:W-:Y:S01]  /*25e0*/  IABS R50, R44 ;  /* 0x0000002c00327213 */ /* 0x000fe20000000000 */
[----:B------:R-:W-:Y:S01]  /*25f0*/  IMAD.HI.U32 R43, R3, R48, RZ ;  /* 0x00000030032b7227 */ /* 0x000fe200078e00ff */
[----:B------:R-:W-:-:S02]  /*2600*/  ISETP.GE.AND P5, PT, R47, RZ, PT ;  /* 0x000000ff2f00720c */ /* 0x000fc40003fa6270 */
[----:B------:R-:W-:Y:S01]  /*2610*/  LOP3.LUT R47, R2, 0x32, RZ, 0xfc, !PT ;  /* 0x00000032022f7812 */ /* 0x000fe200078efcff */
[----:B------:R-:W-:Y:S02]  /*2620*/  @!P3 IMAD.IADD R42, R42, 0x1, -R5 ;  /* 0x000000012a2ab824 */ /* 0x000fe400078e0a05 */
[----:B------:R-:W-:Y:S02]  /*2630*/  IMAD.MOV R44, RZ, RZ, -R9 ;  /* 0x000000ffff2c7224 */ /* 0x000fe400078e0a09 */
[----:B------:R-:W-:Y:S01]  /*2640*/  IMAD.MOV R45, RZ, RZ, -R43 ;  /* 0x000000ffff2d7224 */ /* 0x000fe200078e0a2b */
[C---:B------:R-:W-:Y:S01]  /*2650*/  ISETP.GT.U32.AND P3, PT, R5.reuse, R42, PT ;  /* 0x0000002a0500720c */ /* 0x040fe20003f64070 */
[----:B------:R-:W-:Y:S01]  /*2660*/  IMAD R43, R5, R44, R46 ;  /* 0x0000002c052b7224 */ /* 0x000fe200078e022e */
[----:B------:R-:W-:Y:S01]  /*2670*/  IABS R46, R47 ;  /* 0x0000002f002e7213 */ /* 0x000fe20000000000 */
[----:B------:R-:W-:Y:S02]  /*2680*/  @!P1 IMAD.IADD R41, R41, 0x1, -R5 ;  /* 0x0000000129299824 */ /* 0x000fe400078e0a05 */
[----:B------:R-:W-:Y:S01]  /*2690*/  IMAD.HI.U32 R9, R3, R50, RZ ;  /* 0x0000003203097227 */ /* 0x000fe200078e00ff */
[----:B------:R-:W-:-:S03]  /*26a0*/  ISETP.GT.U32.AND P1, PT, R5, R43, PT ;  /* 0x0000002b0500720c */ /* 0x000fc60003f24070 */
[C---:B------:R-:W-:Y:S02]  /*26b0*/  IMAD R44, R5.reuse, R45, R48 ;  /* 0x0000002d052c7224 */ /* 0x040fe400078e0230 */
[----:B------:R-:W-:Y:S02]  /*26c0*/  IMAD.MOV R9, RZ, RZ, -R9 ;  /* 0x000000ffff097224 */ /* 0x000fe400078e0a09 */
[----:B------:R-:W-:Y:S02]  /*26d0*/  IMAD.MOV.U32 R48, RZ, RZ, R46 ;  /* 0x000000ffff307224 */ /* 0x000fe400078e002e */
[----:B------:R-:W-:Y:S01]  /*26e0*/  @!P3 IMAD.IADD R42, R42, 0x1, -R5 ;  /* 0x000000012a2ab824 */ /* 0x000fe200078e0a05 */
[C---:B------:R-:W-:Y:S01]  /*26f0*/  ISETP.GT.U32.AND P3, PT, R5.reuse, R44, PT ;  /* 0x0000002c0500720c */ /* 0x040fe20003f64070 */
[----:B------:R-:W-:Y:S02]  /*2700*/  IMAD R46, R5, R9, R50 ;  /* 0x00000009052e7224 */ /* 0x000fe400078e0232 */
[----:B------:R-:W-:-:S04]  /*2710*/  IMAD.HI.U32 R9, R3, R48, RZ ;  /* 0x0000003003097227 */ /* 0x000fc800078e00ff */
[----:B------:R-:W-:-:S04]  /*2720*/  IMAD.HI.U32 R45, R3, R52, RZ ;  /* 0x00000034032d7227 */ /* 0x000fc800078e00ff */
[----:B------:R-:W-:Y:S02]  /*2730*/  @!P1 IMAD.IADD R43, R43, 0x1, -R5 ;  /* 0x000000012b2b9824 */ /* 0x000fe400078e0a05 */
[----:B------:R-:W-:Y:S02]  /*2740*/  IMAD.MOV R9, RZ, RZ, -R9 ;  /* 0x000000ffff097224 */ /* 0x000fe400078e0a09 */
[----:B------:R-:W-:Y:S01]  /*2750*/  IMAD.MOV R45, RZ, RZ, -R45 ;  /* 0x000000ffff2d7224 */ /* 0x000fe200078e0a2d */
[C---:B------:R-:W-:Y:S01]  /*2760*/  ISETP.GT.U32.AND P1, PT, R5.reuse, R43, PT ;  /* 0x0000002b0500720c */ /* 0x040fe20003f24070 */
[C---:B------:R-:W-:Y:S02]  /*2770*/  IMAD R48, R5.reuse, R9, R48 ;  /* 0x0000000905307224 */ /* 0x040fe400078e0230 */
[C---:B------:R-:W-:Y:S02]  /*2780*/  IMAD R50, R5.reuse, R45, R52 ;  /* 0x0000002d05327224 */ /* 0x040fe400078e0234 */
[----:B------:R-:W-:Y:S01]  /*2790*/  @!P6 IMAD.MOV R41, RZ, RZ, -R41 ;  /* 0x000000ffff29e224 */ /* 0x000fe200078e0a29 */
[C---:B------:R-:W-:Y:S01]  /*27a0*/  ISETP.GT.U32.AND P6, PT, R5.reuse, R46, PT ;  /* 0x0000002e0500720c */ /* 0x040fe20003fc4070 */
[----:B------:R-:W-:Y:S01]  /*27b0*/  @!P5 IMAD.MOV R42, RZ, RZ, -R42 ;  /* 0x000000ffff2ad224 */ /* 0x000fe200078e0a2a */
[C---:B------:R-:W-:Y:S01]  /*27c0*/  ISETP.GT.U32.AND P5, PT, R5.reuse, R48, PT ;  /* 0x000000300500720c */ /* 0x040fe20003fa4070 */
[----:B------:R-:W-:Y:S01]  /*27d0*/  @!P3 IMAD.IADD R44, R44, 0x1, -R5 ;  /* 0x000000012c2cb824 */ /* 0x000fe200078e0a05 */
[----:B------:R-:W-:Y:S01]  /*27e0*/  ISETP.GT.U32.AND P3, PT, R5, R50, PT ;  /* 0x000000320500720c */ /* 0x000fe20003f64070 */
[----:B------:R-:W-:-:S04]  /*27f0*/  IMAD.HI.U32 R9, R3, R54, RZ ;  /* 0x0000003603097227 */ /* 0x000fc800078e00ff */
[----:B------:R-:W-:-:S04]  /*2800*/  IMAD.HI.U32 R45, R3, R56, RZ ;  /* 0x00000038032d7227 */ /* 0x000fc800078e00ff */
[----:B------:R-:W-:Y:S02]  /*2810*/  IMAD.MOV R9, RZ, RZ, -R9 ;  /* 0x000000ffff097224 */ /* 0x000fe400078e0a09 */
[----:B------:R-:W-:Y:S01]  /*2820*/  @!P1 IMAD.IADD R43, R43, 0x1, -R5 ;  /* 0x000000012b2b9824 */ /* 0x000fe200078e0a05 */
[----:B------:R-:W-:Y:S01]  /*2830*/  ISETP.GE.AND P1, PT, R47, RZ, PT ;  /* 0x000000ff2f00720c */ /* 0x000fe20003f26270 */
[----:B------:R-:W-:Y:S01]  /*2840*/  IMAD.MOV R45, RZ, RZ, -R45 ;  /* 0x000000ffff2d7224 */ /* 0x000fe200078e0a2d */
[----:B------:R-:W-:Y:S01]  /*2850*/  LOP3.LUT R47, R2, 0x2a, RZ, 0xfc, !PT ;  /* 0x0000002a022f7812 */ /* 0x000fe200078efcff */
[--C-:B------:R-:W-:Y:S01]  /*2860*/  @!P6 IMAD.IADD R46, R46, 0x1, -R5.reuse ;  /* 0x000000012e2ee824 */ /* 0x100fe200078e0a05 */
[C---:B------:R-:W-:Y:S01]  /*2870*/  ISETP.GT.U32.AND P6, PT, R5.reuse, R44, PT ;  /* 0x0000002c0500720c */ /* 0x040fe20003fc4070 */
[C---:B------:R-:W-:Y:S02]  /*2880*/  IMAD R52, R5.reuse, R9, R54 ;  /* 0x0000000905347224 */ /* 0x040fe400078e0236 */
[C---:B------:R-:W-:Y:S01]  /*2890*/  IMAD R54, R5.reuse, R45, R56 ;  /* 0x0000002d05367224 */ /* 0x040fe200078e0238 */
[----:B------:R-:W-:Y:S01]  /*28a0*/  IABS R56, R47 ;  /* 0x0000002f00387213 */ /* 0x000fe20000000000 */
[--C-:B------:R-:W-:Y:S01]  /*28b0*/  @!P5 IMAD.IADD R48, R48, 0x1, -R5.reuse ;  /* 0x000000013030d824 */ /* 0x100fe200078e0a05 */
[----:B------:R-:W-:Y:S01]  /*28c0*/  ISETP.GT.U32.AND P5, PT, R5, R46, PT ;  /* 0x0000002e0500720c */ /* 0x000fe20003fa4070 */
[----:B------:R-:W-:-:S02]  /*28d0*/  @!P3 IMAD.IADD R50, R50, 0x1, -R5 ;  /* 0x000000013232b824 */ /* 0x000fc400078e0a05 */
[----:B------:R-:W-:-:S03]  /*28e0*/  IMAD.HI.U32 R9, R3, R56, RZ ;  /* 0x0000003803097227 */ /* 0x000fc600078e00ff */
[C---:B------:R-:W-:Y:S01]  /*28f0*/  ISETP.GT.U32.AND P3, PT, R5.reuse, R50, PT ;  /* 0x000000320500720c */ /* 0x040fe20003f64070 */
[----:B------:R-:W-:Y:S02]  /*2900*/  IMAD.MOV R45, RZ, RZ, -R9 ;  /* 0x000000ffff2d7224 */ /* 0x000fe400078e0a09 */
[----:B------:R-:W-:Y:S01]  /*2910*/  @!P0 IMAD.MOV R43, RZ, RZ, -R43 ;  /* 0x000000ffff2b8224 */ /* 0x000fe200078e0a2b */
[C---:B------:R-:W-:Y:S01]  /*2920*/  ISETP.GT.U32.AND P0, PT, R5.reuse, R48, PT ;  /* 0x000000300500720c */ /* 0x040fe20003f04070 */
[--C-:B------:R-:W-:Y:S01]  /*2930*/  @!P6 IMAD.IADD R44, R44, 0x1, -R5.reuse ;  /* 0x000000012c2ce824 */ /* 0x100fe200078e0a05 */
[C---:B------:R-:W-:Y:S01]  /*2940*/  ISETP.GT.U32.AND P6, PT, R5.reuse, R52, PT ;  /* 0x000000340500720c */ /* 0x040fe20003fc4070 */
[----:B------:R-:W-:Y:S01]  /*2950*/  @!P5 IMAD.IADD R46, R46, 0x1, -R5 ;  /* 0x000000012e2ed824 */ /* 0x000fe200078e0a05 */
[C---:B------:R-:W-:Y:S01]  /*2960*/  ISETP.GT.U32.AND P5, PT, R5.reuse, R54, PT ;  /* 0x000000360500720c */ /* 0x040fe20003fa4070 */
[----:B------:R-:W-:Y:S02]  /*2970*/  IMAD R56, R5, R45, R56 ;  /* 0x0000002d05387224 */ /* 0x000fe400078e0238 */
[----:B------:R-:W-:-:S04]  /*2980*/  IMAD.HI.U32 R9, R3, R58, RZ ;  /* 0x0000003a03097227 */ /* 0x000fc800078e00ff */
[--C-:B------:R-:W-:Y:S01]  /*2990*/  @!P3 IMAD.IADD R50, R50, 0x1, -R5.reuse ;  /* 0x000000013232b824 */ /* 0x100fe200078e0a05 */
[----:B------:R-:W-:Y:S01]  /*29a0*/  ISETP.GT.U32.AND P3, PT, R5, R56, PT ;  /* 0x000000380500720c */ /* 0x000fe20003f64070 */
[--C-:B------:R-:W-:Y:S01]  /*29b0*/  @!P0 IMAD.IADD R48, R48, 0x1, -R5.reuse ;  /* 0x0000000130308824 */ /* 0x100fe200078e0a05 */
[----:B------:R-:W-:Y:S01]  /*29c0*/  ISETP.GE.AND P0, PT, R49, RZ, PT ;  /* 0x000000ff3100720c */ /* 0x000fe20003f06270 */
[--C-:B------:R-:W-:Y:S01]  /*29d0*/  @!P6 IMAD.IADD R52, R52, 0x1, -R5.reuse ;  /* 0x000000013434e824 */ /* 0x100fe200078e0a05 */
[----:B------:R-:W-:Y:S01]  /*29e0*/  ISETP.GE.AND P6, PT, R51, RZ, PT ;  /* 0x000000ff3300720c */ /* 0x000fe20003fc6270 */
[----:B------:R-:W-:Y:S01]  /*29f0*/  @!P5 IMAD.IADD R54, R54, 0x1, -R5 ;  /* 0x000000013636d824 */ /* 0x000fe200078e0a05 */
[----:B------:R-:W-:Y:S01]  /*2a00*/  ISETP.GE.AND P5, PT, R55, RZ, PT ;  /* 0x000000ff3700720c */ /* 0x000fe20003fa6270 */
[----:B------:R-:W-:Y:S01]  /*2a10*/  IMAD.MOV R9, RZ, RZ, -R9 ;  /* 0x000000ffff097224 */ /* 0x000fe200078e0a09 */
[----:B------:R-:W-:Y:S01]  /*2a20*/  LOP3.LUT R55, R2, 0x24, RZ, 0xfc, !PT ;  /* 0x0000002402377812 */ /* 0x000fe200078efcff */
[----:B------:R-:W-:-:S02]  /*2a30*/  IMAD.MOV.U32 R49, RZ, RZ, R44 ;  /* 0x000000ffff317224 */ /* 0x000fc400078e002c */
[C---:B------:R-:W-:Y:S01]  /*2a40*/  IMAD R58, R5.reuse, R9, R58 ;  /* 0x00000009053a7224 */ /* 0x040fe200078e023a */
[----:B------:R-:W-:Y:S01]  /*2a50*/  IABS R9, R55 ;  /* 0x0000003700097213 */ /* 0x000fe20000000000 */
[----:B------:R-:W-:Y:S01]  /*2a60*/  @!P3 IMAD.IADD R56, R56, 0x1, -R5 ;  /* 0x000000013838b824 */ /* 0x000fe200078e0a05 */
[----:B------:R-:W-:Y:S01]  /*2a70*/  ISETP.GT.U32.AND P3, PT, R5, R52, PT ;  /* 0x000000340500720c */ /* 0x000fe20003f64070 */
[----:B------:R-:W-:-:S04]  /*2a80*/  IMAD.HI.U32 R45, R3, R60, RZ ;  /* 0x0000003c032d7227 */ /* 0x000fc800078e00ff */
[----:B------:R-:W-:Y:S01]  /*2a90*/  @!P4 IMAD.MOV R49, RZ, RZ, -R49 ;  /* 0x000000ffff31c224 */ /* 0x000fe200078e0a31 */
[----:B------:R-:W-:Y:S01]  /*2aa0*/  ISETP.GT.U32.AND P4, PT, R5, R56, PT ;  /* 0x000000380500720c */ /* 0x000fe20003f84070 */
[----:B------:R-:W-:Y:S02]  /*2ab0*/  IMAD.MOV R45, RZ, RZ, -R45 ;  /* 0x000000ffff2d7224 */ /* 0x000fe400078e0a2d */
[----:B------:R-:W-:Y:S02]  /*2ac0*/  IMAD.MOV.U32 R51, RZ, RZ, R46 ;  /* 0x000000ffff337224 */ /* 0x000fe400078e002e */
[----:B------:R-:W-:Y:S02]  /*2ad0*/  IMAD.MOV.U32 R46, RZ, RZ, R9 ;  /* 0x000000ffff2e7224 */ /* 0x000fe400078e0009 */
[----:B------:R-:W-:Y:S01]  /*2ae0*/  @!P0 IMAD.MOV R50, RZ, RZ, -R50 ;  /* 0x000000ffff328224 */ /* 0x000fe200078e0a32 */
[----:B------:R-:W-:Y:S01]  /*2af0*/  ISETP.GE.AND P0, PT, R47, RZ, PT ;  /* 0x000000ff2f00720c */ /* 0x000fe20003f06270 */
[C---:B------:R-:W-:Y:S01]  /*2b00*/  IMAD R60, R5.reuse, R45, R60 ;  /* 0x0000002d053c7224 */ /* 0x040fe200078e023c */
[----:B------:R-:W-:Y:S01]  /*2b10*/  LOP3.LUT R47, R2, 0x1c, RZ, 0xfc, !PT ;  /* 0x0000001c022f7812 */ /* 0x000fe200078efcff */
[----:B------:R-:W-:Y:S01]  /*2b20*/  @!P1 IMAD.MOV R48, RZ, RZ, -R48 ;  /* 0x000000ffff309224 */ /* 0x000fe200078e0a30 */
[----:B------:R-:W-:Y:S01]  /*2b30*/  ISETP.GT.U32.AND P1, PT, R5, R58, PT ;  /* 0x0000003a0500720c */ /* 0x000fe20003f24070 */
[----:B------:R-:W-:Y:S01]  /*2b40*/  IMAD.HI.U32 R9, R3, R46, RZ ;  /* 0x0000002e03097227 */ /* 0x000fe200078e00ff */
[----:B------:R-:W-:-:S03]  /*2b50*/  IABS R66, R47 ;  /* 0x0000002f00427213 */ /* 0x000fc60000000000 */
[----:B------:R-:W-:Y:S01]  /*2b60*/  @!P3 IMAD.IADD R52, R52, 0x1, -R5 ;  /* 0x000000013434b824 */ /* 0x000fe200078e0a05 */
[----:B------:R-:W-:Y:S01]  /*2b70*/  ISETP.GT.U32.AND P3, PT, R5, R60, PT ;  /* 0x0000003c0500720c */ /* 0x000fe20003f64070 */
[----:B------:R-:W-:-:S04]  /*2b80*/  IMAD.HI.U32 R44, R3, R62, RZ ;  /* 0x0000003e032c7227 */ /* 0x000fc800078e00ff */
[----:B------:R-:W-:Y:S02]  /*2b90*/  IMAD.MOV R9, RZ, RZ, -R9 ;  /* 0x000000ffff097224 */ /* 0x000fe400078e0a09 */
[----:B------:R-:W-:Y:S01]  /*2ba0*/  @!P2 IMAD.MOV R51, RZ, RZ, -R51 ;  /* 0x000000ffff33a224 */ /* 0x000fe200078e0a33 */
[----:B------:R-:W-:Y:S01]  /*2bb0*/  ISETP.GT.U32.AND P2, PT, R5, R54, PT ;  /* 0x000000360500720c */ /* 0x000fe20003f44070 */
[----:B------:R-:W-:Y:S02]  /*2bc0*/  IMAD.MOV R45, RZ, RZ, -R44 ;  /* 0x000000ffff2d7224 */ /* 0x000fe400078e0a2c */
[--C-:B------:R-:W-:Y:S01]  /*2bd0*/  @!P4 IMAD.IADD R56, R56, 0x1, -R5.reuse ;  /* 0x000000013838c824 */ /* 0x100fe200078e0a05 */
[----:B------:R-:W-:Y:S01]  /*2be0*/  ISETP.GE.AND P4, PT, R59, RZ, PT ;  /* 0x000000ff3b00720c */ /* 0x000fe20003f86270 */
[C---:B------:R-:W-:Y:S01]  /*2bf0*/  IMAD R44, R5.reuse, R9, R46 ;  /* 0x00000009052c7224 */ /* 0x040fe200078e022e */
[C---:B------:R-:W-:Y:S01]  /*2c00*/  LOP3.LUT R9, R2.reuse, 0x20, RZ, 0xfc, !PT ;  /* 0x0000002002097812 */ /* 0x040fe200078efcff */
[----:B------:R-:W-:Y:S01]  /*2c10*/  @!P0 IMAD.MOV R56, RZ, RZ, -R56 ;  /* 0x000000ffff388224 */ /* 0x000fe200078e0a38 */
[----:B------:R-:W-:Y:S01]  /*2c20*/  LOP3.LUT R59, R2, 0x1a, RZ, 0xfc, !PT ;  /* 0x0000001a023b7812 */ /* 0x000fe200078efcff */
[--C-:B------:R-:W-:Y:S01]  /*2c30*/  @!P1 IMAD.IADD R58, R58, 0x1, -R5.reuse ;  /* 0x000000013a3a9824 */ /* 0x100fe200078e0a05 */
[----:B------:R-:W-:Y:S01]  /*2c40*/  ISETP.GT.U32.AND P0, PT, R5, R44, PT ;  /* 0x0000002c0500720c */ /* 0x000fe20003f04070 */
[--C-:B------:R-:W-:Y:S01]  /*2c50*/  @!P3 IMAD.IADD R60, R60, 0x1, -R5.reuse ;  /* 0x000000013c3cb824 */ /* 0x100fe200078e0a05 */
[----:B------:R-:W-:Y:S01]  /*2c60*/  ISETP.GE.AND P1, PT, R55, RZ, PT ;  /* 0x000000ff3700720c */ /* 0x000fe20003f26270 */
[----:B------:R-:W-:Y:S01]  /*2c70*/  @!P2 IMAD.IADD R54, R54, 0x1, -R5 ;  /* 0x000000013636a824 */ /* 0x000fe200078e0a05 */
[C---:B------:R-:W-:Y:S01]  /*2c80*/  ISETP.GT.U32.AND P3, PT, R5.reuse, R58, PT ;  /* 0x0000003a0500720c */ /* 0x040fe20003f64070 */
[----:B------:R-:W-:Y:S01]  /*2c90*/  IMAD R46, R5, R45, R62 ;  /* 0x0000002d052e7224 */ /* 0x000fe200078e023e */
[----:B------:R-:W-:Y:S01]  /*2ca0*/  ISETP.GE.AND P2, PT, R57, RZ, PT ;  /* 0x000000ff3900720c */ /* 0x000fe20003f46270 */
[----:B------:R-:W-:Y:S01]  /*2cb0*/  @!P5 IMAD.MOV R54, RZ, RZ, -R54 ;  /* 0x000000ffff36d224 */ /* 0x000fe200078e0a36 */
[----:B------:R-:W-:Y:S01]  /*2cc0*/  ISETP.GT.U32.AND P5, PT, R5, R60, PT ;  /* 0x0000003c0500720c */ /* 0x000fe20003fa4070 */
[----:B------:R-:W-:Y:S01]  /*2cd0*/  @!P6 IMAD.MOV R52, RZ, RZ, -R52 ;  /* 0x000000ffff34e224 */ /* 0x000fe200078e0a34 */
[----:B------:R-:W-:-:S02]  /*2ce0*/  IABS R62, R9 ;  /* 0x00000009003e7213 */ /* 0x000fc40000000000 */
[----:B------:R-:W-:Y:S01]  /*2cf0*/  LOP3.LUT R45, R2, 0x1e, RZ, 0xfc, !PT ;  /* 0x0000001e022d7812 */ /* 0x000fe200078efcff */
[--C-:B------:R-:W-:Y:S01]  /*2d00*/  @!P0 IMAD.IADD R44, R44, 0x1, -R5.reuse ;  /* 0x000000012c2c8824 */ /* 0x100fe200078e0a05 */
[----:B------:R-:W-:Y:S02]  /*2d10*/  ISETP.GT.U32.AND P0, PT, R5, R46, PT ;  /* 0x0000002e0500720c */ /* 0x000fe40003f04070 */
[----:B------:R-:W-:Y:S01]  /*2d20*/  IABS R64, R45 ;  /* 0x0000002d00407213 */ /* 0x000fe20000000000 */
[--C-:B------:R-:W-:Y:S01]  /*2d30*/  @!P3 IMAD.IADD R58, R58, 0x1, -R5.reuse ;  /* 0x000000013a3ab824 */ /* 0x100fe200078e0a05 */
[----:B------:R-:W-:Y:S01]  /*2d40*/  ISETP.GE.AND P3, PT, R9, RZ, PT ;  /* 0x000000ff0900720c */ /* 0x000fe20003f66270 */
[----:B------:R-:W-:Y:S01]  /*2d50*/  IMAD.HI.U32 R9, R3, R62, RZ ;  /* 0x0000003e03097227 */ /* 0x000fe200078e00ff */
[----:B------:R-:W-:Y:S02]  /*2d60*/  IABS R68, R59 ;  /* 0x0000003b00447213 */ /* 0x000fe40000000000 */
[----:B------:R-:W-:Y:S01]  /*2d70*/  ISETP.GE.AND P6, PT, R61, RZ, PT ;  /* 0x000000ff3d00720c */ /* 0x000fe20003fc6270 */
[----:B------:R-:W-:Y:S01]  /*2d80*/  @!P2 IMAD.MOV R58, RZ, RZ, -R58 ;  /* 0x000000ffff3aa224 */ /* 0x000fe200078e0a3a */
[----:B------:R-:W-:Y:S01]  /*2d90*/  ISETP.GT.U32.AND P2, PT, R5, R44, PT ;  /* 0x0000002c0500720c */ /* 0x000fe20003f44070 */
[----:B------:R-:W-:Y:S01]  /*2da0*/  @!P5 IMAD.IADD R60, R60, 0x1, -R5 ;  /* 0x000000013c3cd824 */ /* 0x000fe200078e0a05 */
[----:B------:R-:W-:Y:S01]  /*2db0*/  ISETP.GE.AND P5, PT, R45, RZ, PT ;  /* 0x000000ff2d00720c */ /* 0x000fe20003fa6270 */
[----:B------:R-:W-:Y:S01]  /*2dc0*/  IMAD.MOV R45, RZ, RZ, -R9 ;  /* 0x000000ffff2d7224 */ /* 0x000fe200078e0a09 */
[----:B------:R-:W-:Y:S01]  /*2dd0*/  LOP3.LUT R61, R2, 0x16, RZ, 0xfc, !PT ;  /* 0x00000016023d7812 */ /* 0x000fe200078efcff */
[----:B------:R-:W-:-:S02]  /*2de0*/  @!P0 IMAD.IADD R46, R46, 0x1, -R5 ;  /* 0x000000012e2e8824 */ /* 0x000fc400078e0a05 */
[----:B------:R-:W-:Y:S01]  /*2df0*/  IMAD.HI.U32 R9, R3, R64, RZ ;  /* 0x0000004003097227 */ /* 0x000fe200078e00ff */
[----:B------:R-:W-:Y:S02]  /*2e00*/  IABS R70, R61 ;  /* 0x0000003d00467213 */ /* 0x000fe40000000000 */
[----:B------:R-:W-:Y:S01]  /*2e10*/  ISETP.GT.U32.AND P0, PT, R5, R46, PT ;  /* 0x0000002e0500720c */ /* 0x000fe20003f04070 */
[----:B------:R-:W-:Y:S01]  /*2e20*/  @!P4 IMAD.MOV R60, RZ, RZ, -R60 ;  /* 0x000000ffff3cc224 */ /* 0x000fe200078e0a3c */
[----:B------:R-:W-:Y:S01]  /*2e30*/  ISETP.GE.AND P4, PT, R47, RZ, PT ;  /* 0x000000ff2f00720c */ /* 0x000fe20003f86270 */
[----:B------:R-:W-:Y:S02]  /*2e40*/  IMAD R62, R5, R45, R62 ;  /* 0x0000002d053e7224 */ /* 0x000fe400078e023e */
[----:B------:R-:W-:Y:S02]  /*2e50*/  IMAD.MOV R47, RZ, RZ, -R9 ;  /* 0x000000ffff2f7224 */ /* 0x000fe400078e0a09 */
[----:B------:R-:W-:-:S04]  /*2e60*/  IMAD.HI.U32 R9, R3, R66, RZ ;  /* 0x0000004203097227 */ /* 0x000fc800078e00ff */
[----:B------:R-:W-:Y:S01]  /*2e70*/  @!P2 IMAD.IADD R44, R44, 0x1, -R5 ;  /* 0x000000012c2ca824 */ /* 0x000fe200078e0a05 */
[C---:B------:R-:W-:Y:S01]  /*2e80*/  ISETP.GT.U32.AND P2, PT, R5.reuse, R62, PT ;  /* 0x0000003e0500720c */ /* 0x040fe20003f44070 */
[----:B------:R-:W-:Y:S02]  /*2e90*/  IMAD.MOV R9, RZ, RZ, -R9 ;  /* 0x000000ffff097224 */ /* 0x000fe400078e0a09 */
[----:B------:R-:W-:Y:S02]  /*2ea0*/  IMAD.MOV.U32 R55, RZ, RZ, R44 ;  /* 0x000000ffff377224 */ /* 0x000fe400078e002c */
[----:B------:R-:W-:Y:S02]  /*2eb0*/  IMAD R44, R5, R9, R66 ;  /* 0x00000009052c7224 */ /* 0x000fe400078e0242 */
[----:B------:R-:W-:Y:S02]  /*2ec0*/  @!P0 IMAD.IADD R46, R46, 0x1, -R5 ;  /* 0x000000012e2e8824 */ /* 0x000fe400078e0a05 */
[----:B------:R-:W-:Y:S01]  /*2ed0*/  IMAD.HI.U32 R45, R3, R68, RZ ;  /* 0x00000044032d7227 */ /* 0x000fe200078e00ff */
[----:B------:R-:W-:-:S03]  /*2ee0*/  ISETP.GT.U32.AND P0, PT, R5, R44, PT ;  /* 0x0000002c0500720c */ /* 0x000fc60003f04070 */
[C---:B------:R-:W-:Y:S01]  /*2ef0*/  IMAD R64, R5.reuse, R47, R64 ;  /* 0x0000002f05407224 */ /* 0x040fe200078e0240 */
[----:B------:R-:W-:Y:S01]  /*2f00*/  LOP3.LUT R47, R2, 0x18, RZ, 0xfc, !PT ;  /* 0x00000018022f7812 */ /* 0x000fe200078efcff */
[----:B------:R-:W-:Y:S02]  /*2f10*/  IMAD.MOV R45, RZ, RZ, -R45 ;  /* 0x000000ffff2d7224 */ /* 0x000fe400078e0a2d */
[----:B------:R-:W-:Y:S02]  /*2f20*/  @!P2 IMAD.IADD R62, R62, 0x1, -R5 ;  /* 0x000000013e3ea824 */ /* 0x000fe400078e0a05 */
[C---:B------:R-:W-:Y:S01]  /*2f30*/  IMAD R66, R5.reuse, R45, R68 ;  /* 0x0000002d05427224 */ /* 0x040fe200078e0244 */
[----:B------:R-:W-:Y:S01]  /*2f40*/  IABS R68, R47 ;  /* 0x0000002f00447213 */ /* 0x000fe20000000000 */
[----:B------:R-:W-:Y:S01]  /*2f50*/  @!P1 IMAD.MOV R55, RZ, RZ, -R55 ;  /* 0x000000ffff379224 */ /* 0x000fe200078e0a37 */
[C---:B------:R-:W-:Y:S01]  /*2f60*/  ISETP.GT.U32.AND P2, PT, R5.reuse, R62, PT ;  /* 0x0000003e0500720c */ /* 0x040fe20003f44070 */
[----:B------:R-:W-:Y:S01]  /*2f70*/  @!P0 IMAD.IADD R44, R44, 0x1, -R5 ;  /* 0x000000012c2c8824 */ /* 0x000fe200078e0a05 */
[----:B------:R-:W-:Y:S01]  /*2f80*/  ISETP.GT.U32.AND P1, PT, R5, R64, PT ;  /* 0x000000400500720c */ /* 0x000fe20003f24070 */
[----:B------:R-:W-:-:S03]  /*2f90*/  IMAD.HI.U32 R9, R3, R68, RZ ;  /* 0x0000004403097227 */ /* 0x000fc600078e00ff */
[C---:B------:R-:W-:Y:S01]  /*2fa0*/  ISETP.GT.U32.AND P0, PT, R5.reuse, R44, PT ;  /* 0x0000002c0500720c */ /* 0x040fe20003f04070 */
[----:B------:R-:W-:Y:S02]  /*2fb0*/  IMAD.MOV R9, RZ, RZ, -R9 ;  /* 0x000000ffff097224 */ /* 0x000fe400078e0a09 */
[----:B------:R-:W-:Y:S02]  /*2fc0*/  IMAD.MOV.U32 R57, RZ, RZ, R46 ;  /* 0x000000ffff397224 */ /* 0x000fe400078e002e */
[----:B------:R-:W-:Y:S02]  /*2fd0*/  IMAD R46, R5, R9, R68 ;  /* 0x00000009052e7224 */ /* 0x000fe400078e0244 */
[----:B------:R-:W-:Y:S01]  /*2fe0*/  @!P2 IMAD.IADD R62, R62, 0x1, -R5 ;  /* 0x000000013e3ea824 */ /* 0x000fe200078e0a05 */
[----:B------:R-:W-:Y:S01]  /*2ff0*/  ISETP.GE.AND P2, PT, R59, RZ, PT ;  /* 0x000000ff3b00720c */ /* 0x000fe20003f46270 */
[----:B------:R-:W-:Y:S01]  /*3000*/  @!P6 IMAD.MOV R57, RZ, RZ, -R57 ;  /* 0x000000ffff39e224 */ /* 0x000fe200078e0a39 */
[C---:B------:R-:W-:Y:S01]  /*3010*/  ISETP.GT.U32.AND P6, PT, R5.reuse, R66, PT ;  /* 0x000000420500720c */ /* 0x040fe20003fc4070 */
[----:B------:R-:W-:Y:S01]  /*3020*/  @!P3 IMAD.MOV R62, RZ, RZ, -R62 ;  /* 0x000000ffff3eb224 */ /* 0x000fe200078e0a3e */
[----:B------:R-:W-:Y:S01]  /*3030*/  ISETP.GT.U32.AND P3, PT, R5, R46, PT ;  /* 0x0000002e0500720c */ /* 0x000fe20003f64070 */
[----:B------:R-:W-:-:S04]  /*3040*/  IMAD.HI.U32 R9, R3, R70, RZ ;  /* 0x0000004603097227 */ /* 0x000fc800078e00ff */
[----:B------:R-:W-:Y:S02]  /*3050*/  IMAD.MOV R9, RZ, RZ, -R9 ;  /* 0x000000ffff097224 */ /* 0x000fe400078e0a09 */
[--C-:B------:R-:W-:Y:S01]  /*3060*/  @!P0 IMAD.IADD R44, R44, 0x1, -R5.reuse ;  /* 0x000000012c2c8824 */ /* 0x100fe200078e0a05 */
[----:B------:R-:W-:Y:S01]  /*3070*/  ISETP.GE.AND P0, PT, R63, RZ, PT ;  /* 0x000000ff3f00720c */ /* 0x000fe20003f06270 */
[--C-:B------:R-:W-:Y:S02]  /*3080*/  @!P1 IMAD.IADD R64, R64, 0x1, -R5.reuse ;  /* 0x0000000140409824 */ /* 0x100fe400078e0a05 */
[C---:B------:R-:W-:Y:S01]  /*3090*/  IMAD R68, R5.reuse, R9, R70 ;  /* 0x0000000905447224 */ /* 0x040fe200078e0246 */
[----:B------:R-:W-:Y:S01]  /*30a0*/  LOP3.LUT R9, R2, 0x12, RZ, 0xfc, !PT ;  /* 0x0000001202097812 */ /* 0x000fe200078efcff */
[----:B------:R-:W-:Y:S01]  /*30b0*/  IMAD.MOV.U32 R59, RZ, RZ, R44 ;  /* 0x000000ffff3b7224 */ /* 0x000fe200078e002c */
[----:B------:R-:W-:Y:S01]  /*30c0*/  ISETP.GT.U32.AND P1, PT, R5, R64, PT ;  /* 0x000000400500720c */ /* 0x000fe20003f24070 */
[----:B------:R-:W-:-:S02]  /*30d0*/  @!P6 IMAD.IADD R66, R66, 0x1, -R5 ;  /* 0x000000014242e824 */ /* 0x000fc400078e0a05 */
[----:B------:R-:W-:Y:S01]  /*30e0*/  @!P4 IMAD.MOV R59, RZ, RZ, -R59 ;  /* 0x000000ffff3bc224 */ /* 0x000fe200078e0a3b */
[C---:B------:R-:W-:Y:S01]  /*30f0*/  ISETP.GT.U32.AND P4, PT, R5.reuse, R68, PT ;  /* 0x000000440500720c */ /* 0x040fe20003f84070 */
[----:B------:R-:W-:Y:S01]  /*3100*/  @!P3 IMAD.IADD R46, R46, 0x1, -R5 ;  /* 0x000000012e2eb824 */ /* 0x000fe200078e0a05 */
        /* <DEDUP_REMOVED lines=10> */
[--C-:B------:R-:W-:Y:S01]  /*31b0*/  @!P6 IMAD.IADD R66, R66, 0x1, -R5.reuse ;  /* 0x000000014242e824 */ /* 0x100fe200078e0a05 */
[----:B------:R-:W-:Y:S01]  /*31c0*/  IABS R74, R45 ;  /* 0x0000002d004a7213 */ /* 0x000fe20000000000 */
[----:B------:R-:W-:Y:S01]  /*31d0*/  @!P5 IMAD.MOV R64, RZ, RZ, -R64 ;  /* 0x000000ffff40d224 */ /* 0x000fe200078e0a40 */
[----:B------:R-:W-:Y:S01]  /*31e0*/  ISETP.GE.AND P6, PT, R9, RZ, PT ;  /* 0x000000ff0900720c */ /* 0x000fe20003fc6270 */
[----:B------:R-:W-:Y:S01]  /*31f0*/  @!P3 IMAD.IADD R46, R46, 0x1, -R5 ;  /* 0x000000012e2eb824 */ /* 0x000fe200078e0a05 */
[----:B------:R-:W-:Y:S01]  /*3200*/  ISETP.GT.U32.AND P4, PT, R5, R68, PT ;  /* 0x000000440500720c */ /* 0x000fe20003f84070 */
[----:B------:R-:W-:Y:S01]  /*3210*/  IMAD.HI.U32 R9, R3, R72, RZ ;  /* 0x0000004803097227 */ /* 0x000fe200078e00ff */
[----:B------:R-:W-:-:S02]  /*3220*/  ISETP.GE.AND P5, PT, R61, RZ, PT ;  /* 0x000000ff3d00720c */ /* 0x000fc40003fa6270 */
[----:B------:R-:W-:Y:S01]  /*3230*/  LOP3.LUT R47, R2, 0xe, RZ, 0xfc, !PT ;  /* 0x0000000e022f7812 */ /* 0x000fe200078efcff */
[----:B------:R-:W-:-:S03]  /*3240*/  IMAD.HI.U32 R44, R3, R74, RZ ;  /* 0x0000004a032c7227 */ /* 0x000fc600078e00ff */
[----:B------:R-:W-:Y:S01]  /*3250*/  IABS R76, R47 ;  /* 0x0000002f004c7213 */ /* 0x000fe20000000000 */
[----:B------:R-:W-:Y:S01]  /*3260*/  IMAD.MOV.U32 R61, RZ, RZ, R46 ;  /* 0x000000ffff3d7224 */ /* 0x000fe200078e002e */
[----:B------:R-:W-:Y:S01]  /*3270*/  ISETP.GE.AND P3, PT, R47, RZ, PT ;  /* 0x000000ff2f00720c */ /* 0x000fe20003f66270 */
[----:B------:R-:W-:Y:S02]  /*3280*/  IMAD.MOV R46, RZ, RZ, -R9 ;  /* 0x000000ffff2e7224 */ /* 0x000fe400078e0a09 */
[----:B------:R-:W-:Y:S02]  /*3290*/  IMAD.MOV R63, RZ, RZ, -R44 ;  /* 0x000000ffff3f7224 */ /* 0x000fe400078e0a2c */
[----:B------:R-:W-:Y:S01]  /*32a0*/  @!P1 IMAD.MOV R61, RZ, RZ, -R61 ;  /* 0x000000ffff3d9224 */ /* 0x000fe200078e0a3d */
[C---:B------:R-:W-:Y:S01]  /*32b0*/  ISETP.GT.U32.AND P1, PT, R5.reuse, R70, PT ;  /* 0x000000460500720c */ /* 0x040fe20003f24070 */
[----:B------:R-:W-:Y:S02]  /*32c0*/  IMAD R44, R5, R46, R72 ;  /* 0x0000002e052c7224 */ /* 0x000fe400078e0248 */
[----:B------:R-:W-:-:S02]  /*32d0*/  @!P4 IMAD.IADD R68, R68, 0x1, -R5 ;  /* 0x000000014444c824 */ /* 0x000fc400078e0a05 */
[C---:B------:R-:W-:Y:S01]  /*32e0*/  IMAD R46, R5.reuse, R63, R74 ;  /* 0x0000003f052e7224 */ /* 0x040fe200078e024a */
[----:B------:R-:W-:Y:S01]  /*32f0*/  ISETP.GT.U32.AND P4, PT, R5, R44, PT ;  /* 0x0000002c0500720c */ /* 0x000fe20003f84070 */
[----:B------:R-:W-:Y:S01]  /*3300*/  @!P2 IMAD.MOV R66, RZ, RZ, -R66 ;  /* 0x000000ffff42a224 */ /* 0x000fe200078e0a42 */
[----:B------:R-:W-:Y:S01]  /*3310*/  ISETP.GE.AND P2, PT, R45, RZ, PT ;  /* 0x000000ff2d00720c */ /* 0x000fe20003f46270 */
[----:B------:R-:W-:-:S04]  /*3320*/  IMAD.HI.U32 R45, R3, R76, RZ ;  /* 0x0000004c032d7227 */ /* 0x000fc800078e00ff */
[----:B------:R-:W-:Y:S01]  /*3330*/  @!P1 IMAD.IADD R70, R70, 0x1, -R5 ;  /* 0x0000000146469824 */ /* 0x000fe200078e0a05 */
[----:B------:R-:W-:Y:S01]  /*3340*/  ISETP.GT.U32.AND P1, PT, R5, R46, PT ;  /* 0x0000002e0500720c */ /* 0x000fe20003f24070 */
[----:B------:R-:W-:-:S04]  /*3350*/  IMAD.HI.U32 R9, R3, R78, RZ ;  /* 0x0000004e03097227 */ /* 0x000fc800078e00ff */
[----:B------:R-:W-:Y:S01]  /*3360*/  @!P4 IMAD.IADD R44, R44, 0x1, -R5 ;  /* 0x000000012c2cc824 */ /* 0x000fe200078e0a05 */
[C---:B------:R-:W-:Y:S01]  /*3370*/  ISETP.GT.U32.AND P4, PT, R5.reuse, R70, PT ;  /* 0x000000460500720c */ /* 0x040fe20003f84070 */
[----:B------:R-:W-:Y:S02]  /*3380*/  IMAD.MOV R45, RZ, RZ, -R45 ;  /* 0x000000ffff2d7224 */ /* 0x000fe400078e0a2d */
[----:B------:R-:W-:Y:S02]  /*3390*/  IMAD.MOV R9, RZ, RZ, -R9 ;  /* 0x000000ffff097224 */ /* 0x000fe400078e0a09 */
[C---:B------:R-:W-:Y:S02]  /*33a0*/  IMAD R72, R5.reuse, R45, R76 ;  /* 0x0000002d05487224 */ /* 0x040fe400078e024c */
[C---:B------:R-:W-:Y:S01]  /*33b0*/  IMAD R74, R5.reuse, R9, R78 ;  /* 0x00000009054a7224 */ /* 0x040fe200078e024e */
[----:B------:R-:W-:Y:S01]  /*33c0*/  IABS R78, R71 ;  /* 0x00000047004e7213 */ /* 0x000fe20000000000 */
[----:B------:R-:W-:Y:S01]  /*33d0*/  @!P5 IMAD.MOV R68, RZ, RZ, -R68 ;  /* 0x000000ffff44d224 */ /* 0x000fe200078e0a44 */
[----:B------:R-:W-:Y:S01]  /*33e0*/  ISETP.GT.U32.AND P5, PT, R5, R44, PT ;  /* 0x0000002c0500720c */ /* 0x000fe20003fa4070 */
[----:B------:R-:W-:-:S02]  /*33f0*/  @!P1 IMAD.IADD R46, R46, 0x1, -R5 ;  /* 0x000000012e2e9824 */ /* 0x000fc400078e0a05 */
[----:B------:R-:W-:Y:S01]  /*3400*/  @!P4 IMAD.IADD R70, R70, 0x1, -R5 ;  /* 0x000000014646c824 */ /* 0x000fe200078e0a05 */
[----:B------:R-:W-:Y:S01]  /*3410*/  ISETP.GT.U32.AND P4, PT, R5, R72, PT ;  /* 0x000000480500720c */ /* 0x000fe20003f84070 */
[----:B------:R-:W-:Y:S01]  /*3420*/  IMAD.HI.U32 R9, R3, R78, RZ ;  /* 0x0000004e03097227 */ /* 0x000fe200078e00ff */
[----:B------:R-:W-:-:S03]  /*3430*/  ISETP.GT.U32.AND P1, PT, R5, R46, PT ;  /* 0x0000002e0500720c */ /* 0x000fc60003f24070 */
[----:B------:R-:W-:-:S04]  /*3440*/  IMAD.HI.U32 R47, R3, R80, RZ ;  /* 0x00000050032f7227 */ /* 0x000fc800078e00ff */
[----:B------:R-:W-:Y:S02]  /*3450*/  IMAD.MOV R9, RZ, RZ, -R9 ;  /* 0x000000ffff097224 */ /* 0x000fe400078e0a09 */
[----:B------:R-:W-:Y:S02]  /*3460*/  IMAD.MOV R47, RZ, RZ, -R47 ;  /* 0x000000ffff2f7224 */ /* 0x000fe400078e0a2f */
[C---:B------:R-:W-:Y:S02]  /*3470*/  IMAD R78, R5.reuse, R9, R78 ;  /* 0x00000009054e7224 */ /* 0x040fe400078e024e */
[--C-:B------:R-:W-:Y:S01]  /*3480*/  @!P5 IMAD.IADD R44, R44, 0x1, -R5.reuse ;  /* 0x000000012c2cd824 */ /* 0x100fe200078e0a05 */
[C---:B------:R-:W-:Y:S01]  /*3490*/  ISETP.GT.U32.AND P5, PT, R5.reuse, R74, PT ;  /* 0x0000004a0500720c */ /* 0x040fe20003fa4070 */
[C---:B------:R-:W-:Y:S01]  /*34a0*/  IMAD R76, R5.reuse, R47, R80 ;  /* 0x0000002f054c7224 */ /* 0x040fe200078e0250 */
[----:B------:R-:W-:Y:S01]  /*34b0*/  IABS R80, R73 ;  /* 0x0000004900507213 */ /* 0x000fe20000000000 */
[--C-:B------:R-:W-:Y:S01]  /*34c0*/  @!P4 IMAD.IADD R72, R72, 0x1, -R5.reuse ;  /* 0x000000014848c824 */ /* 0x100fe200078e0a05 */
[C---:B------:R-:W-:Y:S01]  /*34d0*/  ISETP.GT.U32.AND P4, PT, R5.reuse, R78, PT ;  /* 0x0000004e0500720c */ /* 0x040fe20003f84070 */
[----:B------:R-:W-:Y:S01]  /*34e0*/  @!P1 IMAD.IADD R46, R46, 0x1, -R5 ;  /* 0x000000012e2e9824 */ /* 0x000fe200078e0a05 */
[----:B------:R-:W-:Y:S01]  /*34f0*/  ISETP.GT.U32.AND P1, PT, R5, R76, PT ;  /* 0x0000004c0500720c */ /* 0x000fe20003f24070 */
[----:B------:R-:W-:-:S02]  /*3500*/  @!P0 IMAD.MOV R70, RZ, RZ, -R70 ;  /* 0x000000ffff468224 */ /* 0x000fc400078e0a46 */
[----:B------:R-:W-:-:S04]  /*3510*/  IMAD.HI.U32 R45, R3, R80, RZ ;  /* 0x00000050032d7227 */ /* 0x000fc800078e00ff */
[----:B------:R-:W-:Y:S01]  /*3520*/  @!P5 IMAD.IADD R74, R74, 0x1, -R5 ;  /* 0x000000014a4ad824 */ /* 0x000fe200078e0a05 */
[----:B------:R-:W-:Y:S01]  /*3530*/  ISETP.GT.U32.AND P5, PT, R5, R72, PT ;  /* 0x000000480500720c */ /* 0x000fe20003fa4070 */
[----:B------:R-:W-:-:S03]  /*3540*/  IMAD.HI.U32 R47, R3, R82, RZ ;  /* 0x00000052032f7227 */ /* 0x000fc600078e00ff */
[----:B------:R-:W-:Y:S01]  /*3550*/  ISETP.GT.U32.AND P0, PT, R5, R74, PT ;  /* 0x0000004a0500720c */ /* 0x000fe20003f04070 */
[----:B------:R-:W-:Y:S02]  /*3560*/  @!P4 IMAD.IADD R78, R78, 0x1, -R5 ;  /* 0x000000014e4ec824 */ /* 0x000fe400078e0a05 */
[----:B------:R-:W-:-:S03]  /*3570*/  IMAD.HI.U32 R9, R3, R84, RZ ;  /* 0x0000005403097227 */ /* 0x000fc600078e00ff */
[----:B------:R-:W-:Y:S01]  /*3580*/  ISETP.GT.U32.AND P4, PT, R5, R78, PT ;  /* 0x0000004e0500720c */ /* 0x000fe20003f84070 */
[----:B------:R-:W-:Y:S02]  /*3590*/  @!P1 IMAD.IADD R76, R76, 0x1, -R5 ;  /* 0x000000014c4c9824 */ /* 0x000fe400078e0a05 */
[----:B------:R-:W-:Y:S02]  /*35a0*/  IMAD.MOV.U32 R63, RZ, RZ, R44 ;  /* 0x000000ffff3f7224 */ /* 0x000fe400078e002c */
[----:B------:R-:W-:-:S04]  /*35b0*/  IMAD.HI.U32 R3, R3, R86, RZ ;  /* 0x0000005603037227 */ /* 0x000fc800078e00ff */
[----:B------:R-:W-:Y:S02]  /*35c0*/  IMAD.MOV R45, RZ, RZ, -R45 ;  /* 0x000000ffff2d7224 */ /* 0x000fe400078e0a2d */
[----:B------:R-:W-:Y:S02]  /*35d0*/  IMAD.MOV R47, RZ, RZ, -R47 ;  /* 0x000000ffff2f7224 */ /* 0x000fe400078e0a2f */
[----:B------:R-:W-:Y:S02]  /*35e0*/  IMAD.MOV R9, RZ, RZ, -R9 ;  /* 0x000000ffff097224 */ /* 0x000fe400078e0a09 */
[----:B------:R-:W-:Y:S01]  /*35f0*/  @!P6 IMAD.MOV R63, RZ, RZ, -R63 ;  /* 0x000000ffff3fe224 */ /* 0x000fe200078e0a3f */
[C---:B------:R-:W-:Y:S01]  /*3600*/  ISETP.GT.U32.AND P6, PT, R5.reuse, R76, PT ;  /* 0x0000004c0500720c */ /* 0x040fe20003fc4070 */
[----:B------:R-:W-:Y:S02]  /*3610*/  IMAD.MOV R3, RZ, RZ, -R3 ;  /* 0x000000ffff037224 */ /* 0x000fe400078e0a03 */
[----:B------:R-:W-:-:S02]  /*3620*/  IMAD R80, R5, R45, R80 ;  /* 0x0000002d05507224 */ /* 0x000fc400078e0250 */
[C---:B------:R-:W-:Y:S02]  /*3630*/  IMAD R82, R5.reuse, R47, R82 ;  /* 0x0000002f05527224 */ /* 0x040fe400078e0252 */
[C---:B------:R-:W-:Y:S01]  /*3640*/  IMAD R84, R5.reuse, R9, R84 ;  /* 0x0000000905547224 */ /* 0x040fe200078e0254 */
[C---:B------:R-:W-:Y:S01]  /*3650*/  ISETP.GT.U32.AND P1, PT, R5.reuse, R80, PT ;  /* 0x000000500500720c */ /* 0x040fe20003f24070 */
[----:B------:R-:W-:Y:S02]  /*3660*/  IMAD.MOV.U32 R65, RZ, RZ, R46 ;  /* 0x000000ffff417224 */ /* 0x000fe400078e002e */
[C---:B------:R-:W-:Y:S02]  /*3670*/  IMAD R46, R5.reuse, R3, R86 ;  /* 0x00000003052e7224 */ /* 0x040fe400078e0256 */
[--C-:B------:R-:W-:Y:S01]  /*3680*/  @!P5 IMAD.IADD R72, R72, 0x1, -R5.reuse ;  /* 0x000000014848d824 */ /* 0x100fe200078e0a05 */
[C---:B------:R-:W-:Y:S01]  /*3690*/  ISETP.GT.U32.AND P5, PT, R5.reuse, R84, PT ;  /* 0x000000540500720c */ /* 0x040fe20003fa4070 */
[--C-:B------:R-:W-:Y:S01]  /*36a0*/  @!P0 IMAD.IADD R74, R74, 0x1, -R5.reuse ;  /* 0x000000014a4a8824 */ /* 0x100fe200078e0a05 */
[C---:B------:R-:W-:Y:S01]  /*36b0*/  ISETP.GT.U32.AND P0, PT, R5.reuse, R82, PT ;  /* 0x000000520500720c */ /* 0x040fe20003f04070 */
[--C-:B------:R-:W-:Y:S01]  /*36c0*/  @!P4 IMAD.IADD R78, R78, 0x1, -R5.reuse ;  /* 0x000000014e4ec824 */ /* 0x100fe200078e0a05 */
[----:B------:R-:W-:Y:S01]  /*36d0*/  ISETP.GT.U32.AND P4, PT, R5, R46, PT ;  /* 0x0000002e0500720c */ /* 0x000fe20003f84070 */
[--C-:B------:R-:W-:Y:S01]  /*36e0*/  @!P6 IMAD.IADD R76, R76, 0x1, -R5.reuse ;  /* 0x000000014c4ce824 */ /* 0x100fe200078e0a05 */
[----:B------:R-:W-:Y:S01]  /*36f0*/  ISETP.GE.AND P6, PT, R67, RZ, PT ;  /* 0x000000ff4300720c */ /* 0x000fe20003fc6270 */
[----:B------:R-:W-:-:S02]  /*3700*/  @!P1 IMAD.IADD R80, R80, 0x1, -R5 ;  /* 0x0000000150509824 */ /* 0x000fc400078e0a05 */
[----:B------:R-:W-:Y:S02]  /*3710*/  @!P3 IMAD.MOV R72, RZ, RZ, -R72 ;  /* 0x000000ffff48b224 */ /* 0x000fe400078e0a48 */
[----:B------:R-:W-:Y:S01]  /*3720*/  @!P2 IMAD.MOV R65, RZ, RZ, -R65 ;  /* 0x000000ffff41a224 */ /* 0x000fe200078e0a41 */
[----:B------:R-:W-:Y:S01]  /*3730*/  ISETP.GT.U32.AND P1, PT, R5, R80, PT ;  /* 0x000000500500720c */ /* 0x000fe20003f24070 */
[--C-:B------:R-:W-:Y:S01]  /*3740*/  @!P5 IMAD.IADD R84, R84, 0x1, -R5.reuse ;  /* 0x000000015454d824 */ /* 0x100fe200078e0a05 */
[----:B------:R-:W-:Y:S01]  /*3750*/  ISETP.GE.AND P2, PT, R2, RZ, PT ;  /* 0x000000ff0200720c */ /* 0x000fe20003f46270 */
[--C-:B------:R-:W-:Y:S01]  /*3760*/  @!P0 IMAD.IADD R82, R82, 0x1, -R5.reuse ;  /* 0x0000000152528824 */ /* 0x100fe200078e0a05 */
[----:B------:R-:W-:Y:S01]  /*3770*/  ISETP.GE.AND P5, PT, R69, RZ, PT ;  /* 0x000000ff4500720c */ /* 0x000fe20003fa6270 */
[--C-:B------:R-:W-:Y:S01]  /*3780*/  @!P4 IMAD.IADD R46, R46, 0x1, -R5.reuse ;  /* 0x000000012e2ec824 */ /* 0x100fe200078e0a05 */
[C---:B------:R-:W-:Y:S01]  /*3790*/  ISETP.GT.U32.AND P0, PT, R5.reuse, R84, PT ;  /* 0x000000540500720c */ /* 0x040fe20003f04070 */
[----:B------:R-:W-:Y:S01]  /*37a0*/  @!P6 IMAD.MOV R74, RZ, RZ, -R74 ;  /* 0x000000ffff4ae224 */ /* 0x000fe200078e0a4a */
[C---:B------:R-:W-:Y:S01]  /*37b0*/  ISETP.GT.U32.AND P3, PT, R5.reuse, R82, PT ;  /* 0x000000520500720c */ /* 0x040fe20003f64070 */
[C---:B------:R-:W-:Y:S01]  /*37c0*/  IMAD.SHL.U32 R44, R152.reuse, 0x2, RZ ;  /* 0x00000002982c7824 */ /* 0x040fe200078e00ff */
[----:B------:R-:W-:Y:S01]  /*37d0*/  ISETP.GT.U32.AND P6, PT, R5, R46, PT ;  /* 0x0000002e0500720c */ /* 0x000fe20003fc4070 */
[----:B------:R-:W-:Y:S01]  /*37e0*/  IMAD.SHL.U32 R3, R152, 0x100, RZ ;  /* 0x0000010098037824 */ /* 0x000fe200078e00ff */
[----:B------:R-:W-:Y:S01]  /*37f0*/  SHF.R.S32.HI R2, RZ, 0x7, R152 ;  /* 0x00000007ff027819 */ /* 0x000fe20000011498 */
[----:B------:R-:W-:Y:S01]  /*3800*/  @!P1 IMAD.IADD R80, R80, 0x1, -R5 ;  /* 0x0000000150509824 */ /* 0x000fe200078e0a05 */
[----:B------:R-:W-:-:S02]  /*3810*/  LOP3.LUT R152, R152, 0x7f, RZ, 0xc0, !PT ;  /* 0x0000007f98987812 */ /* 0x000fc400078ec0ff */
[----:B------:R-:W-:Y:S01]  /*3820*/  SGXT R2, R2, 0x1 ;  /* 0x000000010202781a */ /* 0x000fe20000000200 */
[----:B------:R-:W-:Y:S01]  /*3830*/  @!P5 IMAD.MOV R76, RZ, RZ, -R76 ;  /* 0x000000ffff4cd224 */ /* 0x000fe200078e0a4c */
[----:B------:R-:W-:Y:S01]  /*3840*/  ISETP.GE.AND P1, PT, R71, RZ, PT ;  /* 0x000000ff4700720c */ /* 0x000fe20003f26270 */
[--C-:B------:R-:W-:Y:S01]  /*3850*/  @!P0 IMAD.IADD R84, R84, 0x1, -R5.reuse ;  /* 0x0000000154548824 */ /* 0x100fe200078e0a05 */
[----:B------:R-:W-:Y:S01]  /*3860*/  ISETP.GE.AND P4, PT, R73, RZ, PT ;  /* 0x000000ff4900720c */ /* 0x000fe20003f86270 */
[--C-:B------:R-:W-:Y:S01]  /*3870*/  @!P3 IMAD.IADD R82, R82, 0x1, -R5.reuse ;  /* 0x000000015252b824 */ /* 0x100fe200078e0a05 */
[----:B------:R-:W-:Y:S01]  /*3880*/  LOP3.LUT R9, R2, 0x90, RZ, 0xc0, !PT ;  /* 0x0000009002097812 */ /* 0x000fe200078ec0ff */
[----:B------:R-:W-:Y:S01]  /*3890*/  @!P6 IMAD.IADD R46, R46, 0x1, -R5 ;  /* 0x000000012e2ee824 */ /* 0x000fe200078e0a05 */
[----:B------:R-:W-:Y:S01]  /*38a0*/  ISETP.GE.AND P0, PT, R75, RZ, PT ;  /* 0x000000ff4b00720c */ /* 0x000fe20003f06270 */
[----:B------:R-:W-:Y:S01]  /*38b0*/  IMAD R5, R152, UR13, RZ ;  /* 0x0000000d98057c24 */ /* 0x000fe2000f8e02ff */
[----:B------:R-:W-:Y:S01]  /*38c0*/  ISETP.GE.AND P3, PT, R77, RZ, PT ;  /* 0x000000ff4d00720c */ /* 0x000fe20003f66270 */
[----:B------:R-:W-:Y:S01]  /*38d0*/  @!P2 IMAD.MOV R84, RZ, RZ, -R84 ;  /* 0x000000ffff54a224 */ /* 0x000fe200078e0a54 */
[--C-:B------:R-:W-:Y:S01]  /*38e0*/  LOP3.LUT R86, R9, 0x7e, R44.reuse, 0x78, !PT ;  /* 0x0000007e09567812 */ /* 0x100fe200078e782c */
[----:B------:R-:W-:Y:S01]  /*38f0*/  USHF.L.U32 UR13, UR13, 0x7, URZ ;  /* 0x000000070d0d7899 */ /* 0x000fe2000800063f */
[----:B------:R-:W-:Y:S01]  /*3900*/  LOP3.LUT R2, R3, 0xc07e, R44, 0xc8, !PT ;  /* 0x0000c07e03027812 */ /* 0x000fe200078ec82c */
[----:B------:R-:W-:Y:S01]  /*3910*/  @!P1 IMAD.MOV R78, RZ, RZ, -R78 ;  /* 0x000000ffff4e9224 */ /* 0x000fe200078e0a4e */
[----:B------:R-:W-:Y:S01]  /*3920*/  ISETP.NE.AND P5, PT, R53, RZ, PT ;  /* 0x000000ff3500720c */ /* 0x000fe20003fa5270 */
[----:B------:R-:W-:Y:S01]  /*3930*/  @!P4 IMAD.MOV R80, RZ, RZ, -R80 ;  /* 0x000000ffff50c224 */ /* 0x000fe200078e0a50 */
[----:B------:R-:W-:Y:S01]  /*3940*/  LOP3.LUT R44, RZ, R53, RZ, 0x33, !PT ;  /* 0x00000035ff2c7212 */ /* 0x000fe200078e33ff */
[----:B------:R-:W-:Y:S01]  /*3950*/  IMAD.MOV.U32 R53, RZ, RZ, R46 ;  /* 0x000000ffff357224 */ /* 0x000fe200078e002e */
[C---:B------:R-:W-:Y:S01]  /*3960*/  LEA R9, P6, R5.reuse, UR4, 0x1 ;  /* 0x0000000405097c11 */ /* 0x040fe2000f8c08ff */
[----:B------:R-:W-:Y:S01]  /*3970*/  @!P0 IMAD.MOV R82, RZ, RZ, -R82 ;  /* 0x000000ffff528224 */ /* 0x000fe200078e0a52 */
[C---:B------:R-:W-:Y:S01]  /*3980*/  SEL R6, R44.reuse, R6, !P5 ;  /* 0x000000062c067207 */ /* 0x040fe20006800000 */
[----:B------:R-:W-:Y:S01]  /*3990*/  @!P3 IMAD.MOV R53, RZ, RZ, -R53 ;  /* 0x000000ffff35b224 */ /* 0x000fe200078e0a35 */
[C---:B------:R-:W-:Y:S01]  /*39a0*/  SEL R7, R44.reuse, R7, !P5 ;  /* 0x000000072c077207 */ /* 0x040fe20006800000 */
[----:B------:R-:W-:Y:S01]  /*39b0*/  ULDC UR4, c[0x0][0x234] ;  /* 0x00008d0000047ab9 */ /* 0x000fe20000000800 */
[C---:B------:R-:W-:Y:S01]  /*39c0*/  SEL R45, R44.reuse, R10, !P5 ;  /* 0x0000000a2c2d7207 */ /* 0x040fe20006800000 */
[----:B------:R-:W-:Y:S01]  /*39d0*/  USHF.L.U32 UR41, UR13, 0x1, URZ ;  /* 0x000000010d297899 */ /* 0x000fe2000800063f */
[----:B------:R-:W-:Y:S01]  /*39e0*/  LEA.HI.X.SX32 R10, R5, UR5, 0x1, P6 ;  /* 0x00000005050a7c11 */ /* 0x000fe2000b0f0eff */
[----:B------:R-:W-:Y:S01]  /*39f0*/  ULDC UR5, c[0x0][0x240] ;  /* 0x0000900000057ab9 */ /* 0x000fe20000000800 */
[----:B------:R-:W-:Y:S01]  /*3a00*/  SEL R47, R44, R12, !P5 ;  /* 0x0000000c2c2f7207 */ /* 0x000fe20006800000 */
[----:B------:R-:W-:Y:S01]  /*3a10*/  IMAD R6, R6, UR5, RZ ;  /* 0x0000000506067c24 */ /* 0x000fe2000f8e02ff */
[C---:B------:R-:W-:Y:S01]  /*3a20*/  SEL R16, R44.reuse, R16, !P5 ;  /* 0x000000102c107207 */ /* 0x040fe20006800000 */
[----:B------:R-:W-:Y:S01]  /*3a30*/  IMAD R12, R7, UR5, RZ ;  /* 0x00000005070c7c24 */ /* 0x000fe2000f8e02ff */
[C---:B------:R-:W-:Y:S01]  /*3a40*/  SEL R46, R44.reuse, R11, !P5 ;  /* 0x0000000b2c2e7207 */ /* 0x040fe20006800000 */
[----:B------:R-:W-:Y:S01]  /*3a50*/  IMAD R45, R45, UR5, RZ ;  /* 0x000000052d2d7c24 */ /* 0x000fe2000f8e02ff */
[----:B------:R-:W-:Y:S01]  /*3a60*/  SEL R8, R44, R8, !P5 ;  /* 0x000000082c087207 */ /* 0x000fe20006800000 */
[----:B------:R-:W-:Y:S01]  /*3a70*/  IMAD R16, R16, UR5, RZ ;  /* 0x0000000510107c24 */ /* 0x000fe2000f8e02ff */
[----:B------:R-:W-:Y:S01]  /*3a80*/  SEL R13, R44, R13, !P5 ;  /* 0x0000000d2c0d7207 */ /* 0x000fe20006800000 */
[----:B------:R-:W-:Y:S01]  /*3a90*/  IMAD R46, R46, UR5, RZ ;  /* 0x000000052e2e7c24 */ /* 0x000fe2000f8e02ff */
        /* <DEDUP_REMOVED lines=112> */
[-C--:B------:R-:W-:Y:S01]  /*41a0*/  LEA R7, P4, R6, R9.reuse, 0x1 ;  /* 0x0000000906077211 */ /* 0x080fe200078808ff */
[----:B------:R-:W-:Y:S01]  /*41b0*/  IMAD R80, R80, UR5, RZ ;  /* 0x0000000550507c24 */ /* 0x000fe2000f8e02ff */
[-C--:B------:R-:W-:Y:S01]  /*41c0*/  LEA R215, P5, R12, R9.reuse, 0x1 ;  /* 0x000000090cd77211 */ /* 0x080fe200078a08ff */
[----:B------:R-:W-:Y:S01]  /*41d0*/  IMAD R82, R82, UR5, RZ ;  /* 0x0000000552527c24 */ /* 0x000fe2000f8e02ff */
[-C--:B------:R-:W-:Y:S01]  /*41e0*/  LEA.HI.X.SX32 R4, R6, R10.reuse, 0x1, P4 ;  /* 0x0000000a06047211 */ /* 0x080fe200020f0eff */
[----:B------:R-:W-:Y:S01]  /*41f0*/  IMAD R53, R53, UR5, RZ ;  /* 0x0000000535357c24 */ /* 0x000fe2000f8e02ff */
[-C--:B------:R-:W-:Y:S01]  /*4200*/  LEA.HI.X.SX32 R6, R12, R10.reuse, 0x1, P5 ;  /* 0x0000000a0c067211 */ /* 0x080fe200028f0eff */
[----:B------:R-:W-:Y:S01]  /*4210*/  IMAD R44, R44, UR5, RZ ;  /* 0x000000052c2c7c24 */ /* 0x000fe2000f8e02ff */
[CC--:B------:R-:W-:Y:S01]  /*4220*/  LEA R219, P3, R45.reuse, R9.reuse, 0x1 ;  /* 0x000000092ddb7211 */ /* 0x0c0fe200078608ff */
[----:B------:R-:W-:Y:S01]  /*4230*/  UIADD3 UR5, UR12, 0x10000, URZ ;  /* 0x000100000c057890 */ /* 0x000fe2000fffe03f */
[-C--:B------:R-:W-:Y:S01]  /*4240*/  LEA R12, P5, R16, R9.reuse, 0x1 ;  /* 0x00000009100c7211 */ /* 0x080fe200078a08ff */
[----:B------:R-:W-:Y:S01]  /*4250*/  UMOV UR4, URZ ;  /* 0x0000003f00047c82 */ /* 0x000fe20008000000 */
[CC--:B------:R-:W-:Y:S01]  /*4260*/  LEA R224, P2, R46.reuse, R9.reuse, 0x1 ;  /* 0x000000092ee07211 */ /* 0x0c0fe200078408ff */
[----:B------:R-:W-:Y:S01]  /*4270*/  USHF.R.U32.HI UR5, URZ, 0x4, UR5 ;  /* 0x000000043f057899 */ /* 0x000fe20008011605 */
[-C--:B------:R-:W-:Y:S01]  /*4280*/  LEA.HI.X.SX32 R217, R45, R10.reuse, 0x1, P3 ;  /* 0x0000000a2dd97211 */ /* 0x080fe200018f0eff */
[----:B------:R0:W-:Y:S01]  /*4290*/  STL [R1], R12 ;  /* 0x0000000c01007387 */ /* 0x0001e20000100800 */
[----:B------:R-:W-:Y:S01]  /*42a0*/  LEA R152, P3, R17, R9, 0x1 ;  /* 0x0000000911987211 */ /* 0x000fe200078608ff */
[----:B------:R-:W-:Y:S01]  /*42b0*/  USGXT.U32 UR10, UR5, 0xe ;  /* 0x0000000e050a789a */ /* 0x000fe20008000000 */
[----:B------:R-:W-:-:S02]  /*42c0*/  LEA.HI.X.SX32 R222, R46, R10, 0x1, P2 ;  /* 0x0000000a2ede7211 */ /* 0x000fc400010f0eff */
[-C--:B------:R-:W-:Y:S01]  /*42d0*/  LEA R228, P1, R47, R9.reuse, 0x1 ;  /* 0x000000092fe47211 */ /* 0x080fe200078208ff */
[----:B------:R1:W-:Y:S01]  /*42e0*/  STL [R1+0xc], R152 ;  /* 0x00000c9801007387 */ /* 0x0003e20000100800 */
[-C--:B------:R-:W-:Y:S02]  /*42f0*/  LEA R234, P0, R13, R9.reuse, 0x1 ;  /* 0x000000090dea7211 */ /* 0x080fe400078008ff */
[-C--:B------:R-:W-:Y:S02]  /*4300*/  LEA R8, P6, R5, R9.reuse, 0x1 ;  /* 0x0000000905087211 */ /* 0x080fe400078c08ff */
[----:B0-----:R-:W-:Y:S02]  /*4310*/  LEA R12, P2, R18, R9, 0x1 ;  /* 0x00000009120c7211 */ /* 0x001fe400078408ff */
[----:B------:R-:W-:Y:S02]  /*4320*/  LEA.HI.X.SX32 R226, R47, R10, 0x1, P1 ;  /* 0x0000000a2fe27211 */ /* 0x000fe400008f0eff */
[----:B------:R-:W-:-:S02]  /*4330*/  CS2R R46, SRZ ;  /* 0x00000000002e7805 */ /* 0x000fc4000001ff00 */
[-C--:B------:R-:W-:Y:S01]  /*4340*/  LEA.HI.X.SX32 R233, R13, R10.reuse, 0x1, P0 ;  /* 0x0000000a0de97211 */ /* 0x080fe200000f0eff */
[----:B------:R0:W-:Y:S01]  /*4350*/  STL [R1+0x1c], R12 ;  /* 0x00001c0c01007387 */ /* 0x0001e20000100800 */
[-C--:B-1----:R-:W-:Y:S02]  /*4360*/  LEA R152, P1, R19, R9.reuse, 0x1 ;  /* 0x0000000913987211 */ /* 0x082fe400078208ff */
[CC--:B------:R-:W-:Y:S02]  /*4370*/  LEA R239, P4, R14.reuse, R9.reuse, 0x1 ;  /* 0x000000090eef7211 */ /* 0x0c0fe400078808ff */
[-C--:B------:R-:W-:Y:S01]  /*4380*/  LEA.HI.X.SX32 R5, R5, R10.reuse, 0x1, P6 ;  /* 0x0000000a05057211 */ /* 0x080fe200030f0eff */
[----:B------:R-:W-:Y:S01]  /*4390*/  STL [R1+0x24], R152 ;  /* 0x0000249801007387 */ /* 0x000fe20000100800 */
[----:B------:R-:W-:Y:S02]  /*43a0*/  LEA R247, P6, R15, R9, 0x1 ;  /* 0x000000090ff77211 */ /* 0x000fe400078c08ff */
[----:B------:R-:W-:-:S02]  /*43b0*/  LEA.HI.X.SX32 R235, R14, R10, 0x1, P4 ;  /* 0x0000000a0eeb7211 */ /* 0x000fc400020f0eff */
[-C--:B0-----:R-:W-:Y:S02]  /*43c0*/  LEA R12, P0, R20, R9.reuse, 0x1 ;  /* 0x00000009140c7211 */ /* 0x081fe400078008ff */
[-C--:B------:R-:W-:Y:S02]  /*43d0*/  LEA R13, P4, R21, R9.reuse, 0x1 ;  /* 0x00000009150d7211 */ /* 0x080fe400078808ff */
[-C--:B------:R-:W-:Y:S01]  /*43e0*/  LEA.HI.X.SX32 R241, R15, R10.reuse, 0x1, P6 ;  /* 0x0000000a0ff17211 */ /* 0x080fe200030f0eff */
[----:B------:R0:W-:Y:S01]  /*43f0*/  STL [R1+0x34], R12 ;  /* 0x0000340c01007387 */ /* 0x0001e20000100800 */
[----:B------:R-:W-:Y:S02]  /*4400*/  LEA.HI.X.SX32 R251, R16, R10, 0x1, P5 ;  /* 0x0000000a10fb7211 */ /* 0x000fe400028f0eff */
[----:B------:R-:W-:Y:S01]  /*4410*/  LEA R14, P5, R24, R9, 0x1 ;  /* 0x00000009180e7211 */ /* 0x000fe200078a08ff */
[----:B------:R1:W-:Y:S01]  /*4420*/  STL [R1+0x48], R13 ;  /* 0x0000480d01007387 */ /* 0x0003e20000100800 */
[----:B------:R-:W-:-:S02]  /*4430*/  LOP3.LUT R3, R86, 0x4000, R3, 0xf8, !PT ;  /* 0x0000400056037812 */ /* 0x000fc400078ef803 */
[----:B0-----:R-:W-:Y:S02]  /*4440*/  LEA R12, P6, R23, R9, 0x1 ;  /* 0x00000009170c7211 */ /* 0x001fe400078c08ff */
[----:B-1----:R-:W-:-:S03]  /*4450*/  LEA.HI.X.SX32 R13, R17, R10, 0x1, P3 ;  /* 0x0000000a110d7211 */ /* 0x002fc600018f0eff */
[----:B------:R0:W-:Y:S04]  /*4460*/  STL [R1+0x50], R12 ;  /* 0x0000500c01007387 */ /* 0x0001e80000100800 */
[----:B------:R1:W-:Y:S04]  /*4470*/  STL [R1+0x64], R14 ;  /* 0x0000640e01007387 */ /* 0x0003e80000100800 */
[----:B------:R2:W-:Y:S01]  /*4480*/  STL [R1+0x8], R13 ;  /* 0x0000080d01007387 */ /* 0x0005e20000100800 */
[----:B0-----:R-:W-:Y:S02]  /*4490*/  LEA R12, P3, R25, R9, 0x1 ;  /* 0x00000009190c7211 */ /* 0x001fe400078608ff */
[----:B-1----:R-:W-:-:S03]  /*44a0*/  LEA.HI.X.SX32 R14, R18, R10, 0x1, P2 ;  /* 0x0000000a120e7211 */ /* 0x002fc600010f0eff */
[----:B------:R0:W-:Y:S01]  /*44b0*/  STL [R1+0x78], R12 ;  /* 0x0000780c01007387 */ /* 0x0001e20000100800 */
[----:B--2---:R-:W-:-:S03]  /*44c0*/  LEA R13, P2, R26, R9, 0x1 ;  /* 0x000000091a0d7211 */ /* 0x004fc600078408ff */
[----:B------:R1:W-:Y:S04]  /*44d0*/  STL [R1+0x10], R14 ;  /* 0x0000100e01007387 */ /* 0x0003e80000100800 */
[----:B------:R2:W-:Y:S01]  /*44e0*/  STL [R1+0x80], R13 ;  /* 0x0000800d01007387 */ /* 0x0005e20000100800 */
[----:B0-----:R-:W-:Y:S02]  /*44f0*/  LEA.HI.X.SX32 R12, R19, R10, 0x1, P1 ;  /* 0x0000000a130c7211 */ /* 0x001fe400008f0eff */
[----:B-1----:R-:W-:-:S03]  /*4500*/  LEA R14, P1, R27, R9, 0x1 ;  /* 0x000000091b0e7211 */ /* 0x002fc600078208ff */
[----:B------:R0:W-:Y:S01]  /*4510*/  STL [R1+0x20], R12 ;  /* 0x0000200c01007387 */ /* 0x0001e20000100800 */
[----:B--2---:R-:W-:-:S03]  /*4520*/  LEA.HI.X.SX32 R13, R20, R10, 0x1, P0 ;  /* 0x0000000a140d7211 */ /* 0x004fc600000f0eff */
        /* <DEDUP_REMOVED lines=17> */
[----:B------:R-:W-:Y:S02]  /*4640*/  CS2R R24, SRZ ;  /* 0x0000000000187805 */ /* 0x000fe4000001ff00 */
[-C--:B--2---:R-:W-:Y:S01]  /*4650*/  LEA R13, P3, R32, R9.reuse, 0x1 ;  /* 0x00000009200d7211 */ /* 0x084fe200078608ff */
[----:B------:R1:W-:Y:S04]  /*4660*/  STL [R1+0x68], R14 ;  /* 0x0000680e01007387 */ /* 0x0003e80000100800 */
[----:B------:R2:W-:Y:S01]  /*4670*/  STL [R1+0xdc], R13 ;  /* 0x0000dc0d01007387 */ /* 0x0005e20000100800 */
[----:B0-----:R-:W-:Y:S02]  /*4680*/  LEA.HI.X.SX32 R12, R26, R10, 0x1, P2 ;  /* 0x0000000a1a0c7211 */ /* 0x001fe400010f0eff */
[----:B-1----:R-:W-:-:S03]  /*4690*/  LEA R14, P2, R33, R9, 0x1 ;  /* 0x00000009210e7211 */ /* 0x002fc600078408ff */
[----:B------:R0:W-:Y:S01]  /*46a0*/  STL [R1+0x7c], R12 ;  /* 0x00007c0c01007387 */ /* 0x0001e20000100800 */
[----:B--2---:R-:W-:-:S03]  /*46b0*/  LEA.HI.X.SX32 R13, R27, R10, 0x1, P1 ;  /* 0x0000000a1b0d7211 */ /* 0x004fc600008f0eff */
[----:B------:R1:W-:Y:S01]  /*46c0*/  STL [R1+0xe4], R14 ;  /* 0x0000e40e01007387 */ /* 0x0003e20000100800 */
[----:B------:R-:W-:-:S03]  /*46d0*/  CS2R R26, SRZ ;  /* 0x00000000001a7805 */ /* 0x000fc6000001ff00 */
[----:B------:R2:W-:Y:S01]  /*46e0*/  STL [R1+0x84], R13 ;  /* 0x0000840d01007387 */ /* 0x0005e20000100800 */
[----:B0-----:R-:W-:Y:S02]  /*46f0*/  LEA R12, P1, R34, R9, 0x1 ;  /* 0x00000009220c7211 */ /* 0x001fe400078208ff */
[----:B-1----:R-:W-:-:S03]  /*4700*/  LEA.HI.X.SX32 R14, R28, R10, 0x1, P0 ;  /* 0x0000000a1c0e7211 */ /* 0x002fc600000f0eff */
[----:B------:R0:W-:Y:S01]  /*4710*/  STL [R1+0xec], R12 ;  /* 0x0000ec0c01007387 */ /* 0x0001e20000100800 */
[----:B--2---:R-:W-:-:S03]  /*4720*/  LEA R13, P0, R35, R9, 0x1 ;  /* 0x00000009230d7211 */ /* 0x004fc600078008ff */
[----:B------:R1:W-:Y:S04]  /*4730*/  STL [R1+0x98], R14 ;  /* 0x0000980e01007387 */ /* 0x0003e80000100800 */
[----:B------:R2:W-:Y:S01]  /*4740*/  STL [R1+0xf4], R13 ;  /* 0x0000f40d01007387 */ /* 0x0005e20000100800 */
[-C--:B0-----:R-:W-:Y:S02]  /*4750*/  LEA.HI.X.SX32 R12, R29, R10.reuse, 0x1, P4 ;  /* 0x0000000a1d0c7211 */ /* 0x081fe400020f0eff */
[----:B------:R-:W-:Y:S02]  /*4760*/  CS2R R28, SRZ ;  /* 0x00000000001c7805 */ /* 0x000fe4000001ff00 */
[----:B-1----:R-:W-:Y:S01]  /*4770*/  LEA R14, P4, R36, R9, 0x1 ;  /* 0x00000009240e7211 */ /* 0x002fe200078808ff */
        /* <DEDUP_REMOVED lines=75> */
[----:B--2---:R-:W-:Y:S01]  /*4c30*/  LEA R13, P3, R55, R9, 0x1 ;  /* 0x00000009370d7211 */ /* 0x004fe200078608ff */
[----:B------:R1:W-:Y:S04]  /*4c40*/  STL [R1+0x148], R14 ;  /* 0x0001480e01007387 */ /* 0x0003e80000100800 */
[----:B------:R2:W-:Y:S01]  /*4c50*/  STL [R1+0x184], R13 ;  /* 0x0001840d01007387 */ /* 0x0005e20000100800 */
[----:B0-----:R-:W-:Y:S02]  /*4c60*/  LEA.HI.X.SX32 R12, R50, R10, 0x1, P2 ;  /* 0x0000000a320c7211 */ /* 0x001fe400010f0eff */
[----:B------:R-:W-:-:S02]  /*4c70*/  CS2R R50, SRZ ;  /* 0x0000000000327805 */ /* 0x000fc4000001ff00 */
        /* <DEDUP_REMOVED lines=77> */
[----:B------:R-:W-:Y:S01]  /*5150*/  LEA R9, P6, R11, UR6, 0x1 ;  /* 0x000000060b097c11 */ /* 0x000fe2000f8c08ff */
[----:B------:R-:W-:Y:S01]  /*5160*/  UIADD3 UR6, UP0, UR10, 0x2, URZ ;  /* 0x000000020a067890 */ /* 0x000fe2000ff1e03f */
[-C--:B-1----:R-:W-:Y:S01]  /*5170*/  LEA.HI.X.SX32 R14, R76, R10.reuse, 0x1, P5 ;  /* 0x0000000a4c0e7211 */ /* 0x082fe200028f0eff */
[----:B------:R0:W-:Y:S01]  /*5180*/  STL [R1+0x1e0], R12 ;  /* 0x0001e00c01007387 */ /* 0x0001e20000100800 */
[----:B--2---:R-:W-:-:S03]  /*5190*/  LEA.HI.X.SX32 R13, R78, R10, 0x1, P3 ;  /* 0x0000000a4e0d7211 */ /* 0x004fc600018f0eff */
[----:B------:R1:W-:Y:S04]  /*51a0*/  STL [R1+0x1e8], R14 ;  /* 0x0001e80e01007387 */ /* 0x0003e80000100800 */
[----:B------:R2:W-:Y:S01]  /*51b0*/  STL [R1+0x1f0], R13 ;  /* 0x0001f00d01007387 */ /* 0x0005e20000100800 */
[-C--:B0-----:R-:W-:Y:S02]  /*51c0*/  LEA.HI.X.SX32 R12, R80, R10.reuse, 0x1, P2 ;  /* 0x0000000a500c7211 */ /* 0x081fe400010f0eff */
[----:B-1----:R-:W-:-:S03]  /*51d0*/  LEA.HI.X.SX32 R14, R82, R10, 0x1, P1 ;  /* 0x0000000a520e7211 */ /* 0x002fc600008f0eff */
[----:B------:R0:W-:Y:S01]  /*51e0*/  STL [R1+0x1f8], R12 ;  /* 0x0001f80c01007387 */ /* 0x0001e20000100800 */
[----:B--2---:R-:W-:-:S03]  /*51f0*/  LEA.HI.X.SX32 R13, R53, R10, 0x1, P0 ;  /* 0x0000000a350d7211 */ /* 0x004fc600000f0eff */
[----:B------:R1:W-:Y:S01]  /*5200*/  STL [R1+0x200], R14 ;  /* 0x0002000e01007387 */ /* 0x0003e20000100800 */
[----:B------:R-:W-:-:S03]  /*5210*/  CS2R R52, SRZ ;  /* 0x0000000000347805 */ /* 0x000fc6000001ff00 */
[----:B------:R2:W-:Y:S01]  /*5220*/  STL [R1+0x208], R13 ;  /* 0x0002080d01007387 */ /* 0x0005e20000100800 */
[----:B0-----:R-:W-:Y:S02]  /*5230*/  LEA.HI.X.SX32 R12, R44, R10, 0x1, P4 ;  /* 0x0000000a2c0c7211 */ /* 0x001fe400020f0eff */
[----:B------:R-:W-:Y:S02]  /*5240*/  CS2R R44, SRZ ;  /* 0x00000000002c7805 */ /* 0x000fe4000001ff00 */
[----:B------:R-:W-:Y:S01]  /*5250*/  LEA.HI.X.SX32 R10, R11, UR7, 0x1, P6 ;  /* 0x000000070b0a7c11 */ /* 0x000fe2000b0f0eff */
[----:B------:R-:W-:Y:S01]  /*5260*/  UIADD3.X UR7, UR4, 0x40000040, URZ, UP0, !UPT ;  /* 0x4000004004077890 */ /* 0x000fe200087fe43f */
[----:B-1----:R-:W0:Y:S01]  /*5270*/  LDC R14, c[0x0][0x238] ;  /* 0x00008e00ff0e7b82 */ /* 0x002e220000000800 */
[----:B------:R-:W-:Y:S01]  /*5280*/  STL [R1+0x210], R12 ;  /* 0x0002100c01007387 */ /* 0x000fe20000100800 */
[----:B------:R-:W-:Y:S01]  /*5290*/  USHF.R.S32.HI UR4, URZ, 0x1f, UR13 ;  /* 0x0000001f3f047899 */ /* 0x000fe2000801140d */
[----:B--2---:R-:W-:-:S02]  /*52a0*/  IMAD.MOV.U32 R13, RZ, RZ, RZ ;  /* 0x000000ffff0d7224 */ /* 0x004fc400078e00ff */
[----:B------:R1:W-:Y:S01]  /*52b0*/  STL [R1+0x624], R22 ;  /* 0x0006241601007387 */ /* 0x0003e20000100800 */
[----:B------:R-:W-:Y:S02]  /*52c0*/  USHF.L.U64.HI UR13, UR13, 0x1, UR4 ;  /* 0x000000010d0d7899 */ /* 0x000fe40008010204 */
[----:B------:R-:W-:Y:S02]  /*52d0*/  UIADD3.64 UR38, UR6, 0x2, URZ ;  /* 0x0000000206267897 */ /* 0x000fe4000fffe03f */
[----:B------:R-:W-:Y:S02]  /*52e0*/  UIADD3.64 UR34, UR6, 0x4, URZ ;  /* 0x0000000406227897 */ /* 0x000fe4000fffe03f */
[----:B------:R-:W-:Y:S02]  /*52f0*/  UIADD3.64 UR30, UR6, 0x3fe, URZ ;  /* 0x000003fe061e7897 */ /* 0x000fe4000fffe03f */
[----:B------:R-:W-:Y:S02]  /*5300*/  UIADD3.64 UR26, UR6, 0x400, URZ ;  /* 0x00000400061a7897 */ /* 0x000fe4000fffe03f */
[----:B------:R-:W-:-:S02]  /*5310*/  UIADD3.64 UR22, UR6, 0x402, URZ ;  /* 0x0000040206167897 */ /* 0x000fc4000fffe03f */
[----:B------:R-:W-:Y:S01]  /*5320*/  UIADD3.64 UR18, UR6, 0x404, URZ ;  /* 0x0000040406127897 */ /* 0x000fe2000fffe03f */
[C---:B0-----:R-:W-:Y:S02]  /*5330*/  IMAD R179, R14.reuse, 0xfe, RZ ;  /* 0x000000fe0eb37824 */ /* 0x041fe400078e02ff */
[C---:B------:R-:W-:Y:S02]  /*5340*/  IMAD R180, R14.reuse, 0xfa, RZ ;  /* 0x000000fa0eb47824 */ /* 0x040fe400078e02ff */
[C---:B------:R-:W-:Y:S01]  /*5350*/  IMAD R181, R14.reuse, 0xf6, RZ ;  /* 0x000000f60eb57824 */ /* 0x040fe200078e02ff */
[-C--:B-1----:R-:W-:Y:S01]  /*5360*/  IADD3 R22, P2, R179, R9.reuse, RZ ;  /* 0x00000009b3167210 */ /* 0x082fe20007f5e0ff */
[----:B------:R-:W-:Y:S01]  /*5370*/  IMAD R182, R14, 0xf2, RZ ;  /* 0x000000f20eb67824 */ /* 0x000fe200078e02ff */
[-C--:B------:R-:W-:Y:S01]  /*5380*/  IADD3 R179, P4, R180, R9.reuse, RZ ;  /* 0x00000009b4b37210 */ /* 0x080fe20007f9e0ff */
[C---:B------:R-:W-:Y:S01]  /*5390*/  IMAD R183, R14.reuse, 0xee, RZ ;  /* 0x000000ee0eb77824 */ /* 0x040fe200078e02ff */
[----:B------:R-:W-:Y:S01]  /*53a0*/  IADD3 R180, P5, R181, R9, RZ ;  /* 0x00000009b5b47210 */ /* 0x000fe20007fbe0ff */
[----:B------:R0:W-:Y:S01]  /*53b0*/  STL [R1+0x21c], R22 ;  /* 0x00021c1601007387 */ /* 0x0001e20000100800 */
[----:B------:R-:W-:-:S02]  /*53c0*/  IMAD R184, R14, 0xea, RZ ;  /* 0x000000ea0eb87824 */ /* 0x000fc400078e02ff */
[C---:B------:R-:W-:Y:S01]  /*53d0*/  IMAD R185, R14.reuse, 0xe6, RZ ;  /* 0x000000e60eb97824 */ /* 0x040fe200078e02ff */
[----:B------:R1:W-:Y:S01]  /*53e0*/  STL [R1+0x22c], R179 ;  /* 0x00022cb301007387 */ /* 0x0003e20000100800 */
[C---:B------:R-:W-:Y:S02]  /*53f0*/  IMAD R186, R14.reuse, 0x7f, RZ ;  /* 0x0000007f0eba7824 */ /* 0x040fe400078e02ff */
[C---:B------:R-:W-:Y:S01]  /*5400*/  IMAD R187, R14.reuse, 0xe2, RZ ;  /* 0x000000e20ebb7824 */ /* 0x040fe200078e02ff */
[----:B------:R2:W-:Y:S01]  /*5410*/  STL [R1+0x23c], R180 ;  /* 0x00023cb401007387 */ /* 0x0005e20000100800 */
[----:B------:R-:W-:Y:S01]  /*5420*/  IMAD R188, R14, 0x7d, RZ ;  /* 0x0000007d0ebc7824 */ /* 0x000fe200078e02ff */
[-C--:B0-----:R-:W-:Y:S01]  /*5430*/  IADD3 R22, P6, R182, R9.reuse, RZ ;  /* 0x00000009b6167210 */ /* 0x081fe20007fde0ff */
[C---:B------:R-:W-:Y:S02]  /*5440*/  IMAD R189, R14.reuse, 0xde, RZ ;  /* 0x000000de0ebd7824 */ /* 0x040fe400078e02ff */
[C---:B------:R-:W-:Y:S01]  /*5450*/  IMAD R190, R14.reuse, 0x7b, RZ ;  /* 0x0000007b0ebe7824 */ /* 0x040fe200078e02ff */
[-C--:B-1----:R-:W-:Y:S01]  /*5460*/  IADD3 R179, P0, R183, R9.reuse, RZ ;  /* 0x00000009b7b37210 */ /* 0x082fe20007f1e0ff */
[----:B------:R0:W-:Y:S01]  /*5470*/  STL [R1+0x24c], R22 ;  /* 0x00024c1601007387 */ /* 0x0001e20000100800 */
[----:B------:R-:W-:Y:S01]  /*5480*/  IMAD R191, R14, 0xda, RZ ;  /* 0x000000da0ebf7824 */ /* 0x000fe200078e02ff */
[----:B--2---:R-:W-:-:S02]  /*5490*/  IADD3 R180, P3, R184, R9, RZ ;  /* 0x00000009b8b47210 */ /* 0x004fc40007f7e0ff */
[----:B------:R1:W-:Y:S01]  /*54a0*/  STL [R1+0x25c], R179 ;  /* 0x00025cb301007387 */ /* 0x0003e20000100800 */
[C---:B------:R-:W-:Y:S02]  /*54b0*/  IMAD R192, R14.reuse, 0x79, RZ ;  /* 0x000000790ec07824 */ /* 0x040fe400078e02ff */
[C---:B------:R-:W-:Y:S01]  /*54c0*/  IMAD R193, R14.reuse, 0xd6, RZ ;  /* 0x000000d60ec17824 */ /* 0x040fe200078e02ff */
[----:B------:R2:W-:Y:S01]  /*54d0*/  STL [R1+0x26c], R180 ;  /* 0x00026cb401007387 */ /* 0x0005e20000100800 */
[C---:B------:R-:W-:Y:S01]  /*54e0*/  IMAD R194, R14.reuse, 0x77, RZ ;  /* 0x000000770ec27824 */ /* 0x040fe200078e02ff */
[-C--:B0-----:R-:W-:Y:S01]  /*54f0*/  IADD3 R22, P1, R185, R9.reuse, RZ ;  /* 0x00000009b9167210 */ /* 0x081fe20007f3e0ff */
[C---:B------:R-:W-:Y:S02]  /*5500*/  IMAD R195, R14.reuse, 0xd2, RZ ;  /* 0x000000d20ec37824 */ /* 0x040fe400078e02ff */
[----:B------:R-:W-:Y:S01]  /*5510*/  IMAD R196, R14, 0x75, RZ ;  /* 0x000000750ec47824 */ /* 0x000fe200078e02ff */
[----:B-1----:R-:W-:Y:S01]  /*5520*/  LEA.HI.X.SX32 R179, R186, R10, 0x1, P2 ;  /* 0x0000000abab37211 */ /* 0x002fe200010f0eff */
[----:B------:R0:W-:Y:S01]  /*5530*/  STL [R1+0x27c], R22 ;  /* 0x00027c1601007387 */ /* 0x0001e20000100800 */
[----:B------:R-:W-:Y:S01]  /*5540*/  IMAD R197, R14, 0xce, RZ ;  /* 0x000000ce0ec57824 */ /* 0x000fe200078e02ff */
[----:B--2---:R-:W-:-:S02]  /*5550*/  IADD3 R180, P2, R187, R9, RZ ;  /* 0x00000009bbb47210 */ /* 0x004fc40007f5e0ff */
[----:B------:R1:W-:Y:S01]  /*5560*/  STL [R1+0x218], R179 ;  /* 0x000218b301007387 */ /* 0x0003e20000100800 */
[C---:B------:R-:W-:Y:S02]  /*5570*/  IMAD R198, R14.reuse, 0x73, RZ ;  /* 0x000000730ec67824 */ /* 0x040fe400078e02ff */
[C---:B------:R-:W-:Y:S01]  /*5580*/  IMAD R199, R14.reuse, 0xca, RZ ;  /* 0x000000ca0ec77824 */ /* 0x040fe200078e02ff */
[----:B------:R2:W-:Y:S01]  /*5590*/  STL [R1+0x28c], R180 ;  /* 0x00028cb401007387 */ /* 0x0005e20000100800 */
[----:B------:R-:W-:Y:S01]  /*55a0*/  IMAD R200, R14, 0x71, RZ ;  /* 0x000000710ec87824 */ /* 0x000fe200078e02ff */
[-C--:B0-----:R-:W-:Y:S01]  /*55b0*/  LEA.HI.X.SX32 R22, R188, R10.reuse, 0x1, P4 ;  /* 0x0000000abc167211 */ /* 0x081fe200020f0eff */
[C---:B------:R-:W-:Y:S02]  /*55c0*/  IMAD R201, R14.reuse, 0xc6, RZ ;  /* 0x000000c60ec97824 */ /* 0x040fe400078e02ff */
[C---:B------:R-:W-:Y:S01]  /*55d0*/  IMAD R202, R14.reuse, 0x6f, RZ ;  /* 0x0000006f0eca7824 */ /* 0x040fe200078e02ff */
[----:B-1----:R-:W-:Y:S01]  /*55e0*/  IADD3 R179, P4, R189, R9, RZ ;  /* 0x00000009bdb37210 */ /* 0x002fe20007f9e0ff */
[----:B------:R0:W-:Y:S01]  /*55f0*/  STL [R1+0x228], R22 ;  /* 0x0002281601007387 */ /* 0x0001e20000100800 */
[----:B------:R-:W-:Y:S01]  /*5600*/  IMAD R203, R14, 0xc2, RZ ;  /* 0x000000c20ecb7824 */ /* 0x000fe200078e02ff */
[----:B--2---:R-:W-:-:S02]  /*5610*/  LEA.HI.X.SX32 R180, R190, R10, 0x1, P5 ;  /* 0x0000000abeb47211 */ /* 0x004fc400028f0eff */
        /* <DEDUP_REMOVED lines=100> */
[----:B------:R-:W-:Y:S01]  /*5c60*/  IMAD R72, R14, 0x42, RZ ;  /* 0x000000420e487824 */ /* 0x000fe200078e02ff */
        /* <DEDUP_REMOVED lines=26> */
[C---:B------:R-:W-:Y:S01]  /*5e10*/  IMAD R86, R14.reuse, 0x26, RZ ;  /* 0x000000260e567824 */ /* 0x040fe200078e02ff */
        /* <DEDUP_REMOVED lines=11> */
[----:B------:R-:W-:Y:S01]  /*5ed0*/  IMAD R156, R14, 0x68, RZ ;  /* 0x000000680e9c7824 */ /* 0x000fe200078e02ff */
[----:B-1----:R-:W-:Y:S01]  /*5ee0*/  IADD3 R179, P3, R232, R9, RZ ;  /* 0x00000009e8b37210 */ /* 0x002fe20007f7e0ff */
[----:B------:R0:W-:Y:S01]  /*5ef0*/  STL [R1+0x348], R22 ;  /* 0x0003481601007387 */ /* 0x0001e20000100800 */
[----:B------:R-:W-:Y:S01]  /*5f00*/  IMAD R157, R14, 0x34, RZ ;  /* 0x000000340e9d7824 */ /* 0x000fe200078e02ff */
[----:B--2---:R-:W-:-:S02]  /*5f10*/  LEA.HI.X.SX32 R180, R236, R10, 0x1, P1 ;  /* 0x0000000aecb47211 */ /* 0x004fc400008f0eff */
[----:B------:R1:W-:Y:S01]  /*5f20*/  STL [R1+0x3bc], R179 ;  /* 0x0003bcb301007387 */ /* 0x0003e20000100800 */
[-C--:B------:R-:W-:Y:S01]  /*5f30*/  LEA.HI.X.SX32 R182, R252, R10.reuse, 0x1, P3 ;  /* 0x0000000afcb67211 */ /* 0x080fe200018f0eff */
[C---:B------:R-:W-:Y:S02]  /*5f40*/  IMAD R158, R14.reuse, 0x1a, RZ ;  /* 0x0000001a0e9e7824 */ /* 0x040fe400078e02ff */
        /* <DEDUP_REMOVED lines=38> */
[----:B0-----:R-:W-:Y:S01]  /*61b0*/  LEA.HI.X.SX32 R22, R249, R10, 0x1, P0 ;  /* 0x0000000af9167211 */ /* 0x001fe200000f0eff */
[C---:B------:R-:W-:Y:S02]  /*61c0*/  IMAD.SHL.U32 R178, R14.reuse, 0x2, RZ ;  /* 0x000000020eb27824 */ /* 0x040fe400078e00ff */
[----:B------:R-:W-:Y:S01]  /*61d0*/  IMAD.SHL.U32 R12, R14, 0x80, RZ ;  /* 0x000000800e0c7824 */ /* 0x000fe200078e00ff */
[----:B-1----:R-:W-:Y:S01]  /*61e0*/  IADD3 R179, P0, R250, R9, RZ ;  /* 0x00000009fab37210 */ /* 0x002fe20007f1e0ff */
[----:B------:R0:W-:Y:S01]  /*61f0*/  STL [R1+0x3a8], R22 ;  /* 0x0003a81601007387 */ /* 0x0001e20000100800 */
[----:B--2---:R-:W-:-:S03]  /*6200*/  IMAD R180, R14, 0xf4, RZ ;  /* 0x000000f40eb47824 */ /* 0x004fc600078e02ff */
[----:B------:R1:W-:Y:S01]  /*6210*/  STL [R1+0x224], R179 ;  /* 0x000224b301007387 */ /* 0x0003e20000100800 */
[----:B------:R-:W-:Y:S02]  /*6220*/  SHF.R.S32.HI R11, RZ, 0x1f, R12 ;  /* 0x0000001fff0b7819 */ /* 0x000fe4000001140c */
[----:B------:R-:W-:Y:S01]  /*6230*/  IADD3 R181, P3, R180, R9, RZ ;  /* 0x00000009b4b57210 */ /* 0x000fe20007f7e0ff */
[----:B------:R2:W-:Y:S01]  /*6240*/  STL [R1+0x3b8], R182 ;  /* 0x0003b8b601007387 */ /* 0x0005e20000100800 */
[----:B0-----:R-:W-:Y:S01]  /*6250*/  IMAD R22, R14, 0x49, RZ ;  /* 0x000000490e167824 */ /* 0x001fe200078e02ff */
[C---:B------:R-:W-:Y:S01]  /*6260*/  SHF.L.U64.HI R11, R12.reuse, 0x1, R11 ;  /* 0x000000010c0b7819 */ /* 0x040fe2000001020b */
[----:B------:R-:W-:Y:S01]  /*6270*/  IMAD.SHL.U32 R12, R12, 0x2, RZ ;  /* 0x000000020c0c7824 */ /* 0x000fe200078e00ff */
[----:B------:R0:W-:Y:S01]  /*6280*/  STL [R1+0x244], R181 ;  /* 0x000244b501007387 */ /* 0x0001e20000100800 */
[----:B-1----:R-:W-:Y:S01]  /*6290*/  IMAD R179, R14, 0xec, RZ ;  /* 0x000000ec0eb37824 */ /* 0x002fe200078e02ff */
[----:B------:R-:W-:Y:S01]  /*62a0*/  LEA.HI.X.SX32 R180, R22, R10, 0x1, P1 ;  /* 0x0000000a16b47211 */ /* 0x000fe200008f0eff */
[----:B------:R-:W-:-:S04]  /*62b0*/  IMAD R22, R14, 0x47, RZ ;  /* 0x000000470e167824 */ /* 0x000fc800078e02ff */
[----:B------:R1:W-:Y:S01]  /*62c0*/  STL [R1+0x3c8], R180 ;  /* 0x0003c8b401007387 */ /* 0x0003e20000100800 */
[----:B--2---:R-:W-:Y:S01]  /*62d0*/  LEA.HI.X.SX32 R182, R22, R10, 0x1, P2 ;  /* 0x0000000a16b67211 */ /* 0x004fe200010f0eff */
[C---:B------:R-:W-:Y:S01]  /*62e0*/  IMAD R22, R14.reuse, 0xdc, RZ ;  /* 0x000000dc0e167824 */ /* 0x040fe200078e02ff */
[----:B0-----:R-:W-:Y:S01]  /*62f0*/  IADD3 R181, P1, R179, R9, RZ ;  /* 0x00000009b3b57210 */ /* 0x001fe20007f3e0ff */
[----:B------:R-:W-:-:S04]  /*6300*/  IMAD R179, R14, 0x45, RZ ;  /* 0x000000450eb37824 */ /* 0x000fc800078e02ff */
[----:B------:R0:W-:Y:S01]  /*6310*/  STL [R1+0x264], R181 ;  /* 0x000264b501007387 */ /* 0x0001e20000100800 */
[----:B------:R-:W-:Y:S01]  /*6320*/  LEA.HI.X.SX32 R179, R179, R10, 0x1, P4 ;  /* 0x0000000ab3b37211 */ /* 0x000fe200020f0eff */
[----:B-1----:R-:W-:Y:S02]  /*6330*/  IMAD R180, R14, 0xe4, RZ ;  /* 0x000000e40eb47824 */ /* 0x002fe400078e02ff */
[----:B------:R1:W-:Y:S03]  /*6340*/  STL [R1+0x3dc], R182 ;  /* 0x0003dcb601007387 */ /* 0x0003e60000100800 */
[----:B0-----:R-:W-:Y:S01]  /*6350*/  IADD3 R181, P2, R180, R9, RZ ;  /* 0x00000009b4b57210 */ /* 0x001fe20007f5e0ff */
[----:B------:R-:W-:-:S04]  /*6360*/  IMAD R180, R14, 0x43, RZ ;  /* 0x000000430eb47824 */ /* 0x000fc800078e02ff */
[----:B------:R0:W-:Y:S01]  /*6370*/  STL [R1+0x284], R181 ;  /* 0x000284b501007387 */ /* 0x0001e20000100800 */
[-C--:B------:R-:W-:Y:S02]  /*6380*/  LEA.HI.X.SX32 R180, R180, R10.reuse, 0x1, P5 ;  /* 0x0000000ab4b47211 */ /* 0x080fe400028f0eff */
[CC--:B-1----:R-:W-:Y:S01]  /*6390*/  IADD3 R182, P5, R15.reuse, R9.reuse, RZ ;  /* 0x000000090fb67210 */ /* 0x0c2fe20007fbe0ff */
[----:B------:R1:W-:Y:S01]  /*63a0*/  STL [R1+0x3ec], R179 ;  /* 0x0003ecb301007387 */ /* 0x0003e20000100800 */
[----:B------:R-:W-:Y:S02]  /*63b0*/  LEA.HI.X.SX32 R15, R15, R10, 0x1, P0 ;  /* 0x0000000a0f0f7211 */ /* 0x000fe400000f0eff */
[----:B0-----:R-:W-:Y:S01]  /*63c0*/  IADD3 R181, P4, R22, R9, RZ ;  /* 0x0000000916b57210 */ /* 0x001fe20007f9e0ff */
[C---:B------:R-:W-:Y:S02]  /*63d0*/  IMAD R22, R14.reuse, 0xd4, RZ ;  /* 0x000000d40e167824 */ /* 0x040fe400078e02ff */
[----:B-1----:R-:W-:-:S02]  /*63e0*/  IMAD R179, R14, 0x41, RZ ;  /* 0x000000410eb37824 */ /* 0x002fc400078e02ff */
[----:B------:R0:W-:Y:S04]  /*63f0*/  STL [R1+0x2a4], R181 ;  /* 0x0002a4b501007387 */ /* 0x0001e80000100800 */
[----:B------:R1:W-:Y:S04]  /*6400*/  STL [R1+0x3fc], R180 ;  /* 0x0003fcb401007387 */ /* 0x0003e80000100800 */
[----:B------:R-:W-:Y:S01]  /*6410*/  STL [R1+0x420], R182 ;  /* 0x000420b601007387 */ /* 0x000fe20000100800 */
[----:B0-----:R-:W-:Y:S01]  /*6420*/  LEA.HI.X.SX32 R181, R179, R10, 0x1, P6 ;  /* 0x0000000ab3b57211 */ /* 0x001fe200030f0eff */
[----:B------:R-:W-:Y:S01]  /*6430*/  IMAD R179, R14, 0x3f, RZ ;  /* 0x0000003f0eb37824 */ /* 0x000fe200078e02ff */
[----:B-1----:R-:W-:Y:S01]  /*6440*/  IADD3 R180, P6, R22, R9, RZ ;  /* 0x0000000916b47210 */ /* 0x002fe20007fde0ff */
[----:B------:R-:W-:-:S02]  /*6450*/  IMAD R22, R14, 0xcc, RZ ;  /* 0x000000cc0e167824 */ /* 0x000fc400078e02ff */
[----:B------:R0:W-:Y:S04]  /*6460*/  STL [R1+0x40c], R181 ;  /* 0x00040cb501007387 */ /* 0x0001e80000100800 */
[----:B------:R1:W-:Y:S04]  /*6470*/  STL [R1+0x2c4], R180 ;  /* 0x0002c4b401007387 */ /* 0x0003e80000100800 */
[----:B------:R2:W-:Y:S01]  /*6480*/  STL [R1+0x220], R15 ;  /* 0x0002200f01007387 */ /* 0x0005e20000100800 */
[----:B0-----:R-:W-:Y:S02]  /*6490*/  IADD3 R181, P0, R16, R9, RZ ;  /* 0x0000000910b57210 */ /* 0x001fe40007f1e0ff */
[----:B-1----:R-:W-:-:S03]  /*64a0*/  LEA.HI.X.SX32 R180, R179, R10, 0x1, P5 ;  /* 0x0000000ab3b47211 */ /* 0x002fc600028f0eff */
[----:B------:R0:W-:Y:S01]  /*64b0*/  STL [R1+0x430], R181 ;  /* 0x000430b501007387 */ /* 0x0001e20000100800 */
[----:B------:R-:W-:Y:S01]  /*64c0*/  IMAD R179, R14, 0x3d, RZ ;  /* 0x0000003d0eb37824 */ /* 0x000fe200078e02ff */
[----:B--2---:R-:W-:Y:S02]  /*64d0*/  IADD3 R15, P5, R22, R9, RZ ;  /* 0x00000009160f7210 */ /* 0x004fe40007fbe0ff */
[----:B------:R-:W-:Y:S01]  /*64e0*/  STL [R1+0x41c], R180 ;  /* 0x00041cb401007387 */ /* 0x000fe20000100800 */
[----:B------:R-:W-:-:S03]  /*64f0*/  IMAD R22, R14, 0xc4, RZ ;  /* 0x000000c40e167824 */ /* 0x000fc600078e02ff */
[----:B------:R1:W-:Y:S01]  /*6500*/  STL [R1+0x2e4], R15 ;  /* 0x0002e40f01007387 */ /* 0x0003e20000100800 */
[----:B0-----:R-:W-:Y:S01]  /*6510*/  IMAD.SHL.U32 R181, R14, 0x20, RZ ;  /* 0x000000200eb57824 */ /* 0x001fe200078e00ff */
[-C--:B-1----:R-:W-:Y:S02]  /*6520*/  LEA.HI.X.SX32 R15, R16, R10.reuse, 0x1, P3 ;  /* 0x0000000a100f7211 */ /* 0x082fe400018f0eff */
[----:B------:R-:W-:Y:S02]  /*6530*/  IADD3 R180, P3, R17, R9, RZ ;  /* 0x0000000911b47210 */ /* 0x000fe40007f7e0ff */
[----:B------:R-:W-:Y:S01]  /*6540*/  LEA.HI.X.SX32 R16, R179, R10, 0x1, P0 ;  /* 0x0000000ab3107211 */ /* 0x000fe200000f0eff */
[----:B------:R0:W-:Y:S01]  /*6550*/  STL [R1+0x240], R15 ;  /* 0x0002400f01007387 */ /* 0x0001e20000100800 */
[----:B------:R-:W-:-:S03]  /*6560*/  IMAD R179, R14, 0x3b, RZ ;  /* 0x0000003b0eb37824 */ /* 0x000fc600078e02ff */
[----:B------:R1:W-:Y:S04]  /*6570*/  STL [R1+0x440], R180 ;  /* 0x000440b401007387 */ /* 0x0003e80000100800 */
[----:B------:R2:W-:Y:S01]  /*6580*/  STL [R1+0x42c], R16 ;  /* 0x00042c1001007387 */ /* 0x0005e20000100800 */
[----:B0-----:R-:W-:Y:S01]  /*6590*/  IADD3 R15, P0, R22, R9, RZ ;  /* 0x00000009160f7210 */ /* 0x001fe20007f1e0ff */
[C---:B------:R-:W-:Y:S02]  /*65a0*/  IMAD R22, R14.reuse, 0xbc, RZ ;  /* 0x000000bc0e167824 */ /* 0x040fe400078e02ff */
[C---:B-1----:R-:W-:Y:S02]  /*65b0*/  IMAD.SHL.U32 R180, R14.reuse, 0x10, RZ ;  /* 0x000000100eb47824 */ /* 0x042fe400078e00ff */
[----:B------:R0:W-:Y:S01]  /*65c0*/  STL [R1+0x304], R15 ;  /* 0x0003040f01007387 */ /* 0x0001e20000100800 */
[-C--:B--2---:R-:W-:Y:S01]  /*65d0*/  LEA.HI.X.SX32 R16, R179, R10.reuse, 0x1, P3 ;  /* 0x0000000ab3107211 */ /* 0x084fe200018f0eff */
[----:B------:R-:W-:Y:S01]  /*65e0*/  IMAD R179, R14, 0x39, RZ ;  /* 0x000000390eb37824 */ /* 0x000fe200078e02ff */
[----:B0-----:R-:W-:-:S02]  /*65f0*/  LEA.HI.X.SX32 R15, R17, R10, 0x1, P1 ;  /* 0x0000000a110f7211 */ /* 0x001fc400008f0eff */
[----:B------:R-:W-:-:S03]  /*6600*/  IADD3 R17, P1, R18, R9, RZ ;  /* 0x0000000912117210 */ /* 0x000fc60007f3e0ff */
[----:B------:R0:W-:Y:S04]  /*6610*/  STL [R1+0x260], R15 ;  /* 0x0002600f01007387 */ /* 0x0001e80000100800 */
[----:B------:R-:W-:Y:S04]  /*6620*/  STL [R1+0x450], R17 ;  /* 0x0004501101007387 */ /* 0x000fe80000100800 */
[----:B------:R1:W-:Y:S01]  /*6630*/  STL [R1+0x43c], R16 ;  /* 0x00043c1001007387 */ /* 0x0003e20000100800 */
[----:B0-----:R-:W-:Y:S01]  /*6640*/  IADD3 R15, P3, R22, R9, RZ ;  /* 0x00000009160f7210 */ /* 0x001fe20007f7e0ff */
[----:B------:R-:W-:-:S04]  /*6650*/  IMAD R22, R14, 0xb4, RZ ;  /* 0x000000b40e167824 */ /* 0x000fc800078e02ff */
[----:B------:R0:W-:Y:S01]  /*6660*/  STL [R1+0x324], R15 ;  /* 0x0003240f01007387 */ /* 0x0001e20000100800 */
[-C--:B-1----:R-:W-:Y:S01]  /*6670*/  LEA.HI.X.SX32 R16, R179, R10.reuse, 0x1, P1 ;  /* 0x0000000ab3107211 */ /* 0x082fe200008f0eff */
[----:B------:R-:W-:Y:S01]  /*6680*/  IMAD R179, R14, 0x37, RZ ;  /* 0x000000370eb37824 */ /* 0x000fe200078e02ff */
[----:B0-----:R-:W-:Y:S02]  /*6690*/  LEA.HI.X.SX32 R15, R18, R10, 0x1, P2 ;  /* 0x0000000a120f7211 */ /* 0x001fe400010f0eff */
        /* <DEDUP_REMOVED lines=50> */
[----:B------:R-:W-:Y:S02]  /*69c0*/  CS2R R64, SRZ ;  /* 0x0000000000407805 */ /* 0x000fe4000001ff00 */
[-C--:B------:R-:W-:Y:S01]  /*69d0*/  IADD3 R17, P3, R66, R9.reuse, RZ ;  /* 0x0000000942117210 */ /* 0x080fe20007f7e0ff */
        /* <DEDUP_REMOVED lines=48> */
[----:B-1----:R-:W-:Y:S02]  /*6ce0*/  LEA.HI.X.SX32 R16, R70, R10, 0x1, P5 ;  /* 0x0000000a46107211 */ /* 0x002fe400028f0eff */
[----:B------:R-:W-:-:S03]  /*6cf0*/  IADD3 R17, P5, R71, R9, RZ ;  /* 0x0000000947117210 */ /* 0x000fc60007fbe0ff */
[----:B------:R1:W-:Y:S01]  /*6d00*/  STL [R1+0x3c0], R16 ;  /* 0x0003c01001007387 */ /* 0x0003e20000100800 */
[-C--:B0-----:R-:W-:Y:S01]  /*6d10*/  LEA.HI.X.SX32 R15, R179, R10.reuse, 0x1, P6 ;  /* 0x0000000ab30f7211 */ /* 0x081fe200030f0eff */
[----:B------:R-:W-:Y:S02]  /*6d20*/  IMAD R179, R14, 0xb8, RZ ;  /* 0x000000b80eb37824 */ /* 0x000fe400078e02ff */
[----:B------:R0:W-:Y:S04]  /*6d30*/  STL [R1+0x500], R17 ;  /* 0x0005001101007387 */ /* 0x0001e80000100800 */
[----:B------:R2:W-:Y:S01]  /*6d40*/  STL [R1+0x4ec], R15 ;  /* 0x0004ec0f01007387 */ /* 0x0005e20000100800 */
[----:B-1----:R-:W-:Y:S01]  /*6d50*/  IADD3 R16, P6, R22, R9, RZ ;  /* 0x0000000916107210 */ /* 0x002fe20007fde0ff */
[----:B------:R-:W-:Y:S01]  /*6d60*/  IMAD R22, R14, 0x23, RZ ;  /* 0x000000230e167824 */ /* 0x000fe200078e02ff */
[----:B0-----:R-:W-:-:S03]  /*6d70*/  LEA.HI.X.SX32 R17, R72, R10, 0x1, P3 ;  /* 0x0000000a48117211 */ /* 0x001fc600018f0eff */
[----:B------:R0:W-:Y:S01]  /*6d80*/  STL [R1+0x2f4], R16 ;  /* 0x0002f41001007387 */ /* 0x0001e20000100800 */
[----:B--2---:R-:W-:Y:S02]  /*6d90*/  LEA.HI.X.SX32 R15, R71, R10, 0x1, P0 ;  /* 0x0000000a470f7211 */ /* 0x004fe400000f0eff */
[----:B------:R-:W-:-:S03]  /*6da0*/  CS2R R70, SRZ ;  /* 0x0000000000467805 */ /* 0x000fc6000001ff00 */
[----:B------:R1:W-:Y:S01]  /*6db0*/  STL [R1+0x3e4], R15 ;  /* 0x0003e40f01007387 */ /* 0x0003e20000100800 */
[----:B0-----:R-:W-:-:S05]  /*6dc0*/  IADD3 R16, P0, R72, R9, RZ ;  /* 0x0000000948107210 */ /* 0x001fca0007f1e0ff */
[----:B------:R0:W-:Y:S01]  /*6dd0*/  STL [R1+0x510], R16 ;  /* 0x0005101001007387 */ /* 0x0001e20000100800 */
[----:B-1----:R-:W-:Y:S01]  /*6de0*/  LEA.HI.X.SX32 R15, R22, R10, 0x1, P5 ;  /* 0x0000000a160f7211 */ /* 0x002fe200028f0eff */
[----:B------:R-:W-:-:S04]  /*6df0*/  IMAD R22, R14, 0x21, RZ ;  /* 0x000000210e167824 */ /* 0x000fc800078e02ff */
[----:B------:R1:W-:Y:S01]  /*6e00*/  STL [R1+0x4fc], R15 ;  /* 0x0004fc0f01007387 */ /* 0x0003e20000100800 */
[----:B0-----:R-:W-:Y:S01]  /*6e10*/  IADD3 R16, P5, R179, R9, RZ ;  /* 0x00000009b3107210 */ /* 0x001fe20007fbe0ff */
[----:B------:R-:W-:-:S04]  /*6e20*/  IMAD R179, R14, 0xa8, RZ ;  /* 0x000000a80eb37824 */ /* 0x000fc800078e02ff */
[----:B------:R0:W-:Y:S01]  /*6e30*/  STL [R1+0x334], R16 ;  /* 0x0003341001007387 */ /* 0x0001e20000100800 */
[----:B-1----:R-:W-:-:S03]  /*6e40*/  IADD3 R15, P3, R73, R9, RZ ;  /* 0x00000009490f7210 */ /* 0x002fc60007f7e0ff */
[----:B------:R1:W-:Y:S04]  /*6e50*/  STL [R1+0x404], R17 ;  /* 0x0004041101007387 */ /* 0x0003e80000100800 */
[----:B------:R2:W-:Y:S01]  /*6e60*/  STL [R1+0x428], R15 ;  /* 0x0004280f01007387 */ /* 0x0005e20000100800 */
[-C--:B0-----:R-:W-:Y:S01]  /*6e70*/  LEA.HI.X.SX32 R16, R22, R10.reuse, 0x1, P0 ;  /* 0x0000000a16107211 */ /* 0x081fe200000f0eff */
[----:B------:R-:W-:Y:S01]  /*6e80*/  IMAD R22, R14, 0x1f, RZ ;  /* 0x0000001f0e167824 */ /* 0x000fe200078e02ff */
[----:B-1----:R-:W-:-:S03]  /*6e90*/  LEA.HI.X.SX32 R17, R74, R10, 0x1, P3 ;  /* 0x0000000a4a117211 */ /* 0x002fc600018f0eff */
[----:B------:R0:W-:Y:S01]  /*6ea0*/  STL [R1+0x50c], R16 ;  /* 0x00050c1001007387 */ /* 0x0001e20000100800 */
[----:B--2---:R-:W-:-:S05]  /*6eb0*/  IADD3 R15, P0, R74, R9, RZ ;  /* 0x000000094a0f7210 */ /* 0x004fca0007f1e0ff */
[----:B------:R1:W-:Y:S01]  /*6ec0*/  STL [R1+0x520], R15 ;  /* 0x0005200f01007387 */ /* 0x0003e20000100800 */
[----:B0-----:R-:W-:Y:S02]  /*6ed0*/  LEA.HI.X.SX32 R16, R73, R10, 0x1, P1 ;  /* 0x0000000a49107211 */ /* 0x001fe400008f0eff */
[----:B------:R-:W-:-:S03]  /*6ee0*/  CS2R R72, SRZ ;  /* 0x0000000000487805 */ /* 0x000fc6000001ff00 */
[----:B------:R0:W-:Y:S01]  /*6ef0*/  STL [R1+0x230], R16 ;  /* 0x0002301001007387 */ /* 0x0001e20000100800 */
[----:B-1----:R-:W-:Y:S01]  /*6f00*/  IADD3 R15, P1, R179, R9, RZ ;  /* 0x00000009b30f7210 */ /* 0x002fe20007f3e0ff */
[----:B------:R-:W-:-:S04]  /*6f10*/  IMAD R179, R14, 0x98, RZ ;  /* 0x000000980eb37824 */ /* 0x000fc800078e02ff */
[----:B------:R1:W-:Y:S01]  /*6f20*/  STL [R1+0x374], R15 ;  /* 0x0003740f01007387 */ /* 0x0003e20000100800 */
[----:B0-----:R-:W-:-:S03]  /*6f30*/  IADD3 R16, P3, R75, R9, RZ ;  /* 0x000000094b107210 */ /* 0x001fc60007f7e0ff */
[----:B------:R0:W-:Y:S04]  /*6f40*/  STL [R1+0x424], R17 ;  /* 0x0004241101007387 */ /* 0x0001e80000100800 */
[----:B------:R2:W-:Y:S01]  /*6f50*/  STL [R1+0x448], R16 ;  /* 0x0004481001007387 */ /* 0x0005e20000100800 */
[-C--:B-1----:R-:W-:Y:S01]  /*6f60*/  LEA.HI.X.SX32 R15, R22, R10.reuse, 0x1, P0 ;  /* 0x0000000a160f7211 */ /* 0x082fe200000f0eff */
[----:B------:R-:W-:Y:S01]  /*6f70*/  IMAD R22, R14, 0x1d, RZ ;  /* 0x0000001d0e167824 */ /* 0x000fe200078e02ff */
[----:B0-----:R-:W-:-:S03]  /*6f80*/  LEA.HI.X.SX32 R17, R76, R10, 0x1, P3 ;  /* 0x0000000a4c117211 */ /* 0x001fc600018f0eff */
        /* <DEDUP_REMOVED lines=85> */
[----:B------:R-:W-:Y:S04]  /*74e0*/  STL [R1+0x4e4], R17 ;  /* 0x0004e41101007387 */ /* 0x000fe80000100800 */
[----:B------:R0:W-:Y:S01]  /*74f0*/  STL [R1+0x508], R16 ;  /* 0x0005081001007387 */ /* 0x0001e20000100800 */
[----:B-1----:R-:W-:Y:S01]  /*7500*/  LEA.HI.X.SX32 R15, R22, R10, 0x1, P0 ;  /* 0x0000000a160f7211 */ /* 0x002fe200000f0eff */
[----:B------:R-:W-:-:S04]  /*7510*/  IMAD R22, R14, 0x11, RZ ;  /* 0x000000110e167824 */ /* 0x000fc800078e02ff */
[----:B------:R1:W-:Y:S01]  /*7520*/  STL [R1+0x57c], R15 ;  /* 0x00057c0f01007387 */ /* 0x0003e20000100800 */
[----:B0-----:R-:W-:-:S05]  /*7530*/  IADD3 R16, P0, R152, R9, RZ ;  /* 0x0000000998107210 */ /* 0x001fca0007f1e0ff */
[----:B------:R0:W-:Y:S01]  /*7540*/  STL [R1+0x590], R16 ;  /* 0x0005901001007387 */ /* 0x0001e20000100800 */
[-C--:B-1----:R-:W-:Y:S02]  /*7550*/  LEA.HI.X.SX32 R15, R87, R10.reuse, 0x1, P4 ;  /* 0x0000000a570f7211 */ /* 0x082fe400020f0eff */
[----:B------:R-:W-:Y:S02]  /*7560*/  CS2R R86, SRZ ;  /* 0x0000000000567805 */ /* 0x000fe4000001ff00 */
[----:B------:R-:W-:Y:S01]  /*7570*/  IADD3 R17, P4, R179, R9, RZ ;  /* 0x00000009b3117210 */ /* 0x000fe20007f9e0ff */
[----:B------:R-:W-:Y:S01]  /*7580*/  IMAD R179, R14, 0xa0, RZ ;  /* 0x000000a00eb37824 */ /* 0x000fe200078e02ff */
[----:B------:R1:W-:Y:S01]  /*7590*/  STL [R1+0x3f4], R15 ;  /* 0x0003f40f01007387 */ /* 0x0003e20000100800 */
[----:B0-----:R-:W-:-:S03]  /*75a0*/  LEA.HI.X.SX32 R16, R152, R10, 0x1, P3 ;  /* 0x0000000a98107211 */ /* 0x001fc600018f0eff */
[----:B------:R0:W-:Y:S04]  /*75b0*/  STL [R1+0x294], R17 ;  /* 0x0002941101007387 */ /* 0x0001e80000100800 */
[----:B------:R2:W-:Y:S01]  /*75c0*/  STL [R1+0x504], R16 ;  /* 0x0005041001007387 */ /* 0x0005e20000100800 */
[----:B-1----:R-:W-:Y:S02]  /*75d0*/  IADD3 R15, P3, R153, R9, RZ ;  /* 0x00000009990f7210 */ /* 0x002fe40007f7e0ff */
[----:B0-----:R-:W-:-:S03]  /*75e0*/  LEA.HI.X.SX32 R17, R22, R10, 0x1, P0 ;  /* 0x0000000a16117211 */ /* 0x001fc600000f0eff */
[----:B------:R0:W-:Y:S01]  /*75f0*/  STL [R1+0x438], R15 ;  /* 0x0004380f01007387 */ /* 0x0001e20000100800 */
[----:B------:R-:W-:Y:S01]  /*7600*/  IMAD R22, R14, 0xf, RZ ;  /* 0x0000000f0e167824 */ /* 0x000fe200078e02ff */
[----:B--2---:R-:W-:Y:S02]  /*7610*/  IADD3 R16, P0, R154, R9, RZ ;  /* 0x000000099a107210 */ /* 0x004fe40007f1e0ff */
[----:B------:R-:W-:Y:S04]  /*7620*/  STL [R1+0x58c], R17 ;  /* 0x00058c1101007387 */ /* 0x000fe80000100800 */
[----:B------:R1:W-:Y:S01]  /*7630*/  STL [R1+0x528], R16 ;  /* 0x0005281001007387 */ /* 0x0003e20000100800 */
[----:B0-----:R-:W-:-:S05]  /*7640*/  LEA.HI.X.SX32 R15, R153, R10, 0x1, P6 ;  /* 0x0000000a990f7211 */ /* 0x001fca00030f0eff */
[----:B------:R0:W-:Y:S01]  /*7650*/  STL [R1+0x250], R15 ;  /* 0x0002500f01007387 */ /* 0x0001e20000100800 */
[----:B-1----:R-:W-:-:S05]  /*7660*/  IADD3 R16, P6, R155, R9, RZ ;  /* 0x000000099b107210 */ /* 0x002fca0007fde0ff */
[----:B------:R-:W-:Y:S01]  /*7670*/  STL [R1+0x5a0], R16 ;  /* 0x0005a01001007387 */ /* 0x000fe20000100800 */
[-C--:B0-----:R-:W-:Y:S02]  /*7680*/  LEA.HI.X.SX32 R15, R154, R10.reuse, 0x1, P3 ;  /* 0x0000000a9a0f7211 */ /* 0x081fe400018f0eff */
[----:B------:R-:W-:Y:S01]  /*7690*/  IADD3 R17, P3, R179, R9, RZ ;  /* 0x00000009b3117210 */ /* 0x000fe20007f7e0ff */
[----:B------:R-:W-:Y:S02]  /*76a0*/  IMAD R179, R14, 0xc0, RZ ;  /* 0x000000c00eb37824 */ /* 0x000fe400078e02ff */
[----:B------:R0:W-:Y:S04]  /*76b0*/  STL [R1+0x434], R15 ;  /* 0x0004340f01007387 */ /* 0x0001e80000100800 */
[----:B------:R1:W-:Y:S01]  /*76c0*/  STL [R1+0x394], R17 ;  /* 0x0003941101007387 */ /* 0x0003e20000100800 */
[----:B0-----:R-:W-:-:S02]  /*76d0*/  LEA.HI.X.SX32 R15, R155, R10, 0x1, P0 ;  /* 0x0000000a9b0f7211 */ /* 0x001fc400000f0eff */
[----:B------:R-:W-:Y:S02]  /*76e0*/  IADD3 R16, P0, R156, R9, RZ ;  /* 0x000000099c107210 */ /* 0x000fe40007f1e0ff */
[----:B-1----:R-:W-:Y:S01]  /*76f0*/  LEA.HI.X.SX32 R17, R22, R10, 0x1, P6 ;  /* 0x0000000a16117211 */ /* 0x002fe200030f0eff */
[----:B------:R0:W-:Y:S01]  /*7700*/  STL [R1+0x524], R15 ;  /* 0x0005240f01007387 */ /* 0x0001e20000100800 */
[----:B------:R-:W-:-:S03]  /*7710*/  IMAD R22, R14, 0xd, RZ ;  /* 0x0000000d0e167824 */ /* 0x000fc600078e02ff */
[----:B------:R1:W-:Y:S04]  /*7720*/  STL [R1+0x478], R16 ;  /* 0x0004781001007387 */ /* 0x0003e80000100800 */
[----:B------:R-:W-:Y:S01]  /*7730*/  STL [R1+0x59c], R17 ;  /* 0x00059c1101007387 */ /* 0x000fe20000100800 */
[----:B0-----:R-:W-:Y:S02]  /*7740*/  IADD3 R15, P6, R157, R9, RZ ;  /* 0x000000099d0f7210 */ /* 0x001fe40007fde0ff */
[----:B-1----:R-:W-:-:S03]  /*7750*/  LEA.HI.X.SX32 R16, R156, R10, 0x1, P5 ;  /* 0x0000000a9c107211 */ /* 0x002fc600028f0eff */
[----:B------:R0:W-:Y:S04]  /*7760*/  STL [R1+0x548], R15 ;  /* 0x0005480f01007387 */ /* 0x0001e80000100800 */
[----:B------:R1:W-:Y:S01]  /*7770*/  STL [R1+0x2d0], R16 ;  /* 0x0002d01001007387 */ /* 0x0003e20000100800 */
[----:B0-----:R-:W-:Y:S02]  /*7780*/  IADD3 R15, P5, R158, R9, RZ ;  /* 0x000000099e0f7210 */ /* 0x001fe40007fbe0ff */
[----:B-1----:R-:W-:-:S03]  /*7790*/  LEA.HI.X.SX32 R16, R157, R10, 0x1, P0 ;  /* 0x0000000a9d107211 */ /* 0x002fc600000f0eff */
[----:B------:R0:W-:Y:S04]  /*77a0*/  STL [R1+0x5b0], R15 ;  /* 0x0005b00f01007387 */ /* 0x0001e80000100800 */
[----:B------:R1:W-:Y:S01]  /*77b0*/  STL [R1+0x474], R16 ;  /* 0x0004741001007387 */ /* 0x0003e20000100800 */
[----:B0-----:R-:W-:Y:S01]  /*77c0*/  IADD3 R15, P0, R179, R9, RZ ;  /* 0x00000009b30f7210 */ /* 0x001fe20007f1e0ff */
[----:B------:R-:W-:Y:S01]  /*77d0*/  IMAD R179, R14, 0x3, RZ ;  /* 0x000000030eb37824 */ /* 0x000fe200078e02ff */
[----:B-1----:R-:W-:-:S03]  /*77e0*/  LEA.HI.X.SX32 R16, R158, R10, 0x1, P6 ;  /* 0x0000000a9e107211 */ /* 0x002fc600030f0eff */
[----:B------:R0:W-:Y:S01]  /*77f0*/  STL [R1+0x314], R15 ;  /* 0x0003140f01007387 */ /* 0x0001e20000100800 */
[----:B------:R-:W-:-:S03]  /*7800*/  IADD3 R17, P6, R159, R9, RZ ;  /* 0x000000099f117210 */ /* 0x000fc60007fde0ff */
[----:B------:R1:W-:Y:S04]  /*7810*/  STL [R1+0x544], R16 ;  /* 0x0005441001007387 */ /* 0x0003e80000100800 */
[----:B------:R2:W-:Y:S01]  /*7820*/  STL [R1+0x4b8], R17 ;  /* 0x0004b81101007387 */ /* 0x0005e20000100800 */
[----:B0-----:R-:W-:Y:S01]  /*7830*/  LEA.HI.X.SX32 R15, R22, R10, 0x1, P5 ;  /* 0x0000000a160f7211 */ /* 0x001fe200028f0eff */
[----:B------:R-:W-:Y:S01]  /*7840*/  IMAD R22, R14, 0xb, RZ ;  /* 0x0000000b0e167824 */ /* 0x000fe200078e02ff */
[----:B-1----:R-:W-:-:S03]  /*7850*/  IADD3 R16, P5, R160, R9, RZ ;  /* 0x00000009a0107210 */ /* 0x002fc60007fbe0ff */
[----:B------:R0:W-:Y:S01]  /*7860*/  STL [R1+0x5ac], R15 ;  /* 0x0005ac0f01007387 */ /* 0x0001e20000100800 */
[----:B--2---:R-:W-:-:S03]  /*7870*/  LEA.HI.X.SX32 R17, R159, R10, 0x1, P1 ;  /* 0x0000000a9f117211 */ /* 0x004fc600008f0eff */
        /* <DEDUP_REMOVED lines=18> */
[----:B------:R2:W-:Y:S01]  /*79a0*/  STL [R1+0x3d4], R17 ;  /* 0x0003d41101007387 */ /* 0x0005e20000100800 */
[----:B0-----:R-:W-:Y:S02]  /*79b0*/  IADD3 R15, P2, R165, R9, RZ ;  /* 0x00000009a50f7210 */ /* 0x001fe40007f5e0ff */
[----:B-1----:R-:W-:-:S03]  /*79c0*/  LEA.HI.X.SX32 R16, R163, R10, 0x1, P6 ;  /* 0x0000000aa3107211 */ /* 0x002fc600030f0eff */
[----:B------:R0:W-:Y:S01]  /*79d0*/  STL [R1+0x458], R15 ;  /* 0x0004580f01007387 */ /* 0x0001e20000100800 */
[----:B--2---:R-:W-:-:S03]  /*79e0*/  LEA.HI.X.SX32 R17, R164, R10, 0x1, P5 ;  /* 0x0000000aa4117211 */ /* 0x004fc600028f0eff */
[----:B------:R1:W-:Y:S01]  /*79f0*/  STL [R1+0x4f4], R16 ;  /* 0x0004f41001007387 */ /* 0x0003e20000100800 */
[-C--:B0-----:R-:W-:Y:S02]  /*7a00*/  IADD3 R15, P6, R166, R9.reuse, RZ ;  /* 0x00000009a60f7210 */ /* 0x081fe40007fde0ff */
[----:B-1----:R-:W-:-:S03]  /*7a10*/  IADD3 R16, P5, R167, R9, RZ ;  /* 0x00000009a7107210 */ /* 0x002fc60007fbe0ff */
[----:B------:R0:W-:Y:S04]  /*7a20*/  STL [R1+0x538], R15 ;  /* 0x0005380f01007387 */ /* 0x0001e80000100800 */
        /* <DEDUP_REMOVED lines=12> */
[----:B--2---:R-:W-:-:S03]  /*7af0*/  IADD3 R16, P2, R170, R9, RZ ;  /* 0x00000009aa107210 */ /* 0x004fc60007f5e0ff */
[----:B------:R1:W-:Y:S04]  /*7b00*/  STL [R1+0x454], R17 ;  /* 0x0004541101007387 */ /* 0x0003e80000100800 */
[----:B------:R2:W-:Y:S01]  /*7b10*/  STL [R1+0x578], R16 ;  /* 0x0005781001007387 */ /* 0x0005e20000100800 */
[-C--:B0-----:R-:W-:Y:S02]  /*7b20*/  LEA.HI.X.SX32 R15, R167, R10.reuse, 0x1, P6 ;  /* 0x0000000aa70f7211 */ /* 0x081fe400030f0eff */
[----:B-1----:R-:W-:-:S03]  /*7b30*/  LEA.HI.X.SX32 R17, R168, R10, 0x1, P5 ;  /* 0x0000000aa8117211 */ /* 0x002fc600028f0eff */
[----:B------:R0:W-:Y:S01]  /*7b40*/  STL [R1+0x534], R15 ;  /* 0x0005340f01007387 */ /* 0x0001e20000100800 */
[----:B--2---:R-:W-:-:S05]  /*7b50*/  IADD3 R16, P6, R171, R9, RZ ;  /* 0x00000009ab107210 */ /* 0x004fca0007fde0ff */
[----:B------:R1:W-:Y:S01]  /*7b60*/  STL [R1+0x5c8], R16 ;  /* 0x0005c81001007387 */ /* 0x0003e20000100800 */
[----:B0-----:R-:W-:-:S03]  /*7b70*/  IADD3 R15, P5, R172, R9, RZ ;  /* 0x00000009ac0f7210 */ /* 0x001fc60007fbe0ff */
[----:B------:R0:W-:Y:S04]  /*7b80*/  STL [R1+0x5a4], R17 ;  /* 0x0005a41101007387 */ /* 0x0001e80000100800 */
[----:B------:R2:W-:Y:S01]  /*7b90*/  STL [R1+0x5f0], R15 ;  /* 0x0005f00f01007387 */ /* 0x0005e20000100800 */
[----:B-1----:R-:W-:Y:S01]  /*7ba0*/  LEA.HI.X.SX32 R16, R22, R10, 0x1, P1 ;  /* 0x0000000a16107211 */ /* 0x002fe200008f0eff */
[----:B------:R-:W-:Y:S01]  /*7bb0*/  IMAD R22, R14, 0x5, RZ ;  /* 0x000000050e167824 */ /* 0x000fe200078e02ff */
[----:B0-----:R-:W-:-:S03]  /*7bc0*/  IADD3 R17, P1, R173, R9, RZ ;  /* 0x00000009ad117210 */ /* 0x001fc60007f3e0ff */
        /* <DEDUP_REMOVED lines=19> */
[C---:B------:R-:W-:Y:S01]  /*7d00*/  IMAD.SHL.U32 R22, R14.reuse, 0x40, RZ ;  /* 0x000000400e167824 */ /* 0x040fe200078e00ff */
[----:B0-----:R-:W-:-:S03]  /*7d10*/  LEA R17, P5, R14, R9, 0x7 ;  /* 0x000000090e117211 */ /* 0x001fc600078a38ff */
        /* <DEDUP_REMOVED lines=19> */
[----:B------:R-:W-:Y:S01]  /*7e50*/  IMAD.SHL.U32 R179, R14, 0x8, RZ ;  /* 0x000000080eb37824 */ /* 0x000fe200078e00ff */
[----:B--2---:R-:W-:-:S05]  /*7e60*/  LEA.HI.X.SX32 R16, R177, R10, 0x1, P2 ;  /* 0x0000000ab1107211 */ /* 0x004fca00010f0eff */
[----:B------:R1:W-:Y:S01]  /*7e70*/  STL [R1+0x5e4], R16 ;  /* 0x0005e41001007387 */ /* 0x0003e20000100800 */
[----:B0-----:R-:W-:-:S05]  /*7e80*/  IADD3 R15, P2, R178, R9, RZ ;  /* 0x00000009b20f7210 */ /* 0x001fca0007f5e0ff */
[----:B------:R0:W-:Y:S01]  /*7e90*/  STL [R1+0x610], R15 ;  /* 0x0006100f01007387 */ /* 0x0001e20000100800 */
[----:B-1----:R-:W-:-:S03]  /*7ea0*/  LEA R16, P6, R14, R9, 0x2 ;  /* 0x000000090e107211 */ /* 0x002fc600078c10ff */
[----:B------:R1:W-:Y:S04]  /*7eb0*/  STL [R1+0x5fc], R17 ;  /* 0x0005fc1101007387 */ /* 0x0003e80000100800 */
[----:B------:R2:W-:Y:S01]  /*7ec0*/  STL [R1+0x608], R16 ;  /* 0x0006081001007387 */ /* 0x0005e20000100800 */
[-C--:B0-----:R-:W-:Y:S01]  /*7ed0*/  LEA.HI.X.SX32 R15, R22, R10.reuse, 0x1, P5 ;  /* 0x0000000a160f7211 */ /* 0x081fe200028f0eff */
[----:B------:R-:W-:Y:S01]  /*7ee0*/  IMAD.SHL.U32 R22, R14, 0x4, RZ ;  /* 0x000000040e167824 */ /* 0x000fe200078e00ff */
[----:B-1----:R-:W-:-:S03]  /*7ef0*/  LEA.HI.X.SX32 R17, R179, R10, 0x1, P3 ;  /* 0x0000000ab3117211 */ /* 0x002fc600018f0eff */
[----:B------:R0:W-:Y:S01]  /*7f00*/  STL [R1+0x414], R15 ;  /* 0x0004140f01007387 */ /* 0x0001e20000100800 */
[----:B--2---:R-:W-:-:S05]  /*7f10*/  LEA.HI.X.SX32 R16, R181, R10, 0x1, P0 ;  /* 0x0000000ab5107211 */ /* 0x004fca00000f0eff */
[----:B------:R1:W-:Y:S01]  /*7f20*/  STL [R1+0x514], R16 ;  /* 0x0005141001007387 */ /* 0x0003e20000100800 */
[----:B0-----:R-:W-:-:S05]  /*7f30*/  LEA.HI.X.SX32 R15, R180, R10, 0x1, P1 ;  /* 0x0000000ab40f7211 */ /* 0x001fca00008f0eff */
[----:B------:R0:W-:Y:S01]  /*7f40*/  STL [R1+0x594], R15 ;  /* 0x0005940f01007387 */ /* 0x0001e20000100800 */
[----:B-1----:R-:W-:-:S03]  /*7f50*/  LEA.HI.X.SX32 R16, R22, R10, 0x1, P4 ;  /* 0x0000000a16107211 */ /* 0x002fc600020f0eff */
[----:B------:R-:W-:Y:S04]  /*7f60*/  STL [R1+0x5d4], R17 ;  /* 0x0005d41101007387 */ /* 0x000fe80000100800 */
[----:B------:R1:W-:Y:S01]  /*7f70*/  STL [R1+0x5f4], R16 ;  /* 0x0005f41001007387 */ /* 0x0003e20000100800 */
[-C--:B0-----:R-:W-:Y:S02]  /*7f80*/  LEA.HI.X.SX32 R15, R14, R10.reuse, 0x1, P2 ;  /* 0x0000000a0e0f7211 */ /* 0x081fe400010f0eff */
[----:B------:R-:W-:-:S03]  /*7f90*/  LEA.HI.X.SX32 R14, R178, R10, 0x1, P6 ;  /* 0x0000000ab20e7211 */ /* 0x000fc600030f0eff */
[----:B------:R0:W-:Y:S01]  /*7fa0*/  STL [R1+0x60c], R15 ;  /* 0x00060c0f01007387 */ /* 0x0001e20000100800 */
[----:B-1----:R-:W-:-:S03]  /*7fb0*/  LOP3.LUT R16, R2, 0x20, RZ, 0x3c, !PT ;  /* 0x0000002002107812 */ /* 0x002fc600078e3cff */
[----:B------:R1:W-:Y:S01]  /*7fc0*/  STL [R1+0x604], R14 ;  /* 0x0006040e01007387 */ /* 0x0003e20000100800 */
[C---:B------:R-:W-:Y:S02]  /*7fd0*/  LOP3.LUT R16, R2.reuse, 0x50, RZ, 0x3c, !PT ;  /* 0x0000005002107812 */ /* 0x040fe400078e3cff */
[C---:B0-----:R-:W-:Y:S02]  /*7fe0*/  LOP3.LUT R15, R2.reuse, 0x30, RZ, 0x3c, !PT ;  /* 0x00000030020f7812 */ /* 0x041fe400078e3cff */
[----:B-1----:R-:W-:-:S03]  /*7ff0*/  LOP3.LUT R14, R2, 0x10, RZ, 0x3c, !PT ;  /* 0x00000010020e7812 */ /* 0x002fc600078e3cff */
[----:B------:R0:W-:Y:S01]  /*8000*/  STL [R1+0x644], R15 ;  /* 0x0006440f01007387 */ /* 0x0001e20000100800 */
[----:B------:R-:W-:-:S05]  /*8010*/  LOP3.LUT R14, R2, 0x40, RZ, 0x3c, !PT ;  /* 0x00000040020e7812 */ /* 0x000fca00078e3cff */
[----:B------:R1:W-:Y:S01]  /*8020*/  STL [R1+0x640], R14 ;  /* 0x0006400e01007387 */ /* 0x0003e20000100800 */
[----:B0-----:R-:W-:-:S03]  /*8030*/  LOP3.LUT R15, R2, 0x60, RZ, 0x3c, !PT ;  /* 0x00000060020f7812 */ /* 0x001fc600078e3cff */
[----:B------:R0:W-:Y:S01]  /*8040*/  STL [R1+0x63c], R16 ;  /* 0x00063c1001007387 */ /* 0x0001e20000100800 */
[C---:B------:R-:W-:Y:S02]  /*8050*/  LOP3.LUT R15, R3.reuse, 0x40, RZ, 0x3c, !PT ;  /* 0x00000040030f7812 */ /* 0x040fe400078e3cff */
[----:B-1----:R-:W-:Y:S02]  /*8060*/  LOP3.LUT R14, R2, 0x70, RZ, 0x3c, !PT ;  /* 0x00000070020e7812 */ /* 0x002fe400078e3cff */
[C---:B------:R-:W-:Y:S02]  /*8070*/  LOP3.LUT R14, R3.reuse, 0x60, RZ, 0x3c, !PT ;  /* 0x00000060030e7812 */ /* 0x040fe400078e3cff */
[----:B0-----:R-:W-:-:S07]  /*8080*/  LOP3.LUT R16, R3, 0x20, RZ, 0x3c, !PT ;  /* 0x0000002003107812 */ /* 0x001fce00078e3cff */
.L_x_1:
[----:B------:R-:W0:Y:S01]  /*8090*/  LDC R22, c[0x0][0x230] ;  /* 0x00008c00ff167b82 */ /* 0x000e220000000800 */
[----:B------:R-:W2:Y:S04]  /*80a0*/  LDL R161, [R1+0x610] ;  /* 0x0006100001a17983 */ /* 0x000ea80000100800 */
[----:B------:R-:W-:Y:S04]  /*80b0*/  STL [R1+0x74c], R235 ;  /* 0x00074ceb01007387 */ /* 0x000fe80000100800 */
[----:B------:R-:W-:Y:S04]  /*80c0*/  STL [R1+0x748], R219 ;  /* 0x000748db01007387 */ /* 0x000fe80000100800 */
[----:B------:R-:W-:Y:S04]  /*80d0*/  STL [R1+0x744], R217 ;  /* 0x000744d901007387 */ /* 0x000fe80000100800 */
[----:B------:R-:W-:Y:S04]  /*80e0*/  STL [R1+0x740], R234 ;  /* 0x000740ea01007387 */ /* 0x000fe80000100800 */
[----:B------:R-:W-:Y:S01]  /*80f0*/  STL [R1+0x73c], R233 ;  /* 0x00073ce901007387 */ /* 0x000fe20000100800 */
[----:B0-----:R-:W-:-:S03]  /*8100*/  IMAD R22, R13, -0x80, R22 ;  /* 0xffffff800d167824 */ /* 0x001fc600078e0216 */
[----:B------:R-:W-:Y:S02]  /*8110*/  STL [R1+0x738], R215 ;  /* 0x000738d701007387 */ /* 0x000fe40000100800 */
[----:B------:R-:W-:Y:S02]  /*8120*/  ISETP.GT.AND P0, PT, R22, RZ, PT ;  /* 0x000000ff1600720c */ /* 0x000fe40003f04270 */
[----:B------:R-:W-:Y:S04]  /*8130*/  STL [R1+0x734], R6 ;  /* 0x0007340601007387 */ /* 0x000fe80000100800 */
[----:B------:R-:W-:Y:S04]  /*8140*/  STL [R1+0x730], R251 ;  /* 0x000730fb01007387 */ /* 0x000fe80000100800 */
[----:B------:R-:W-:Y:S04]  /*8150*/  STL [R1+0x72c], R228 ;  /* 0x00072ce401007387 */ /* 0x000fe80000100800 */
[----:B------:R-:W-:Y:S04]  /*8160*/  STL [R1+0x728], R226 ;  /* 0x000728e201007387 */ /* 0x000fe80000100800 */
[----:B------:R-:W-:Y:S04]  /*8170*/  STL [R1+0x724], R8 ;  /* 0x0007240801007387 */ /* 0x000fe80000100800 */
[----:B------:R-:W-:Y:S04]  /*8180*/  STL [R1+0x720], R5 ;  /* 0x0007200501007387 */ /* 0x000fe80000100800 */
[----:B------:R-:W-:Y:S04]  /*8190*/  STL [R1+0x71c], R247 ;  /* 0x00071cf701007387 */ /* 0x000fe80000100800 */
[----:B------:R-:W-:Y:S01]  /*81a0*/  STL [R1+0x718], R241 ;  /* 0x000718f101007387 */ /* 0x000fe20000100800 */
[----:B------:R-:W-:-:S03]  /*81b0*/  PRMT R160, RZ, 0x7610, R160 ;  /* 0x00007610ffa07816 */ /* 0x000fc600000000a0 */
[----:B------:R-:W-:Y:S01]  /*81c0*/  STL [R1+0x714], R224 ;  /* 0x000714e001007387 */ /* 0x000fe20000100800 */
[----:B------:R-:W-:-:S03]  /*81d0*/  @P0 IMAD.MOV.U32 R14, RZ, RZ, R9 ;  /* 0x000000ffff0e0224 */ /* 0x000fc600078e0009 */
[----:B------:R-:W-:Y:S01]  /*81e0*/  STL [R1+0x710], R222 ;  /* 0x000710de01007387 */ /* 0x000fe20000100800 */
[----:B------:R-:W-:-:S03]  /*81f0*/  @P0 IMAD.MOV.U32 R15, RZ, RZ, R10 ;  /* 0x000000ffff0f0224 */ /* 0x000fc600078e000a */
[----:B------:R-:W-:Y:S04]  /*8200*/  STL [R1+0x6c8], R3 ;  /* 0x0006c80301007387 */ /* 0x000fe80000100800 */
[----:B------:R0:W-:Y:S04]  /*8210*/  STL [R1+0x6c0], R11 ;  /* 0x0006c00b01007387 */ /* 0x0001e80000100800 */
[----:B------:R2:W3:Y:S04]  /*8220*/  @P0 LDG.E.U16 R160, desc[UR14][R14.64] ;  /* 0x0000000e0ea00981 */ /* 0x0004e8000c1e1500 */
[----:B0-----:R-:W4:Y:S01]  /*8230*/  LDL.LU R11, [R1+0x600] ;  /* 0x00060000010b7983 */ /* 0x001f220000300800 */
[----:B------:R-:W-:-:S02]  /*8240*/  ISETP.GT.AND P1, PT, R22, 0x1, PT ;  /* 0x000000011600780c */ /* 0x000fc40003f24270 */
[----:B------:R-:W-:Y:S01]  /*8250*/  PRMT R176, RZ, 0x7610, R176 ;  /* 0x00007610ffb07816 */ /* 0x000fe200000000b0 */
[----:B-----5:R-:W-:Y:S01]  /*8260*/  STL [R1+0x654], R0 ;  /* 0x0006540001007387 */ /* 0x020fe20000100800 */
[C---:B------:R-:W-:Y:S02]  /*8270*/  ISETP.GT.AND P2, PT, R22.reuse, 0x2, PT ;  /* 0x000000021600780c */ /* 0x040fe40003f44270 */
[----:B------:R-:W-:Y:S01]  /*8280*/  PRMT R192, RZ, 0x7610, R192 ;  /* 0x00007610ffc07816 */ /* 0x000fe200000000c0 */
[----:B------:R-:W-:Y:S01]  /*8290*/  STL [R1+0x6cc], R13 ;  /* 0x0006cc0d01007387 */ /* 0x000fe20000100800 */
[----:B------:R-:W-:-:S03]  /*82a0*/  ISETP.GT.AND P3, PT, R22, 0x3, PT ;  /* 0x000000031600780c */ /* 0x000fc60003f64270 */
[----:B------:R-:W-:Y:S04]  /*82b0*/  STL [R1+0x6d0], R9 ;  /* 0x0006d00901007387 */ /* 0x000fe80000100800 */
[----:B------:R0:W-:Y:S04]  /*82c0*/  STL [R1+0x6c4], R10 ;  /* 0x0006c40a01007387 */ /* 0x0001e80000100800 */
[----:B0-----:R-:W3:Y:S04]  /*82d0*/  LDL.LU R10, [R1+0x608] ;  /* 0x00060800010a7983 */ /* 0x001ee80000300800 */
[----:B------:R-:W4:Y:S01]  /*82e0*/  LDL R15, [R1+0x60c] ;  /* 0x00060c00010f7983 */ /* 0x000f220000100800 */
[----:B--2---:R-:W-:-:S03]  /*82f0*/  @P1 IMAD.MOV.U32 R14, RZ, RZ, R161 ;  /* 0x000000ffff0e1224 */ /* 0x004fc600078e00a1 */
[----:B------:R-:W2:Y:S04]  /*8300*/  LDL R161, [R1+0x5e8] ;  /* 0x0005e80001a17983 */ /* 0x000ea80000100800 */
[----:B----4-:R3:W4:Y:S04]  /*8310*/  @P1 LDG.E.U16 R176, desc[UR14][R14.64] ;  /* 0x0000000e0eb01981 */ /* 0x010728000c1e1500 */
[----:B------:R-:W2:Y:S01]  /*8320*/  LDL R15, [R1+0x604] ;  /* 0x00060400010f7983 */ /* 0x000ea20000100800 */
[----:B---3--:R-:W-:-:S03]  /*8330*/  @P2 IMAD.MOV.U32 R14, RZ, RZ, R10 ;  /* 0x000000ffff0e2224 */ /* 0x008fc600078e000a */
[----:B------:R-:W-:Y:S01]  /*8340*/  STL [R1+0x6d4], R10 ;  /* 0x0006d40a01007387 */ /* 0x000fe20000100800 */
[----:B------:R-:W-:-:S03]  /*8350*/  PRMT R196, RZ, 0x7610, R196 ;  /* 0x00007610ffc47816 */ /* 0x000fc600000000c4 */
[----:B--2---:R0:W2:Y:S04]  /*8360*/  @P2 LDG.E.U16 R192, desc[UR14][R14.64] ;  /* 0x0000000e0ec02981 */ /* 0x0040a8000c1e1500 */
[----:B------:R-:W3:Y:S01]  /*8370*/  LDL R15, [R1+0x5fc] ;  /* 0x0005fc00010f7983 */ /* 0x000ee20000100800 */
[----:B0-----:R-:W-:-:S03]  /*8380*/  @P3 IMAD.MOV.U32 R14, RZ, RZ, R11 ;  /* 0x000000ffff0e3224 */ /* 0x001fc600078e000b */
[----:B------:R-:W-:Y:S01]  /*8390*/  STL [R1+0x6d8], R11 ;  /* 0x0006d80b01007387 */ /* 0x000fe20000100800 */
[----:B------:R-:W-:-:S03]  /*83a0*/  ISETP.GT.AND P4, PT, R22, 0x4, PT ;  /* 0x000000041600780c */ /* 0x000fc60003f84270 */
[----:B---3--:R0:W3:Y:S04]  /*83b0*/  @P3 LDG.E.U16 R196, desc[UR14][R14.64] ;  /* 0x0000000e0ec43981 */ /* 0x0080e8000c1e1500 */
[----:B------:R-:W0:Y:S04]  /*83c0*/  LDL R14, [R1+0x5f4] ;  /* 0x0005f400010e7983 */ /* 0x000e280000100800 */
[----:B------:R-:W0:Y:S01]  /*83d0*/  LDL R15, [R1+0x5f8] ;  /* 0x0005f800010f7983 */ /* 0x000e220000100800 */
[----:B------:R-:W-:Y:S02]  /*83e0*/  PRMT R235, RZ, 0x7610, R235 ;  /* 0x00007610ffeb7816 */ /* 0x000fe400000000eb */
[----:B0-----:R-:W-:-:S04]  /*83f0*/  @P4 LOP3.LUT R15, R15, R14, RZ, 0x3c, !PT ;  /* 0x0000000e0f0f4212 */ /* 0x001fc800078e3cff */
[----:B------:R-:W-:-:S04]  /*8400*/  @P4 LOP3.LUT R14, R15, R14, RZ, 0x3c, !PT ;  /* 0x0000000e0f0e4212 */ /* 0x000fc800078e3cff */
[----:B------:R-:W-:-:S05]  /*8410*/  @P4 LOP3.LUT R15, R15, R14, RZ, 0x3c, !PT ;  /* 0x0000000e0f0f4212 */ /* 0x000fca00078e3cff */
[----:B------:R-:W4:Y:S01]  /*8420*/  @P4 LDG.E.U16 R235, desc[UR14][R14.64] ;  /* 0x0000000e0eeb4981 */ /* 0x000f22000c1e1500 */
[----:B------:R-:W-:-:S03]  /*8430*/  ISETP.GT.AND P5, PT, R22, 0x5, PT ;  /* 0x000000051600780c */ /* 0x000fc60003fa4270 */
[----:B----4-:R0:W-:Y:S04]  /*8440*/  STL [R1+0x620], R235 ;  /* 0x000620eb01007387 */ /* 0x0101e80000100800 */
[----:B0-----:R-:W4:Y:S04]  /*8450*/  LDL.LU R235, [R1+0x74c] ;  /* 0x00074c0001eb7983 */ /* 0x001f280000300800 */
[----:B------:R-:W2:Y:S04]  /*8460*/  LDL R14, [R1+0x5ec] ;  /* 0x0005ec00010e7983 */ /* 0x000ea80000100800 */
[----:B------:R-:W2:Y:S01]  /*8470*/  LDL R15, [R1+0x5f0] ;  /* 0x0005f000010f7983 */ /* 0x000ea20000100800 */
[----:B------:R-:W-:-:S02]  /*8480*/  PRMT R219, RZ, 0x7610, R219 ;  /* 0x00007610ffdb7816 */ /* 0x000fc400000000db */
[----:B--2---:R-:W-:-:S04]  /*8490*/  @P5 LOP3.LUT R15, R15, R14, RZ, 0x3c, !PT ;  /* 0x0000000e0f0f5212 */ /* 0x004fc800078e3cff */
[----:B------:R-:W-:-:S04]  /*84a0*/  @P5 LOP3.LUT R14, R15, R14, RZ, 0x3c, !PT ;  /* 0x0000000e0f0e5212 */ /* 0x000fc800078e3cff */
[----:B------:R-:W-:-:S05]  /*84b0*/  @P5 LOP3.LUT R15, R15, R14, RZ, 0x3c, !PT ;  /* 0x0000000e0f0f5212 */ /* 0x000fca00078e3cff */
[----:B------:R-:W2:Y:S01]  /*84c0*/  @P5 LDG.E.U16 R219, desc[UR14][R14.64] ;  /* 0x0000000e0edb5981 */ /* 0x000ea2000c1e1500 */
[C---:B------:R-:W-:Y:S02]  /*84d0*/  ISETP.GT.AND P6, PT, R22.reuse, 0x6, PT ;  /* 0x000000061600780c */ /* 0x040fe40003fc4270 */
[----:B------:R-:W-:Y:S01]  /*84e0*/  PRMT R156, RZ, 0x7610, R156 ;  /* 0x00007610ff9c7816 */ /* 0x000fe2000000009c */
[----:B--2---:R0:W-:Y:S04]  /*84f0*/  STL [R1+0x61c], R219 ;  /* 0x00061cdb01007387 */ /* 0x0041e80000100800 */
[----:B0-----:R-:W2:Y:S04]  /*8500*/  LDL.LU R219, [R1+0x748] ;  /* 0x0007480001db7983 */ /* 0x001ea80000300800 */
[----:B------:R-:W3:Y:S02]  /*8510*/  LDL R15, [R1+0x5e4] ;  /* 0x0005e400010f7983 */ /* 0x000ee40000100800 */
[----:B------:R-:W-:Y:S01]  /*8520*/  @P6 IMAD.MOV.U32 R14, RZ, RZ, R161 ;  /* 0x000000ffff0e6224 */ /* 0x000fe200078e00a1 */
[----:B------:R-:W-:-:S02]  /*8530*/  ISETP.GT.AND P1, PT, R22, 0x7, PT ;  /* 0x000000071600780c */ /* 0x000fc40003f24270 */
[----:B------:R-:W-:Y:S01]  /*8540*/  PRMT R217, RZ, 0x7610, R217 ;  /* 0x00007610ffd97816 */ /* 0x000fe200000000d9 */
[----:B------:R-:W4:Y:S04]  /*8550*/  LDL R161, [R1+0x5bc] ;  /* 0x0005bc0001a17983 */ /* 0x000f280000100800 */
[----:B---3--:R0:W3:Y:S04]  /*8560*/  @P6 LDG.E.U16 R156, desc[UR14][R14.64] ;  /* 0x0000000e0e9c6981 */ /* 0x0080e8000c1e1500 */
[----:B------:R-:W0:Y:S04]  /*8570*/  LDL R14, [R1+0x5dc] ;  /* 0x0005dc00010e7983 */ /* 0x000e280000100800 */
[----:B------:R-:W0:Y:S02]  /*8580*/  LDL R15, [R1+0x5e0] ;  /* 0x0005e000010f7983 */ /* 0x000e240000100800 */
[----:B0-----:R-:W-:-:S04]  /*8590*/  @P1 LOP3.LUT R15, R15, R14, RZ, 0x3c, !PT ;  /* 0x0000000e0f0f1212 */ /* 0x001fc800078e3cff */
[----:B------:R-:W-:-:S04]  /*85a0*/  @P1 LOP3.LUT R14, R15, R14, RZ, 0x3c, !PT ;  /* 0x0000000e0f0e1212 */ /* 0x000fc800078e3cff */
[----:B------:R-:W-:-:S05]  /*85b0*/  @P1 LOP3.LUT R15, R15, R14, RZ, 0x3c, !PT ;  /* 0x0000000e0f0f1212 */ /* 0x000fca00078e3cff */
[----:B------:R-:W2:Y:S04]  /*85c0*/  @P1 LDG.E.U16 R217, desc[UR14][R14.64] ;  /* 0x0000000e0ed91981 */ /* 0x000ea8000c1e1500 */
[----:B---3--:R0:W-:Y:S04]  /*85d0*/  STL [R1+0x618], R156 ;  /* 0x0006189c01007387 */ /* 0x0081e80000100800 */
[----:B0-----:R-:W3:Y:S04]  /*85e0*/  LDL R156, [R1+0x5c0] ;  /* 0x0005c000019c7983 */ /* 0x001ee80000100800 */
[----:B--2---:R0:W-:Y:S04]  /*85f0*/  STL [R1+0x614], R217 ;  /* 0x000614d901007387 */ /* 0x0041e80000100800 */
[----:B0-----:R-:W2:Y:S04]  /*8600*/  LDL.LU R217, [R1+0x744] ;  /* 0x0007440001d97983 */ /* 0x001ea80000300800 */
[----:B------:R-:W4:Y:S04]  /*8610*/  LDL R14, [R1+0x5d4] ;  /* 0x0005d400010e7983 */ /* 0x000f280000100800 */
[----:B------:R-:W4:Y:S01]  /*8620*/  LDL R15, [R1+0x5d8] ;  /* 0x0005d800010f7983 */ /* 0x000f220000100800 */
[----:B------:R-:W-:-:S02]  /*8630*/  ISETP.GT.AND P0, PT, R22, 0x8, PT ;  /* 0x000000081600780c */ /* 0x000fc40003f04270 */
[----:B------:R-:W-:-:S11]  /*8640*/  PRMT R163, RZ, 0x7610, R163 ;  /* 0x00007610ffa37816 */ /* 0x000fd600000000a3 */
[----:B----4-:R-:W-:-:S04]  /*8650*/  @P0 LOP3.LUT R15, R15, R14, RZ, 0x3c, !PT ;  /* 0x0000000e0f0f0212 */ /* 0x010fc800078e3cff */
[----:B------:R-:W-:-:S04]  /*8660*/  @P0 LOP3.LUT R14, R15, R14, RZ, 0x3c, !PT ;  /* 0x0000000e0f0e0212 */ /* 0x000fc800078e3cff */
[----:B------:R-:W-:-:S05]  /*8670*/  @P0 LOP3.LUT R15, R15, R14, RZ, 0x3c, !PT ;  /* 0x0000000e0f0f0212 */ /* 0x000fca00078e3cff */
[----:B------:R0:W4:Y:S04]  /*8680*/  @P0 LDG.E.U16 R163, desc[UR14][R14.64] ;  /* 0x0000000e0ea30981 */ /* 0x000128000c1e1500 */
[----:B------:R-:W0:Y:S04]  /*8690*/  LDL R14, [R1+0x5cc] ;  /* 0x0005cc00010e7983 */ /* 0x000e280000100800 */
[----:B------:R-:W0:Y:S01]  /*86a0*/  LDL R15, [R1+0x5d0] ;  /* 0x0005d000010f7983 */ /* 0x000e220000100800 */
[----:B------:R-:W-:Y:S02]  /*86b0*/  ISETP.GT.AND P2, PT, R22, 0x9, PT ;  /* 0x000000091600780c */ /* 0x000fe40003f44270 */
[----:B------:R-:W-:-:S11]  /*86c0*/  PRMT R179, RZ, 0x7610, R179 ;  /* 0x00007610ffb37816 */ /* 0x000fd600000000b3 */
[----:B0-----:R-:W-:-:S04]  /*86d0*/  @P2 LOP3.LUT R15, R15, R14, RZ, 0x3c, !PT ;  /* 0x0000000e0f0f2212 */ /* 0x001fc800078e3cff */
[----:B------:R-:W-:-:S04]  /*86e0*/  @P2 LOP3.LUT R14, R15, R14, RZ, 0x3c, !PT ;  /* 0x0000000e0f0e2212 */ /* 0x000fc800078e3cff */
[----:B------:R-:W-:-:S05]  /*86f0*/  @P2 LOP3.LUT R15, R15, R14, RZ, 0x3c, !PT ;  /* 0x0000000e0f0f2212 */ /* 0x000fca00078e3cff */
[----:B------:R0:W2:Y:S04]  /*8700*/  @P2 LDG.E.U16 R179, desc[UR14][R14.64] ;  /* 0x0000000e0eb32981 */ /* 0x0000a8000c1e1500 */
[----:B------:R-:W0:Y:S04]  /*8710*/  LDL R14, [R1+0x5c4] ;  /* 0x0005c400010e7983 */ /* 0x000e280000100800 */
[----:B------:R-:W0:Y:S01]  /*8720*/  LDL R15, [R1+0x5c8] ;  /* 0x0005c800010f7983 */ /* 0x000e220000100800 */
[C---:B------:R-:W-:Y:S02]  /*8730*/  ISETP.GT.AND P3, PT, R22.reuse, 0xa, PT ;  /* 0x0000000a1600780c */ /* 0x040fe40003f64270 */
[----:B------:R-:W-:-:S02]  /*8740*/  ISETP.GT.AND P4, PT, R22, 0xb, PT ;  /* 0x0000000b1600780c */ /* 0x000fc40003f84270 */
[----:B------:R-:W-:Y:S02]  /*8750*/  PRMT R193, RZ, 0x7610, R193 ;  /* 0x00007610ffc17816 */ /* 0x000fe400000000c1 */
[----:B------:R-:W-:-:S07]  /*8760*/  PRMT R195, RZ, 0x7610, R195 ;  /* 0x00007610ffc37816 */ /* 0x000fce00000000c3 */
[----:B0-----:R-:W-:-:S04]  /*8770*/  @P3 LOP3.LUT R15, R15, R14, RZ, 0x3c, !PT ;  /* 0x0000000e0f0f3212 */ /* 0x001fc800078e3cff */
[----:B------:R-:W-:-:S04]  /*8780*/  @P3 LOP3.LUT R14, R15, R14, RZ, 0x3c, !PT ;  /* 0x0000000e0f0e3212 */ /* 0x000fc800078e3cff */
[----:B------:R-:W-:-:S05]  /*8790*/  @P3 LOP3.LUT R15, R15, R14, RZ, 0x3c, !PT ;  /* 0x0000000e0f0f3212 */ /* 0x000fca00078e3cff */
[----:B------:R3:W2:Y:S02]  /*87a0*/  @P3 LDG.E.U16 R193, desc[UR14][R14.64] ;  /* 0x0000000e0ec13981 */ /* 0x0006a4000c1e1500 */
[----:B---3--:R-:W-:Y:S02]  /*87b0*/  @P4 IMAD.MOV.U32 R14, RZ, RZ, R156 ;  /* 0x000000ffff0e4224 */ /* 0x008fe400078e009c */
[----:B------:R-:W-:Y:S01]  /*87c0*/  @P4 IMAD.MOV.U32 R15, RZ, RZ, R161 ;  /* 0x000000ffff0f4224 */ /* 0x000fe200078e00a1 */
[----:B------:R-:W-:Y:S01]  /*87d0*/  ISETP.GT.AND P1, PT, R22, 0xc, PT ;  /* 0x0000000c1600780c */ /* 0x000fe20003f24270 */
[----:B------:R-:W3:Y:S04]  /*87e0*/  LDL R161, [R1+0x594] ;  /* 0x0005940001a17983 */ /* 0x000ee80000100800 */
[----:B------:R0:W2:Y:S01]  /*87f0*/  @P4 LDG.E.U16 R195, desc[UR14][R14.64] ;  /* 0x0000000e0ec34981 */ /* 0x0000a2000c1e1500 */
[----:B------:R-:W-:-:S03]  /*8800*/  PRMT R234, RZ, 0x7610, R234 ;  /* 0x00007610ffea7816 */ /* 0x000fc600000000ea */
[----:B------:R-:W4:Y:S04]  /*8810*/  LDL R156, [R1+0x598] ;  /* 0x00059800019c7983 */ /* 0x000f280000100800 */
[----:B------:R-:W0:Y:S04]  /*8820*/  LDL R14, [R1+0x5b4] ;  /* 0x0005b400010e7983 */ /* 0x000e280000100800 */
[----:B------:R-:W0:Y:S02]  /*8830*/  LDL R15, [R1+0x5b8] ;  /* 0x0005b800010f7983 */ /* 0x000e240000100800 */
[----:B0-----:R-:W-:-:S04]  /*8840*/  @P1 LOP3.LUT R15, R15, R14, RZ, 0x3c, !PT ;  /* 0x0000000e0f0f1212 */ /* 0x001fc800078e3cff */
[----:B------:R-:W-:-:S04]  /*8850*/  @P1 LOP3.LUT R14, R15, R14, RZ, 0x3c, !PT ;  /* 0x0000000e0f0e1212 */ /* 0x000fc800078e3cff */
[----:B------:R-:W-:-:S05]  /*8860*/  @P1 LOP3.LUT R15, R15, R14, RZ, 0x3c, !PT ;  /* 0x0000000e0f0f1212 */ /* 0x000fca00078e3cff */
[----:B------:R-:W3:Y:S01]  /*8870*/  @P1 LDG.E.U16 R234, desc[UR14][R14.64] ;  /* 0x0000000e0eea1981 */ /* 0x000ee2000c1e1500 */
[----:B------:R-:W-:-:S03]  /*8880*/  ISETP.GT.AND P0, PT, R22, 0xd, PT ;  /* 0x0000000d1600780c */ /* 0x000fc60003f04270 */
[----:B---3--:R0:W-:Y:S04]  /*8890*/  STL [R1+0xd0], R234 ;  /* 0x0000d0ea01007387 */ /* 0x0081e80000100800 */
[----:B0-----:R-:W3:Y:S04]  /*88a0*/  LDL.LU R234, [R1+0x740] ;  /* 0x0007400001ea7983 */ /* 0x001ee80000300800 */
[----:B------:R-:W2:Y:S04]  /*88b0*/  LDL R14, [R1+0x5ac] ;  /* 0x0005ac00010e7983 */ /* 0x000ea80000100800 */
[----:B------:R-:W2:Y:S01]  /*88c0*/  LDL R15, [R1+0x5b0] ;  /* 0x0005b000010f7983 */ /* 0x000ea20000100800 */
[----:B------:R-:W-:-:S02]  /*88d0*/  PRMT R233, RZ, 0x7610, R233 ;  /* 0x00007610ffe97816 */ /* 0x000fc400000000e9 */
[----:B--2---:R-:W-:-:S04]  /*88e0*/  @P0 LOP3.LUT R15, R15, R14, RZ, 0x3c, !PT ;  /* 0x0000000e0f0f0212 */ /* 0x004fc800078e3cff */
[----:B------:R-:W-:-:S04]  /*88f0*/  @P0 LOP3.LUT R14, R15, R14, RZ, 0x3c, !PT ;  /* 0x0000000e0f0e0212 */ /* 0x000fc800078e3cff */
[----:B------:R-:W-:-:S05]  /*8900*/  @P0 LOP3.LUT R15, R15, R14, RZ, 0x3c, !PT ;  /* 0x0000000e0f0f0212 */ /* 0x000fca00078e3cff */
[----:B------:R-:W2:Y:S01]  /*8910*/  @P0 LDG.E.U16 R233, desc[UR14][R14.64] ;  /* 0x0000000e0ee90981 */ /* 0x000ea2000c1e1500 */
[----:B------:R-:W-:-:S03]  /*8920*/  ISETP.GT.AND P2, PT, R22, 0xe, PT ;  /* 0x0000000e1600780c */ /* 0x000fc60003f44270 */
[----:B--2---:R0:W-:Y:S04]  /*8930*/  STL [R1+0xcc], R233 ;  /* 0x0000cce901007387 */ /* 0x0041e80000100800 */
[----:B0-----:R-:W2:Y:S04]  /*8940*/  LDL.LU R233, [R1+0x73c] ;  /* 0x00073c0001e97983 */ /* 0x001ea80000300800 */
[----:B------:R-:W4:Y:S04]  /*8950*/  LDL R14, [R1+0x5a4] ;  /* 0x0005a400010e7983 */ /* 0x000f280000100800 */
[----:B------:R-:W4:Y:S01]  /*8960*/  LDL R15, [R1+0x5a8] ;  /* 0x0005a800010f7983 */ /* 0x000f220000100800 */
[----:B------:R-:W-:-:S02]  /*8970*/  PRMT R215, RZ, 0x7610, R215 ;  /* 0x00007610ffd77816 */ /* 0x000fc400000000d7 */
[----:B----4-:R-:W-:-:S04]  /*8980*/  @P2 LOP3.LUT R15, R15, R14, RZ, 0x3c, !PT ;  /* 0x0000000e0f0f2212 */ /* 0x010fc800078e3cff */
[----:B------:R-:W-:-:S04]  /*8990*/  @P2 LOP3.LUT R14, R15, R14, RZ, 0x3c, !PT ;  /* 0x0000000e0f0e2212 */ /* 0x000fc800078e3cff */
[----:B------:R-:W-:-:S05]  /*89a0*/  @P2 LOP3.LUT R15, R15, R14, RZ, 0x3c, !PT ;  /* 0x0000000e0f0f2212 */ /* 0x000fca00078e3cff */
[----:B------:R-:W4:Y:S01]  /*89b0*/  @P2 LDG.E.U16 R215, desc[UR14][R14.64] ;  /* 0x0000000e0ed72981 */ /* 0x000f22000c1e1500 */
[----:B------:R-:W-:-:S03]  /*89c0*/  ISETP.GT.AND P3, PT, R22, 0xf, PT ;  /* 0x0000000f1600780c */ /* 0x000fc60003f64270 */
[----:B----4-:R0:W-:Y:S04]  /*89d0*/  STL [R1+0xc8], R215 ;  /* 0x0000c8d701007387 */ /* 0x0101e80000100800 */
[----:B0-----:R-:W4:Y:S04]  /*89e0*/  LDL.LU R215, [R1+0x738] ;  /* 0x0007380001d77983 */ /* 0x001f280000300800 */
[----:B------:R-:W3:Y:S04]  /*89f0*/  LDL R14, [R1+0x59c] ;  /* 0x00059c00010e7983 */ /* 0x000ee80000100800 */
[----:B------:R-:W3:Y:S01]  /*8a00*/  LDL R15, [R1+0x5a0] ;  /* 0x0005a000010f7983 */ /* 0x000ee20000100800 */
[----:B------:R-:W-:-:S02]  /*8a10*/  PRMT R6, RZ, 0x7610, R6 ;  /* 0x00007610ff067816 */ /* 0x000fc40000000006 */
[----:B------:R-:W-:Y:S02]  /*8a20*/  ISETP.GT.AND P4, PT, R22, 0x10, PT ;  /* 0x000000101600780c */ /* 0x000fe40003f84270 */
[----:B---3--:R-:W-:-:S04]  /*8a30*/  @P3 LOP3.LUT R15, R15, R14, RZ, 0x3c, !PT ;  /* 0x0000000e0f0f3212 */ /* 0x008fc800078e3cff */
[----:B------:R-:W-:-:S04]  /*8a40*/  @P3 LOP3.LUT R14, R15, R14, RZ, 0x3c, !PT ;  /* 0x0000000e0f0e3212 */ /* 0x000fc800078e3cff */
[----:B------:R-:W-:-:S05]  /*8a50*/  @P3 LOP3.LUT R15, R15, R14, RZ, 0x3c, !PT ;  /* 0x0000000e0f0f3212 */ /* 0x000fca00078e3cff */
[----:B------:R0:W3:Y:S01]  /*8a60*/  @P3 LDG.E.U16 R6, desc[UR14][R14.64] ;  /* 0x0000000e0e063981 */ /* 0x0000e2000c1e1500 */
[----:B------:R-:W-:Y:S01]  /*8a70*/  PRMT R162, RZ, 0x7610, R162 ;  /* 0x00007610ffa27816 */ /* 0x000fe200000000a2 */
[----:B0-----:R-:W-:Y:S02]  /*8a80*/  @P4 IMAD.MOV.U32 R14, RZ, RZ, R156 ;  /* 0x000000ffff0e4224 */ /* 0x001fe400078e009c */
[----:B------:R-:W-:-:S05]  /*8a90*/  @P4 IMAD.MOV.U32 R15, RZ, RZ, R161 ;  /* 0x000000ffff0f4224 */ /* 0x000fca00078e00a1 */
[----:B------:R0:W2:Y:S04]  /*8aa0*/  @P4 LDG.E.U16 R162, desc[UR14][R14.64] ;  /* 0x0000000e0ea24981 */ /* 0x0000a8000c1e1500 */
[----:B---3--:R1:W-:Y:S04]  /*8ab0*/  STL [R1+0xc4], R6 ;  /* 0x0000c40601007387 */ /* 0x0083e80000100800 */
[----:B-1----:R-:W3:Y:S04]  /*8ac0*/  LDL.LU R6, [R1+0x734] ;  /* 0x0007340001067983 */ /* 0x002ee80000300800 */
[----:B------:R-:W0:Y:S04]  /*8ad0*/  LDL R14, [R1+0x58c] ;  /* 0x00058c00010e7983 */ /* 0x000e280000100800 */
[----:B------:R-:W0:Y:S01]  /*8ae0*/  LDL R15, [R1+0x590] ;  /* 0x00059000010f7983 */ /* 0x000e220000100800 */
[----:B------:R-:W-:-:S02]  /*8af0*/  ISETP.GT.AND P1, PT, R22, 0x11, PT ;  /* 0x000000111600780c */ /* 0x000fc40003f24270 */
[----:B------:R-:W-:Y:S01]  /*8b00*/  PRMT R178, RZ, 0x7610, R178 ;  /* 0x00007610ffb27816 */ /* 0x000fe200000000b2 */
[----:B------:R-:W4:Y:S01]  /*8b10*/  LDL R161, [R1+0x56c] ;  /* 0x00056c0001a17983 */ /* 0x000f220000100800 */
[----:B------:R-:W-:Y:S02]  /*8b20*/  ISETP.GT.AND P0, PT, R22, 0x12, PT ;  /* 0x000000121600780c */ /* 0x000fe40003f04270 */
[----:B------:R-:W-:Y:S01]  /*8b30*/  PRMT R210, RZ, 0x7610, R210 ;  /* 0x00007610ffd27816 */ /* 0x000fe200000000d2 */
[----:B------:R-:W2:Y:S06]  /*8b40*/  LDL R156, [R1+0x570] ;  /* 0x00057000019c7983 */ /* 0x000eac0000100800 */
[----:B0-----:R-:W-:-:S04]  /*8b50*/  @P1 LOP3.LUT R15, R15, R14, RZ, 0x3c, !PT ;  /* 0x0000000e0f0f1212 */ /* 0x001fc800078e3cff */
[----:B------:R-:W-:-:S04]  /*8b60*/  @P1 LOP3.LUT R14, R15, R14, RZ, 0x3c, !PT ;  /* 0x0000000e0f0e1212 */ /* 0x000fc800078e3cff */
[----:B------:R-:W-:-:S05]  /*8b70*/  @P1 LOP3.LUT R15, R15, R14, RZ, 0x3c, !PT ;  /* 0x0000000e0f0f1212 */ /* 0x000fca00078e3cff */
[----:B------:R0:W3:Y:S04]  /*8b80*/  @P1 LDG.E.U16 R178, desc[UR14][R14.64] ;  /* 0x0000000e0eb21981 */ /* 0x0000e8000c1e1500 */
[----:B------:R-:W0:Y:S04]  /*8b90*/  LDL R14, [R1+0x584] ;  /* 0x00058400010e7983 */ /* 0x000e280000100800 */
[----:B------:R-:W0:Y:S02]  /*8ba0*/  LDL R15, [R1+0x588] ;  /* 0x00058800010f7983 */ /* 0x000e240000100800 */
[----:B0-----:R-:W-:-:S04]  /*8bb0*/  @P0 LOP3.LUT R15, R15, R14, RZ, 0x3c, !PT ;  /* 0x0000000e0f0f0212 */ /* 0x001fc800078e3cff */
[----:B------:R-:W-:-:S04]  /*8bc0*/  @P0 LOP3.LUT R14, R15, R14, RZ, 0x3c, !PT ;  /* 0x0000000e0f0e0212 */ /* 0x000fc800078e3cff */
[----:B------:R-:W-:-:S05]  /*8bd0*/  @P0 LOP3.LUT R15, R15, R14, RZ, 0x3c, !PT ;  /* 0x0000000e0f0f0212 */ /* 0x000fca00078e3cff */
[----:B------:R0:W3:Y:S04]  /*8be0*/  @P0 LDG.E.U16 R210, desc[UR14][R14.64] ;  /* 0x0000000e0ed20981 */ /* 0x0000e8000c1e1500 */
[----:B------:R-:W0:Y:S04]  /*8bf0*/  LDL R14, [R1+0x57c] ;  /* 0x00057c00010e7983 */ /* 0x000e280000100800 */
[----:B------:R-:W0:Y:S01]  /*8c00*/  LDL R15, [R1+0x580] ;  /* 0x00058000010f7983 */ /* 0x000e220000100800 */
[----:B------:R-:W-:Y:S02]  /*8c10*/  ISETP.GT.AND P2, PT, R22, 0x13, PT ;  /* 0x000000131600780c */ /* 0x000fe40003f44270 */
[----:B------:R-:W-:-:S11]  /*8c20*/  PRMT R194, RZ, 0x7610, R194 ;  /* 0x00007610ffc27816 */ /* 0x000fd600000000c2 */
        /* <DEDUP_REMOVED lines=11> */
[----:B------:R2:W3:Y:S01]  /*8ce0*/  @P3 LDG.E.U16 R251, desc[UR14][R14.64] ;  /* 0x0000000e0efb3981 */ /* 0x0004e2000c1e1500 */
[----:B------:R-:W-:Y:S02]  /*8cf0*/  ISETP.GT.AND P4, PT, R22, 0x15, PT ;  /* 0x000000151600780c */ /* 0x000fe40003f84270 */
[----:B------:R-:W-:-:S11]  /*8d00*/  PRMT R19, RZ, 0x7610, R19 ;  /* 0x00007610ff137816 */ /* 0x000fd60000000013 */
[----:B--2---:R-:W-:Y:S02]  /*8d10*/  @P4 IMAD.MOV.U32 R14, RZ, RZ, R156 ;  /* 0x000000ffff0e4224 */ /* 0x004fe400078e009c */
[----:B----4-:R-:W-:-:S05]  /*8d20*/  @P4 IMAD.MOV.U32 R15, RZ, RZ, R161 ;  /* 0x000000ffff0f4224 */ /* 0x010fca00078e00a1 */
[----:B------:R0:W2:Y:S04]  /*8d30*/  @P4 LDG.E.U16 R19, desc[UR14][R14.64] ;  /* 0x0000000e0e134981 */ /* 0x0000a8000c1e1500 */
[----:B---3--:R1:W-:Y:S04]  /*8d40*/  STL [R1+0xb0], R251 ;  /* 0x0000b0fb01007387 */ /* 0x0083e80000100800 */
[----:B-1----:R-:W3:Y:S04]  /*8d50*/  LDL.LU R251, [R1+0x730] ;  /* 0x0007300001fb7983 */ /* 0x002ee80000300800 */
[----:B------:R-:W0:Y:S04]  /*8d60*/  LDL R14, [R1+0x564] ;  /* 0x00056400010e7983 */ /* 0x000e280000100800 */
[----:B------:R-:W0:Y:S01]  /*8d70*/  LDL R15, [R1+0x568] ;  /* 0x00056800010f7983 */ /* 0x000e220000100800 */
[----:B------:R-:W-:-:S02]  /*8d80*/  ISETP.GT.AND P1, PT, R22, 0x16, PT ;  /* 0x000000161600780c */ /* 0x000fc40003f24270 */
[----:B------:R-:W-:Y:S01]  /*8d90*/  PRMT R228, RZ, 0x7610, R228 ;  /* 0x00007610ffe47816 */ /* 0x000fe200000000e4 */
[----:B------:R-:W4:Y:S04]  /*8da0*/  LDL R161, [R1+0x550] ;  /* 0x0005500001a17983 */ /* 0x000f280000100800 */
[----:B------:R-:W3:Y:S06]  /*8db0*/  LDL R156, [R1+0x544] ;  /* 0x00054400019c7983 */ /* 0x000eec0000100800 */
[----:B0-----:R-:W-:-:S04]  /*8dc0*/  @P1 LOP3.LUT R15, R15, R14, RZ, 0x3c, !PT ;  /* 0x0000000e0f0f1212 */ /* 0x001fc800078e3cff */
[----:B------:R-:W-:-:S04]  /*8dd0*/  @P1 LOP3.LUT R14, R15, R14, RZ, 0x3c, !PT ;  /* 0x0000000e0f0e1212 */ /* 0x000fc800078e3cff */
[----:B------:R-:W-:-:S05]  /*8de0*/  @P1 LOP3.LUT R15, R15, R14, RZ, 0x3c, !PT ;  /* 0x0000000e0f0f1212 */ /* 0x000fca00078e3cff */
[----:B------:R-:W4:Y:S04]  /*8df0*/  @P1 LDG.E.U16 R228, desc[UR14][R14.64] ;  /* 0x0000000e0ee41981 */ /* 0x000f28000c1e1500 */
[----:B--2---:R0:W-:Y:S04]  /*8e00*/  STL [R1+0xac], R19 ;  /* 0x0000ac1301007387 */ /* 0x0041e80000100800 */
[----:B0-----:R-:W2:Y:S04]  /*8e10*/  LDL R19, [R1+0x548] ;  /* 0x0005480001137983 */ /* 0x001ea80000100800 */
[----:B----4-:R0:W-:Y:S04]  /*8e20*/  STL [R1+0xa4], R228 ;  /* 0x0000a4e401007387 */ /* 0x0101e80000100800 */
[----:B0-----:R-:W4:Y:S04]  /*8e30*/  LDL.LU R228, [R1+0x72c] ;  /* 0x00072c0001e47983 */ /* 0x001f280000300800 */
[----:B------:R-:W3:Y:S04]  /*8e40*/  LDL R14, [R1+0x55c] ;  /* 0x00055c00010e7983 */ /* 0x000ee80000100800 */
[----:B------:R-:W3:Y:S01]  /*8e50*/  LDL R15, [R1+0x560] ;  /* 0x00056000010f7983 */ /* 0x000ee20000100800 */
[----:B------:R-:W-:-:S02]  /*8e60*/  ISETP.GT.AND P0, PT, R22, 0x17, PT ;  /* 0x000000171600780c */ /* 0x000fc40003f04270 */
[----:B------:R-:W-:-:S11]  /*8e70*/  PRMT R226, RZ, 0x7610, R226 ;  /* 0x00007610ffe27816 */ /* 0x000fd600000000e2 */
[----:B---3--:R-:W-:-:S04]  /*8e80*/  @P0 LOP3.LUT R15, R15, R14, RZ, 0x3c, !PT ;  /* 0x0000000e0f0f0212 */ /* 0x008fc800078e3cff */
        /* <DEDUP_REMOVED lines=9> */
[----:B------:R-:W-:Y:S02]  /*8f20*/  ISETP.GT.AND P3, PT, R22, 0x19, PT ;  /* 0x000000191600780c */ /* 0x000fe40003f64270 */
[----:B--2---:R-:W-:-:S04]  /*8f30*/  @P2 LOP3.LUT R15, R15, R14, RZ, 0x3c, !PT ;  /* 0x0000000e0f0f2212 */ /* 0x004fc800078e3cff */
[----:B------:R-:W-:-:S04]  /*8f40*/  @P2 LOP3.LUT R14, R15, R14, RZ, 0x3c, !PT ;  /* 0x0000000e0f0e2212 */ /* 0x000fc800078e3cff */
[----:B------:R-:W-:-:S05]  /*8f50*/  @P2 LOP3.LUT R15, R15, R14, RZ, 0x3c, !PT ;  /* 0x0000000e0f0f2212 */ /* 0x000fca00078e3cff */
[----:B------:R0:W2:Y:S04]  /*8f60*/  @P2 LDG.E.U16 R165, desc[UR14][R14.64] ;  /* 0x0000000e0ea52981 */ /* 0x0000a8000c1e1500 */
[----:B------:R-:W4:Y:S01]  /*8f70*/  LDL R15, [R1+0x54c] ;  /* 0x00054c00010f7983 */ /* 0x000f220000100800 */
[----:B------:R-:W-:Y:S01]  /*8f80*/  ISETP.GT.AND P4, PT, R22, 0x1a, PT ;  /* 0x0000001a1600780c */ /* 0x000fe20003f84270 */
[----:B0-----:R-:W-:Y:S01]  /*8f90*/  @P3 IMAD.MOV.U32 R14, RZ, RZ, R161 ;  /* 0x000000ffff0e3224 */ /* 0x001fe200078e00a1 */
[----:B------:R-:W-:Y:S01]  /*8fa0*/  PRMT R181, RZ, 0x7610, R181 ;  /* 0x00007610ffb57816 */ /* 0x000fe200000000b5 */
[----:B------:R-:W3:Y:S01]  /*8fb0*/  LDL R161, [R1+0x528] ;  /* 0x0005280001a17983 */ /* 0x000ee20000100800 */
[----:B------:R-:W-:-:S04]  /*8fc0*/  PRMT R209, RZ, 0x7610, R209 ;  /* 0x00007610ffd17816 */ /* 0x000fc800000000d1 */
[----:B----4-:R0:W4:Y:S05]  /*8fd0*/  @P3 LDG.E.U16 R181, desc[UR14][R14.64] ;  /* 0x0000000e0eb53981 */ /* 0x01012a000c1e1500 */
[----:B0-----:R-:W-:Y:S02]  /*8fe0*/  @P4 IMAD.MOV.U32 R14, RZ, RZ, R19 ;  /* 0x000000ffff0e4224 */ /* 0x001fe400078e0013 */
[----:B------:R-:W-:Y:S01]  /*8ff0*/  @P4 IMAD.MOV.U32 R15, RZ, RZ, R156 ;  /* 0x000000ffff0f4224 */ /* 0x000fe200078e009c */
[----:B------:R-:W-:Y:S01]  /*9000*/  ISETP.GT.AND P1, PT, R22, 0x1b, PT ;  /* 0x0000001b1600780c */ /* 0x000fe20003f24270 */
[----:B------:R-:W2:Y:S04]  /*9010*/  LDL R156, [R1+0x51c] ;  /* 0x00051c00019c7983 */ /* 0x000ea80000100800 */
[----:B------:R0:W4:Y:S01]  /*9020*/  @P4 LDG.E.U16 R209, desc[UR14][R14.64] ;  /* 0x0000000e0ed14981 */ /* 0x000122000c1e1500 */
[----:B------:R-:W-:-:S02]  /*9030*/  PRMT R245, RZ, 0x7610, R245 ;  /* 0x00007610fff57816 */ /* 0x000fc400000000f5 */
[----:B------:R-:W-:Y:S01]  /*9040*/  ISETP.GT.AND P0, PT, R22, 0x1c, PT ;  /* 0x0000001c1600780c */ /* 0x000fe20003f04270 */
[----:B------:R-:W2:Y:S04]  /*9050*/  LDL R19, [R1+0x520] ;  /* 0x0005200001137983 */ /* 0x000ea80000100800 */
[----:B------:R-:W0:Y:S04]  /*9060*/  LDL R14, [R1+0x53c] ;  /* 0x00053c00010e7983 */ /* 0x000e280000100800 */
[----:B------:R-:W0:Y:S02]  /*9070*/  LDL R15, [R1+0x540] ;  /* 0x00054000010f7983 */ /* 0x000e240000100800 */
[----:B0-----:R-:W-:-:S04]  /*9080*/  @P1 LOP3.LUT R15, R15, R14, RZ, 0x3c, !PT ;  /* 0x0000000e0f0f1212 */ /* 0x001fc800078e3cff */
[----:B------:R-:W-:-:S04]  /*9090*/  @P1 LOP3.LUT R14, R15, R14, RZ, 0x3c, !PT ;  /* 0x0000000e0f0e1212 */ /* 0x000fc800078e3cff */
[----:B------:R-:W-:-:S05]  /*90a0*/  @P1 LOP3.LUT R15, R15, R14, RZ, 0x3c, !PT ;  /* 0x0000000e0f0f1212 */ /* 0x000fca00078e3cff */
[----:B------:R0:W4:Y:S04]  /*90b0*/  @P1 LDG.E.U16 R245, desc[UR14][R14.64] ;  /* 0x0000000e0ef51981 */ /* 0x000128000c1e1500 */
[----:B------:R-:W0:Y:S04]  /*90c0*/  LDL R14, [R1+0x534] ;  /* 0x00053400010e7983 */ /* 0x000e280000100800 */
[----:B------:R-:W0:Y:S01]  /*90d0*/  LDL R15, [R1+0x538] ;  /* 0x00053800010f7983 */ /* 0x000e220000100800 */
[----:B------:R-:W-:Y:S02]  /*90e0*/  PRMT R8, RZ, 0x7610, R8 ;  /* 0x00007610ff087816 */ /* 0x000fe40000000008 */
        /* <DEDUP_REMOVED lines=18> */
[----:B------:R-:W4:Y:S02]  /*9210*/  LDL R15, [R1+0x524] ;  /* 0x00052400010f7983 */ /* 0x000f240000100800 */
[----:B------:R-:W-:Y:S01]  /*9220*/  @P3 IMAD.MOV.U32 R14, RZ, RZ, R161 ;  /* 0x000000ffff0e3224 */ /* 0x000fe200078e00a1 */
[----:B------:R-:W-:-:S02]  /*9230*/  ISETP.GT.AND P4, PT, R22, 0x1f, PT ;  /* 0x0000001f1600780c */ /* 0x000fc40003f84270 */
[----:B------:R-:W-:Y:S01]  /*9240*/  PRMT R11, RZ, 0x7610, R11 ;  /* 0x00007610ff0b7816 */ /* 0x000fe2000000000b */
[----:B------:R-:W3:Y:S04]  /*9250*/  LDL R161, [R1+0x4fc] ;  /* 0x0004fc0001a17983 */ /* 0x000ee80000100800 */
[----:B----4-:R0:W4:Y:S06]  /*9260*/  @P3 LDG.E.U16 R157, desc[UR14][R14.64] ;  /* 0x0000000e0e9d3981 */ /* 0x01012c000c1e1500 */
[----:B0-----:R-:W-:-:S02]  /*9270*/  @P4 IMAD.MOV.U32 R14, RZ, RZ, R19 ;  /* 0x000000ffff0e4224 */ /* 0x001fc400078e0013 */
[----:B------:R-:W-:-:S05]  /*9280*/  @P4 IMAD.MOV.U32 R15, RZ, RZ, R156 ;  /* 0x000000ffff0f4224 */ /* 0x000fca00078e009c */
[----:B------:R-:W2:Y:S04]  /*9290*/  @P4 LDG.E.U16 R11, desc[UR14][R14.64] ;  /* 0x0000000e0e0b4981 */ /* 0x000ea8000c1e1500 */
[----:B----4-:R0:W-:Y:S04]  /*92a0*/  STL [R1+0x88], R157 ;  /* 0x0000889d01007387 */ /* 0x0101e80000100800 */
[----:B------:R-:W4:Y:S04]  /*92b0*/  LDL R14, [R1+0x514] ;  /* 0x00051400010e7983 */ /* 0x000f280000100800 */
[----:B------:R-:W4:Y:S01]  /*92c0*/  LDL R15, [R1+0x518] ;  /* 0x00051800010f7983 */ /* 0x000f220000100800 */
[----:B------:R-:W-:-:S02]  /*92d0*/  ISETP.GT.AND P1, PT, R22, 0x20, PT ;  /* 0x000000201600780c */ /* 0x000fc40003f24270 */
[----:B------:R-:W-:Y:S01]  /*92e0*/  PRMT R164, RZ, 0x7610, R164 ;  /* 0x00007610ffa47816 */ /* 0x000fe200000000a4 */
[----:B0-----:R-:W3:Y:S04]  /*92f0*/  LDL R157, [R1+0x500] ;  /* 0x00050000019d7983 */ /* 0x001ee80000100800 */
[----:B------:R-:W3:Y:S04]  /*9300*/  LDL R156, [R1+0x4f4] ;  /* 0x0004f400019c7983 */ /* 0x000ee80000100800 */
[----:B------:R-:W3:Y:S04]  /*9310*/  LDL R19, [R1+0x4f8] ;  /* 0x0004f80001137983 */ /* 0x000ee80000100800 */
[----:B--2---:R-:W-:Y:S01]  /*9320*/  STL [R1+0x6dc], R11 ;  /* 0x0006dc0b01007387 */ /* 0x004fe20000100800 */
[----:B----4-:R-:W-:-:S04]  /*9330*/  @P1 LOP3.LUT R15, R15, R14, RZ, 0x3c, !PT ;  /* 0x0000000e0f0f1212 */ /* 0x010fc800078e3cff */
[----:B------:R-:W-:-:S04]  /*9340*/  @P1 LOP3.LUT R14, R15, R14, RZ, 0x3c, !PT ;  /* 0x0000000e0f0e1212 */ /* 0x000fc800078e3cff */
[----:B------:R-:W-:-:S05]  /*9350*/  @P1 LOP3.LUT R15, R15, R14, RZ, 0x3c, !PT ;  /* 0x0000000e0f0f1212 */ /* 0x000fca00078e3cff */
[----:B------:R0:W2:Y:S04]  /*9360*/  @P1 LDG.E.U16 R164, desc[UR14][R14.64] ;  /* 0x0000000e0ea41981 */ /* 0x0000a8000c1e1500 */
[----:B------:R-:W0:Y:S04]  /*9370*/  LDL R14, [R1+0x50c] ;  /* 0x00050c00010e7983 */ /* 0x000e280000100800 */
[----:B------:R-:W0:Y:S01]  /*9380*/  LDL R15, [R1+0x510] ;  /* 0x00051000010f7983 */ /* 0x000e220000100800 */
[----:B------:R-:W-:Y:S02]  /*9390*/  ISETP.GT.AND P0, PT, R22, 0x21, PT ;  /* 0x000000211600780c */ /* 0x000fe40003f04270 */
[----:B------:R-:W-:-:S11]  /*93a0*/  PRMT R180, RZ, 0x7610, R180 ;  /* 0x00007610ffb47816 */ /* 0x000fd600000000b4 */
[----:B0-----:R-:W-:-:S04]  /*93b0*/  @P0 LOP3.LUT R15, R15, R14, RZ, 0x3c, !PT ;  /* 0x0000000e0f0f0212 */ /* 0x001fc800078e3cff */
[----:B------:R-:W-:-:S04]  /*93c0*/  @P0 LOP3.LUT R14, R15, R14, RZ, 0x3c, !PT ;  /* 0x0000000e0f0e0212 */ /* 0x000fc800078e3cff */
[----:B------:R-:W-:-:S05]  /*93d0*/  @P0 LOP3.LUT R15, R15, R14, RZ, 0x3c, !PT ;  /* 0x0000000e0f0f0212 */ /* 0x000fca00078e3cff */
[----:B------:R0:W4:Y:S04]  /*93e0*/  @P0 LDG.E.U16 R180, desc[UR14][R14.64] ;  /* 0x0000000e0eb40981 */ /* 0x000128000c1e1500 */
[----:B------:R-:W0:Y:S04]  /*93f0*/  LDL R14, [R1+0x504] ;  /* 0x00050400010e7983 */ /* 0x000e280000100800 */
[----:B------:R-:W0:Y:S01]  /*9400*/  LDL R15, [R1+0x508] ;  /* 0x00050800010f7983 */ /* 0x000e220000100800 */
[C---:B------:R-:W-:Y:S02]  /*9410*/  ISETP.GT.AND P2, PT, R22.reuse, 0x22, PT ;  /* 0x000000221600780c */ /* 0x040fe40003f44270 */
[----:B------:R-:W-:-:S02]  /*9420*/  ISETP.GT.AND P3, PT, R22, 0x23, PT ;  /* 0x000000231600780c */ /* 0x000fc40003f64270 */
[----:B------:R-:W-:Y:S02]  /*9430*/  ISETP.GT.AND P4, PT, R22, 0x24, PT ;  /* 0x000000241600780c */ /* 0x000fe40003f84270 */
[----:B------:R-:W-:Y:S02]  /*9440*/  PRMT R208, RZ, 0x7610, R208 ;  /* 0x00007610ffd07816 */ /* 0x000fe400000000d0 */
[----:B------:R-:W-:Y:S02]  /*9450*/  PRMT R222, RZ, 0x7610, R222 ;  /* 0x00007610ffde7816 */ /* 0x000fe400000000de */
[----:B------:R-:W-:-:S03]  /*9460*/  PRMT R0, RZ, 0x7610, R0 ;  /* 0x00007610ff007816 */ /* 0x000fc60000000000 */
[----:B0-----:R-:W-:-:S04]  /*9470*/  @P2 LOP3.LUT R15, R15, R14, RZ, 0x3c, !PT ;  /* 0x0000000e0f0f2212 */ /* 0x001fc800078e3cff */
[----:B------:R-:W-:-:S04]  /*9480*/  @P2 LOP3.LUT R14, R15, R14, RZ, 0x3c, !PT ;  /* 0x0000000e0f0e2212 */ /* 0x000fc800078e3cff */
[----:B------:R-:W-:-:S05]  /*9490*/  @P2 LOP3.LUT R15, R15, R14, RZ, 0x3c, !PT ;  /* 0x0000000e0f0f2212 */ /* 0x000fca00078e3cff */
[----:B------:R3:W4:Y:S02]  /*94a0*/  @P2 LDG.E.U16 R208, desc[UR14][R14.64] ;  /* 0x0000000e0ed02981 */ /* 0x000724000c1e1500 */
[----:B---3--:R-:W-:Y:S02]  /*94b0*/  @P3 IMAD.MOV.U32 R14, RZ, RZ, R157 ;  /* 0x000000ffff0e3224 */ /* 0x008fe400078e009d */
[----:B------:R-:W-:-:S05]  /*94c0*/  @P3 IMAD.MOV.U32 R15, RZ, RZ, R161 ;  /* 0x000000ffff0f3224 */ /* 0x000fca00078e00a1 */
[----:B------:R0:W3:Y:S02]  /*94d0*/  @P3 LDG.E.U16 R222, desc[UR14][R14.64] ;  /* 0x0000000e0ede3981 */ /* 0x0000e4000c1e1500 */
[----:B0-----:R-:W-:Y:S02]  /*94e0*/  @P4 IMAD.MOV.U32 R14, RZ, RZ, R19 ;  /* 0x000000ffff0e4224 */ /* 0x001fe400078e0013 */
[----:B------:R-:W-:Y:S01]  /*94f0*/  @P4 IMAD.MOV.U32 R15, RZ, RZ, R156 ;  /* 0x000000ffff0f4224 */ /* 0x000fe200078e009c */
[----:B------:R-:W-:Y:S01]  /*9500*/  ISETP.GT.AND P1, PT, R22, 0x25, PT ;  /* 0x000000251600780c */ /* 0x000fe20003f24270 */
[----:B------:R-:W2:Y:S04]  /*9510*/  LDL R19, [R1+0x4dc] ;  /* 0x0004dc0001137983 */ /* 0x000ea80000100800 */
[----:B------:R0:W4:Y:S04]  /*9520*/  @P4 LDG.E.U16 R0, desc[UR14][R14.64] ;  /* 0x0000000e0e004981 */ /* 0x000128000c1e1500 */
[----:B------:R-:W0:Y:S04]  /*9530*/  LDL R14, [R1+0x4ec] ;  /* 0x0004ec00010e7983 */ /* 0x000e280000100800 */
[----:B------:R-:W0:Y:S01]  /*9540*/  LDL R15, [R1+0x4f0] ;  /* 0x0004f000010f7983 */ /* 0x000e220000100800 */
[----:B------:R-:W-:-:S02]  /*9550*/  PRMT R247, RZ, 0x7610, R247 ;  /* 0x00007610fff77816 */ /* 0x000fc400000000f7 */
[----:B0-----:R-:W-:-:S04]  /*9560*/  @P1 LOP3.LUT R15, R15, R14, RZ, 0x3c, !PT ;  /* 0x0000000e0f0f1212 */ /* 0x001fc800078e3cff */
[----:B------:R-:W-:-:S04]  /*9570*/  @P1 LOP3.LUT R14, R15, R14, RZ, 0x3c, !PT ;  /* 0x0000000e0f0e1212 */ /* 0x000fc800078e3cff */
[----:B------:R-:W-:-:S05]  /*9580*/  @P1 LOP3.LUT R15, R15, R14, RZ, 0x3c, !PT ;  /* 0x0000000e0f0f1212 */ /* 0x000fca00078e3cff */
[----:B------:R-:W3:Y:S04]  /*9590*/  @P1 LDG.E.U16 R247, desc[UR14][R14.64] ;  /* 0x0000000e0ef71981 */ /* 0x000ee8000c1e1500 */
[----:B----4-:R0:W-:Y:S04]  /*95a0*/  STL [R1+0x74], R0 ;  /* 0x0000740001007387 */ /* 0x0101e80000100800 */
[----:B------:R-:W4:Y:S04]  /*95b0*/  LDL R161, [R1+0x4d8] ;  /* 0x0004d80001a17983 */ /* 0x000f280000100800 */
[----:B------:R-:W4:Y:S04]  /*95c0*/  LDL R157, [R1+0x4cc] ;  /* 0x0004cc00019d7983 */ /* 0x000f280000100800 */
[----:B0-----:R-:W2:Y:S04]  /*95d0*/  LDL R0, [R1+0x4e0] ;  /* 0x0004e00001007983 */ /* 0x001ea80000100800 */
[----:B------:R-:W4:Y:S04]  /*95e0*/  LDL R156, [R1+0x4d0] ;  /* 0x0004d000019c7983 */ /* 0x000f280000100800 */
[----:B---3--:R0:W-:Y:S04]  /*95f0*/  STL [R1+0x70], R247 ;  /* 0x000070f701007387 */ /* 0x0081e80000100800 */
[----:B0-----:R-:W3:Y:S04]  /*9600*/  LDL.LU R247, [R1+0x71c] ;  /* 0x00071c0001f77983 */ /* 0x001ee80000300800 */
[----:B------:R-:W2:Y:S04]  /*9610*/  LDL R14, [R1+0x4e4] ;  /* 0x0004e400010e7983 */ /* 0x000ea80000100800 */
[----:B------:R-:W2:Y:S01]  /*9620*/  LDL R15, [R1+0x4e8] ;  /* 0x0004e800010f7983 */ /* 0x000ea20000100800 */
[----:B------:R-:W-:-:S02]  /*9630*/  ISETP.GT.AND P0, PT, R22, 0x26, PT ;  /* 0x000000261600780c */ /* 0x000fc40003f04270 */
[----:B------:R-:W-:-:S11]  /*9640*/  PRMT R241, RZ, 0x7610, R241 ;  /* 0x00007610fff17816 */ /* 0x000fd600000000f1 */
[----:B--2---:R-:W-:-:S04]  /*9650*/  @P0 LOP3.LUT R15, R15, R14, RZ, 0x3c, !PT ;  /* 0x0000000e0f0f0212 */ /* 0x004fc800078e3cff */
[----:B------:R-:W-:-:S04]  /*9660*/  @P0 LOP3.LUT R14, R15, R14, RZ, 0x3c, !PT ;  /* 0x0000000e0f0e0212 */ /* 0x000fc800078e3cff */
[----:B------:R-:W-:-:S05]  /*9670*/  @P0 LOP3.LUT R15, R15, R14, RZ, 0x3c, !PT ;  /* 0x0000000e0f0f0212 */ /* 0x000fca00078e3cff */
[----:B------:R0:W2:Y:S01]  /*9680*/  @P0 LDG.E.U16 R241, desc[UR14][R14.64] ;  /* 0x0000000e0ef10981 */ /* 0x0000a2000c1e1500 */
[----:B------:R-:W-:Y:S02]  /*9690*/  ISETP.GT.AND P2, PT, R22, 0x27, PT ;  /* 0x000000271600780c */ /* 0x000fe40003f44270 */
[----:B------:R-:W-:-:S11]  /*96a0*/  PRMT R10, RZ, 0x7610, R10 ;  /* 0x00007610ff0a7816 */ /* 0x000fd6000000000a */
[----:B0-----:R-:W-:Y:S02]  /*96b0*/  @P2 IMAD.MOV.U32 R14, RZ, RZ, R0 ;  /* 0x000000ffff0e2224 */ /* 0x001fe400078e0000 */
[----:B------:R-:W-:-:S05]  /*96c0*/  @P2 IMAD.MOV.U32 R15, RZ, RZ, R19 ;  /* 0x000000ffff0f2224 */ /* 0x000fca00078e0013 */
[----:B------:R4:W3:Y:S04]  /*96d0*/  @P2 LDG.E.U16 R10, desc[UR14][R14.64] ;  /* 0x0000000e0e0a2981 */ /* 0x0008e8000c1e1500 */
[----:B--2---:R0:W-:Y:S04]  /*96e0*/  STL [R1+0x6c], R241 ;  /* 0x00006cf101007387 */ /* 0x0041e80000100800 */
[----:B0-----:R-:W2:Y:S04]  /*96f0*/  LDL.LU R241, [R1+0x718] ;  /* 0x0007180001f17983 */ /* 0x001ea80000300800 */
[----:B------:R-:W2:Y:S01]  /*9700*/  LDL R15, [R1+0x4d4] ;  /* 0x0004d400010f7983 */ /* 0x000ea20000100800 */
[----:B------:R-:W-:-:S02]  /*9710*/  ISETP.GT.AND P3, PT, R22, 0x28, PT ;  /* 0x000000281600780c */ /* 0x000fc40003f64270 */
[C---:B------:R-:W-:Y:S01]  /*9720*/  ISETP.GT.AND P4, PT, R22.reuse, 0x29, PT ;  /* 0x000000291600780c */ /* 0x040fe20003f84270 */
[----:B------:R-:W2:Y:S01]  /*9730*/  LDL R19, [R1+0x4bc] ;  /* 0x0004bc0001137983 */ /* 0x000ea20000100800 */
[----:B------:R-:W-:Y:S02]  /*9740*/  PRMT R167, RZ, 0x7610, R167 ;  /* 0x00007610ffa77816 */ /* 0x000fe400000000a7 */
[----:B------:R-:W-:Y:S01]  /*9750*/  PRMT R183, RZ, 0x7610, R183 ;  /* 0x00007610ffb77816 */ /* 0x000fe200000000b7 */
[----:B------:R-:W2:Y:S06]  /*9760*/  LDL R0, [R1+0x4c0] ;  /* 0x0004c00001007983 */ /* 0x000eac0000100800 */
[----:B----4-:R-:W-:Y:S01]  /*9770*/  @P3 IMAD.MOV.U32 R14, RZ, RZ, R161 ;  /* 0x000000ffff0e3224 */ /* 0x010fe200078e00a1 */
[----:B---3--:R-:W-:Y:S01]  /*9780*/  STL [R1+0x6e0], R10 ;  /* 0x0006e00a01007387 */ /* 0x008fe20000100800 */
[----:B------:R-:W-:-:S02]  /*9790*/  ISETP.GT.AND P1, PT, R22, 0x2a, PT ;  /* 0x0000002a1600780c */ /* 0x000fc40003f24270 */
[----:B------:R-:W-:Y:S01]  /*97a0*/  ISETP.GT.AND P0, PT, R22, 0x2b, PT ;  /* 0x0000002b1600780c */ /* 0x000fe20003f04270 */
[----:B------:R-:W3:Y:S04]  /*97b0*/  LDL R161, [R1+0x4b0] ;  /* 0x0004b00001a17983 */ /* 0x000ee80000100800 */
[----:B--2---:R0:W2:Y:S02]  /*97c0*/  @P3 LDG.E.U16 R167, desc[UR14][R14.64] ;  /* 0x0000000e0ea73981 */ /* 0x0040a4000c1e1500 */
[----:B0-----:R-:W-:Y:S02]  /*97d0*/  @P4 IMAD.MOV.U32 R14, RZ, RZ, R156 ;  /* 0x000000ffff0e4224 */ /* 0x001fe400078e009c */
[----:B------:R-:W-:Y:S01]  /*97e0*/  @P4 IMAD.MOV.U32 R15, RZ, RZ, R157 ;  /* 0x000000ffff0f4224 */ /* 0x000fe200078e009d */
[----:B------:R-:W-:Y:S01]  /*97f0*/  PRMT R207, RZ, 0x7610, R207 ;  /* 0x00007610ffcf7816 */ /* 0x000fe200000000cf */
[----:B------:R-:W4:Y:S04]  /*9800*/  LDL R157, [R1+0x4a4] ;  /* 0x0004a400019d7983 */ /* 0x000f280000100800 */
[----:B------:R0:W2:Y:S01]  /*9810*/  @P4 LDG.E.U16 R183, desc[UR14][R14.64] ;  /* 0x0000000e0eb74981 */ /* 0x0000a2000c1e1500 */
[----:B------:R-:W-:-:S02]  /*9820*/  PRMT R248, RZ, 0x7610, R248 ;  /* 0x00007610fff87816 */ /* 0x000fc400000000f8 */
[----:B------:R-:W-:Y:S01]  /*9830*/  ISETP.GT.AND P2, PT, R22, 0x2c, PT ;  /* 0x0000002c1600780c */ /* 0x000fe20003f44270 */
[----:B------:R-:W4:Y:S04]  /*9840*/  LDL R156, [R1+0x4a8] ;  /* 0x0004a800019c7983 */ /* 0x000f280000100800 */
[----:B------:R-:W0:Y:S04]  /*9850*/  LDL R14, [R1+0x4c4] ;  /* 0x0004c400010e7983 */ /* 0x000e280000100800 */
[----:B------:R-:W0:Y:S02]  /*9860*/  LDL R15, [R1+0x4c8] ;  /* 0x0004c800010f7983 */ /* 0x000e240000100800 */
[----:B0-----:R-:W-:-:S04]  /*9870*/  @P1 LOP3.LUT R15, R15, R14, RZ, 0x3c, !PT ;  /* 0x0000000e0f0f1212 */ /* 0x001fc800078e3cff */
[----:B------:R-:W-:-:S04]  /*9880*/  @P1 LOP3.LUT R14, R15, R14, RZ, 0x3c, !PT ;  /* 0x0000000e0f0e1212 */ /* 0x000fc800078e3cff */
[----:B------:R-:W-:-:S05]  /*9890*/  @P1 LOP3.LUT R15, R15, R14, RZ, 0x3c, !PT ;  /* 0x0000000e0f0f1212 */ /* 0x000fca00078e3cff */
[----:B------:R0:W2:Y:S02]  /*98a0*/  @P1 LDG.E.U16 R207, desc[UR14][R14.64] ;  /* 0x0000000e0ecf1981 */ /* 0x0000a4000c1e1500 */
[----:B0-----:R-:W-:Y:S02]  /*98b0*/  @P0 IMAD.MOV.U32 R14, RZ, RZ, R0 ;  /* 0x000000ffff0e0224 */ /* 0x001fe400078e0000 */
[----:B------:R-:W-:Y:S01]  /*98c0*/  @P0 IMAD.MOV.U32 R15, RZ, RZ, R19 ;  /* 0x000000ffff0f0224 */ /* 0x000fe200078e0013 */
[----:B------:R-:W-:Y:S01]  /*98d0*/  PRMT R224, RZ, 0x7610, R224 ;  /* 0x00007610ffe07816 */ /* 0x000fe200000000e0 */
[----:B------:R-:W2:Y:S04]  /*98e0*/  LDL R19, [R1+0x49c] ;  /* 0x00049c0001137983 */ /* 0x000ea80000100800 */
[----:B------:R0:W2:Y:S04]  /*98f0*/  @P0 LDG.E.U16 R248, desc[UR14][R14.64] ;  /* 0x0000000e0ef80981 */ /* 0x0000a8000c1e1500 */
[----:B------:R-:W2:Y:S04]  /*9900*/  LDL R0, [R1+0x4a0] ;  /* 0x0004a00001007983 */ /* 0x000ea80000100800 */
[----:B------:R-:W0:Y:S04]  /*9910*/  LDL R14, [R1+0x4b4] ;  /* 0x0004b400010e7983 */ /* 0x000e280000100800 */
[----:B------:R-:W0:Y:S02]  /*9920*/  LDL R15, [R1+0x4b8] ;  /* 0x0004b800010f7983 */ /* 0x000e240000100800 */
[----:B0-----:R-:W-:-:S04]  /*9930*/  @P2 LOP3.LUT R15, R15, R14, RZ, 0x3c, !PT ;  /* 0x0000000e0f0f2212 */ /* 0x001fc800078e3cff */
[----:B------:R-:W-:-:S04]  /*9940*/  @P2 LOP3.LUT R14, R15, R14, RZ, 0x3c, !PT ;  /* 0x0000000e0f0e2212 */ /* 0x000fc800078e3cff */
[----:B------:R-:W-:-:S05]  /*9950*/  @P2 LOP3.LUT R15, R15, R14, RZ, 0x3c, !PT ;  /* 0x0000000e0f0f2212 */ /* 0x000fca00078e3cff */
[----:B------:R-:W3:Y:S01]  /*9960*/  @P2 LDG.E.U16 R224, desc[UR14][R14.64] ;  /* 0x0000000e0ee02981 */ /* 0x000ee2000c1e1500 */
[C---:B------:R-:W-:Y:S02]  /*9970*/  ISETP.GT.AND P3, PT, R22.reuse, 0x2d, PT ;  /* 0x0000002d1600780c */ /* 0x040fe40003f64270 */
[C---:B------:R-:W-:Y:S01]  /*9980*/  ISETP.GT.AND P4, PT, R22.reuse, 0x2e, PT ;  /* 0x0000002e1600780c */ /* 0x040fe20003f84270 */
[----:B---3--:R0:W-:Y:S04]  /*9990*/  STL [R1+0x5c], R224 ;  /* 0x00005ce001007387 */ /* 0x0081e80000100800 */
[----:B0-----:R-:W3:Y:S04]  /*99a0*/  LDL.LU R224, [R1+0x714] ;  /* 0x0007140001e07983 */ /* 0x001ee80000300800 */
[----:B------:R-:W4:Y:S01]  /*99b0*/  LDL R15, [R1+0x4ac] ;  /* 0x0004ac00010f7983 */ /* 0x000f220000100800 */
[----:B------:R-:W-:Y:S01]  /*99c0*/  PRMT R159, RZ, 0x7610, R159 ;  /* 0x00007610ff9f7816 */ /* 0x000fe2000000009f */
[----:B------:R-:W-:Y:S01]  /*99d0*/  @P3 IMAD.MOV.U32 R14, RZ, RZ, R161 ;  /* 0x000000ffff0e3224 */ /* 0x000fe200078e00a1 */
[----:B------:R-:W-:Y:S01]  /*99e0*/  PRMT R21, RZ, 0x7610, R21 ;  /* 0x00007610ff157816 */ /* 0x000fe20000000015 */
[----:B------:R-:W3:Y:S01]  /*99f0*/  LDL R161, [R1+0x498] ;  /* 0x0004980001a17983 */ /* 0x000ee20000100800 */
[----:B------:R-:W-:-:S03]  /*9a00*/  ISETP.GT.AND P1, PT, R22, 0x2f, PT ;  /* 0x0000002f1600780c */ /* 0x000fc60003f24270 */
[----:B----4-:R0:W4:Y:S02]  /*9a10*/  @P3 LDG.E.U16 R159, desc[UR14][R14.64] ;  /* 0x0000000e0e9f3981 */ /* 0x010124000c1e1500 */
[----:B0-----:R-:W-:Y:S02]  /*9a20*/  @P4 IMAD.MOV.U32 R14, RZ, RZ, R156 ;  /* 0x000000ffff0e4224 */ /* 0x001fe400078e009c */
[----:B------:R-:W-:-:S05]  /*9a30*/  @P4 IMAD.MOV.U32 R15, RZ, RZ, R157 ;  /* 0x000000ffff0f4224 */ /* 0x000fca00078e009d */
[----:B------:R2:W3:Y:S01]  /*9a40*/  @P4 LDG.E.U16 R21, desc[UR14][R14.64] ;  /* 0x0000000e0e154981 */ /* 0x0004e2000c1e1500 */
[----:B------:R-:W-:Y:S01]  /*9a50*/  PRMT R9, RZ, 0x7610, R9 ;  /* 0x00007610ff097816 */ /* 0x000fe20000000009 */
[----:B--2---:R-:W-:Y:S02]  /*9a60*/  @P1 IMAD.MOV.U32 R14, RZ, RZ, R0 ;  /* 0x000000ffff0e1224 */ /* 0x004fe400078e0000 */
[----:B------:R-:W-:-:S05]  /*9a70*/  @P1 IMAD.MOV.U32 R15, RZ, RZ, R19 ;  /* 0x000000ffff0f1224 */ /* 0x000fca00078e0013 */
[----:B------:R0:W2:Y:S04]  /*9a80*/  @P1 LDG.E.U16 R9, desc[UR14][R14.64] ;  /* 0x0000000e0e091981 */ /* 0x0000a8000c1e1500 */
[----:B----4-:R1:W-:Y:S04]  /*9a90*/  STL [R1+0x58], R159 ;  /* 0x0000589f01007387 */ /* 0x0103e80000100800 */
[----:B------:R-:W4:Y:S04]  /*9aa0*/  LDL R156, [R1+0x490] ;  /* 0x00049000019c7983 */ /* 0x000f280000100800 */
[----:B------:R-:W4:Y:S04]  /*9ab0*/  LDL R157, [R1+0x484] ;  /* 0x00048400019d7983 */ /* 0x000f280000100800 */
[----:B-1----:R-:W4:Y:S04]  /*9ac0*/  LDL R159, [R1+0x48c] ;  /* 0x00048c00019f7983 */ /* 0x002f280000100800 */
[----:B---3--:R1:W-:Y:S04]  /*9ad0*/  STL [R1+0x54], R21 ;  /* 0x0000541501007387 */ /* 0x0083e80000100800 */
[----:B------:R-:W3:Y:S04]  /*9ae0*/  LDL R15, [R1+0x494] ;  /* 0x00049400010f7983 */ /* 0x000ee80000100800 */
[----:B------:R-:W4:Y:S04]  /*9af0*/  LDL R19, [R1+0x47c] ;  /* 0x00047c0001137983 */ /* 0x000f280000100800 */
[----:B-1----:R-:W4:Y:S04]  /*9b00*/  LDL R21, [R1+0x488] ;  /* 0x0004880001157983 */ /* 0x002f280000100800 */
[----:B------:R-:W4:Y:S01]  /*9b10*/  LDL R0, [R1+0x480] ;  /* 0x0004800001007983 */ /* 0x000f220000100800 */
[----:B------:R-:W-:-:S02]  /*9b20*/  ISETP.GT.AND P0, PT, R22, 0x30, PT ;  /* 0x000000301600780c */ /* 0x000fc40003f04270 */
[C---:B------:R-:W-:Y:S02]  /*9b30*/  ISETP.GT.AND P2, PT, R22.reuse, 0x31, PT ;  /* 0x000000311600780c */ /* 0x040fe40003f44270 */
[----:B------:R-:W-:Y:S02]  /*9b40*/  PRMT R166, RZ, 0x7610, R166 ;  /* 0x00007610ffa67816 */ /* 0x000fe400000000a6 */
[C---:B------:R-:W-:Y:S02]  /*9b50*/  ISETP.GT.AND P3, PT, R22.reuse, 0x32, PT ;  /* 0x000000321600780c */ /* 0x040fe40003f64270 */
[----:B------:R-:W-:-:S05]  /*9b60*/  ISETP.GT.AND P4, PT, R22, 0x33, PT ;  /* 0x000000331600780c */ /* 0x000fca0003f84270 */
[----:B0-----:R-:W-:Y:S01]  /*9b70*/  @P0 IMAD.MOV.U32 R14, RZ, RZ, R161 ;  /* 0x000000ffff0e0224 */ /* 0x001fe200078e00a1 */
[----:B------:R-:W-:Y:S02]  /*9b80*/  PRMT R182, RZ, 0x7610, R182 ;  /* 0x00007610ffb67816 */ /* 0x000fe400000000b6 */
[----:B------:R-:W-:Y:S01]  /*9b90*/  PRMT R206, RZ, 0x7610, R206 ;  /* 0x00007610ffce7816 */ /* 0x000fe200000000ce */
[----:B--2---:R-:W-:Y:S01]  /*9ba0*/  STL [R1+0x6e4], R9 ;  /* 0x0006e40901007387 */ /* 0x004fe20000100800 */
[----:B------:R-:W-:-:S03]  /*9bb0*/  PRMT R250, RZ, 0x7610, R250 ;  /* 0x00007610fffa7816 */ /* 0x000fc600000000fa */
[----:B------:R-:W2:Y:S04]  /*9bc0*/  LDL R161, [R1+0x46c] ;  /* 0x00046c0001a17983 */ /* 0x000ea80000100800 */
[----:B---3--:R4:W3:Y:S02]  /*9bd0*/  @P0 LDG.E.U16 R166, desc[UR14][R14.64] ;  /* 0x0000000e0ea60981 */ /* 0x0088e4000c1e1500 */
[----:B----4-:R-:W-:Y:S02]  /*9be0*/  @P2 IMAD.MOV.U32 R14, RZ, RZ, R156 ;  /* 0x000000ffff0e2224 */ /* 0x010fe400078e009c */
[----:B------:R-:W-:Y:S01]  /*9bf0*/  @P2 IMAD.MOV.U32 R15, RZ, RZ, R159 ;  /* 0x000000ffff0f2224 */ /* 0x000fe200078e009f */
[----:B------:R-:W4:Y:S04]  /*9c00*/  LDL R156, [R1+0x478] ;  /* 0x00047800019c7983 */ /* 0x000f280000100800 */
[----:B------:R0:W3:Y:S04]  /*9c10*/  @P2 LDG.E.U16 R182, desc[UR14][R14.64] ;  /* 0x0000000e0eb62981 */ /* 0x0000e8000c1e1500 */
[----:B------:R-:W2:Y:S01]  /*9c20*/  LDL R159, [R1+0x470] ;  /* 0x00047000019f7983 */ /* 0x000ea20000100800 */
[----:B0-----:R-:W-:-:S02]  /*9c30*/  @P3 IMAD.MOV.U32 R14, RZ, RZ, R21 ;  /* 0x000000ffff0e3224 */ /* 0x001fc400078e0015 */
[----:B------:R-:W-:Y:S01]  /*9c40*/  @P3 IMAD.MOV.U32 R15, RZ, RZ, R157 ;  /* 0x000000ffff0f3224 */ /* 0x000fe200078e009d */
[----:B------:R-:W-:Y:S01]  /*9c50*/  ISETP.GT.AND P1, PT, R22, 0x34, PT ;  /* 0x000000341600780c */ /* 0x000fe20003f24270 */
[----:B------:R-:W3:Y:S04]  /*9c60*/  LDL R157, [R1+0x464] ;  /* 0x00046400019d7983 */ /* 0x000ee80000100800 */
[----:B------:R0:W3:Y:S04]  /*9c70*/  @P3 LDG.E.U16 R206, desc[UR14][R14.64] ;  /* 0x0000000e0ece3981 */ /* 0x0000e8000c1e1500 */
[----:B------:R-:W3:Y:S01]  /*9c80*/  LDL R21, [R1+0x45c] ;  /* 0x00045c0001157983 */ /* 0x000ee20000100800 */
[----:B0-----:R-:W-:-:S02]  /*9c90*/  @P4 IMAD.MOV.U32 R14, RZ, RZ, R0 ;  /* 0x000000ffff0e4224 */ /* 0x001fc400078e0000 */
[----:B------:R-:W-:Y:S01]  /*9ca0*/  @P4 IMAD.MOV.U32 R15, RZ, RZ, R19 ;  /* 0x000000ffff0f4224 */ /* 0x000fe200078e0013 */
[----:B------:R-:W3:Y:S04]  /*9cb0*/  LDL R0, [R1+0x460] ;  /* 0x0004600001007983 */ /* 0x000ee80000100800 */
[----:B------:R4:W3:Y:S04]  /*9cc0*/  @P4 LDG.E.U16 R250, desc[UR14][R14.64] ;  /* 0x0000000e0efa4981 */ /* 0x0008e8000c1e1500 */
[----:B------:R-:W3:Y:S04]  /*9cd0*/  LDL R19, [R1+0x468] ;  /* 0x0004680001137983 */ /* 0x000ee80000100800 */
[----:B------:R-:W2:Y:S01]  /*9ce0*/  LDL R15, [R1+0x474] ;  /* 0x00047400010f7983 */ /* 0x000ea20000100800 */
[----:B------:R-:W-:Y:S01]  /*9cf0*/  PRMT R155, RZ, 0x7610, R155 ;  /* 0x00007610ff9b7816 */ /* 0x000fe2000000009b */
[----:B----4-:R-:W-:Y:S01]  /*9d00*/  @P1 IMAD.MOV.U32 R14, RZ, RZ, R156 ;  /* 0x000000ffff0e1224 */ /* 0x010fe200078e009c */
[C---:B------:R-:W-:Y:S01]  /*9d10*/  ISETP.GT.AND P0, PT, R22.reuse, 0x35, PT ;  /* 0x000000351600780c */ /* 0x040fe20003f04270 */
[----:B------:R-:W4:Y:S04]  /*9d20*/  LDL R156, [R1+0x454] ;  /* 0x00045400019c7983 */ /* 0x000f280000100800 */
[----:B--2---:R0:W2:Y:S01]  /*9d30*/  @P1 LDG.E.U16 R155, desc[UR14][R14.64] ;  /* 0x0000000e0e9b1981 */ /* 0x0040a2000c1e1500 */
[----:B------:R-:W-:-:S02]  /*9d40*/  ISETP.GT.AND P2, PT, R22, 0x36, PT ;  /* 0x000000361600780c */ /* 0x000fc40003f44270 */
[----:B------:R-:W-:Y:S02]  /*9d50*/  PRMT R158, RZ, 0x7610, R158 ;  /* 0x00007610ff9e7816 */ /* 0x000fe4000000009e */
[----:B------:R-:W-:-:S03]  /*9d60*/  ISETP.GT.AND P3, PT, R22, 0x37, PT ;  /* 0x000000371600780c */ /* 0x000fc60003f64270 */
[----:B0-----:R-:W-:Y:S02]  /*9d70*/  @P0 IMAD.MOV.U32 R14, RZ, RZ, R159 ;  /* 0x000000ffff0e0224 */ /* 0x001fe400078e009f */
[----:B------:R-:W-:Y:S01]  /*9d80*/  @P0 IMAD.MOV.U32 R15, RZ, RZ, R161 ;  /* 0x000000ffff0f0224 */ /* 0x000fe200078e00a1 */
[----:B------:R-:W-:-:S04]  /*9d90*/  PRMT R18, RZ, 0x7610, R18 ;  /* 0x00007610ff127816 */ /* 0x000fc80000000012 */
[----:B------:R3:W4:Y:S02]  /*9da0*/  @P0 LDG.E.U16 R158, desc[UR14][R14.64] ;  /* 0x0000000e0e9e0981 */ /* 0x000724000c1e1500 */
[----:B---3--:R-:W-:Y:S02]  /*9db0*/  @P2 IMAD.MOV.U32 R14, RZ, RZ, R19 ;  /* 0x000000ffff0e2224 */ /* 0x008fe400078e0013 */
[----:B------:R-:W-:-:S05]  /*9dc0*/  @P2 IMAD.MOV.U32 R15, RZ, RZ, R157 ;  /* 0x000000ffff0f2224 */ /* 0x000fca00078e009d */
[----:B------:R0:W3:Y:S01]  /*9dd0*/  @P2 LDG.E.U16 R18, desc[UR14][R14.64] ;  /* 0x0000000e0e122981 */ /* 0x0000e2000c1e1500 */
[----:B------:R-:W-:Y:S01]  /*9de0*/  PRMT R13, RZ, 0x7610, R13 ;  /* 0x00007610ff0d7816 */ /* 0x000fe2000000000d */
[----:B0-----:R-:W-:Y:S02]  /*9df0*/  @P3 IMAD.MOV.U32 R14, RZ, RZ, R0 ;  /* 0x000000ffff0e3224 */ /* 0x001fe400078e0000 */
[----:B------:R-:W-:-:S05]  /*9e00*/  @P3 IMAD.MOV.U32 R15, RZ, RZ, R21 ;  /* 0x000000ffff0f3224 */ /* 0x000fca00078e0015 */
[----:B------:R-:W4:Y:S04]  /*9e10*/  @P3 LDG.E.U16 R13, desc[UR14][R14.64] ;  /* 0x0000000e0e0d3981 */ /* 0x000f28000c1e1500 */
[----:B--2---:R0:W-:Y:S04]  /*9e20*/  STL [R1+0x44], R155 ;  /* 0x0000449b01007387 */ /* 0x0041e80000100800 */
[----:B------:R-:W2:Y:S04]  /*9e30*/  LDL R19, [R1+0x44c] ;  /* 0x00044c0001137983 */ /* 0x000ea80000100800 */
[----:B0-----:R-:W2:Y:S01]  /*9e40*/  LDL R155, [R1+0x458] ;  /* 0x00045800019b7983 */ /* 0x001ea20000100800 */
[----:B------:R-:W-:-:S03]  /*9e50*/  ISETP.GT.AND P4, PT, R22, 0x38, PT ;  /* 0x000000381600780c */ /* 0x000fc60003f84270 */
[----:B---3--:R0:W-:Y:S04]  /*9e60*/  STL [R1+0x38], R18 ;  /* 0x0000381201007387 */ /* 0x0081e80000100800 */
[----:B------:R-:W3:Y:S04]  /*9e70*/  LDL R21, [R1+0x444] ;  /* 0x0004440001157983 */ /* 0x000ee80000100800 */
[----:B------:R-:W3:Y:S04]  /*9e80*/  LDL R0, [R1+0x448] ;  /* 0x0004480001007983 */ /* 0x000ee80000100800 */
[----:B0-----:R-:W3:Y:S04]  /*9e90*/  LDL R18, [R1+0x450] ;  /* 0x0004500001127983 */ /* 0x001ee80000100800 */
[----:B----4-:R-:W-:Y:S04]  /*9ea0*/  STL [R1+0x6e8], R13 ;  /* 0x0006e80d01007387 */ /* 0x010fe80000100800 */
[----:B------:R0:W-:Y:S04]  /*9eb0*/  STL [R1+0x40], R158 ;  /* 0x0000409e01007387 */ /* 0x0001e80000100800 */
[----:B------:R-:W4:Y:S01]  /*9ec0*/  LDL R157, [R1+0x440] ;  /* 0x00044000019d7983 */ /* 0x000f220000100800 */
[----:B------:R-:W-:-:S03]  /*9ed0*/  @P4 IMAD.MOV.U32 R15, RZ, RZ, R156 ;  /* 0x000000ffff0f4224 */ /* 0x000fc600078e009c */
[----:B------:R-:W4:Y:S04]  /*9ee0*/  LDL R156, [R1+0x434] ;  /* 0x00043400019c7983 */ /* 0x000f280000100800 */
[----:B0-----:R-:W4:Y:S01]  /*9ef0*/  LDL R158, [R1+0x43c] ;  /* 0x00043c00019e7983 */ /* 0x001f220000100800 */
[----:B--2---:R-:W-:-:S03]  /*9f00*/  @P4 IMAD.MOV.U32 R14, RZ, RZ, R155 ;  /* 0x000000ffff0e4224 */ /* 0x004fc600078e009b */
[----:B------:R-:W2:Y:S01]  /*9f10*/  LDL R155, [R1+0x438] ;  /* 0x00043800019b7983 */ /* 0x000ea20000100800 */
[C---:B------:R-:W-:Y:S02]  /*9f20*/  ISETP.GT.AND P1, PT, R22.reuse, 0x39, PT ;  /* 0x000000391600780c */ /* 0x040fe40003f24270 */
[----:B------:R-:W-:Y:S02]  /*9f30*/  PRMT R169, RZ, 0x7610, R169 ;  /* 0x00007610ffa97816 */ /* 0x000fe400000000a9 */
[C---:B------:R-:W-:Y:S02]  /*9f40*/  ISETP.GT.AND P0, PT, R22.reuse, 0x3a, PT ;  /* 0x0000003a1600780c */ /* 0x040fe40003f04270 */
[----:B------:R-:W-:Y:S02]  /*9f50*/  PRMT R185, RZ, 0x7610, R185 ;  /* 0x00007610ffb97816 */ /* 0x000fe400000000b9 */
[----:B------:R0:W2:Y:S01]  /*9f60*/  @P4 LDG.E.U16 R169, desc[UR14][R14.64] ;  /* 0x0000000e0ea94981 */ /* 0x0000a2000c1e1500 */
[----:B------:R-:W-:-:S02]  /*9f70*/  ISETP.GT.AND P2, PT, R22, 0x3b, PT ;  /* 0x0000003b1600780c */ /* 0x000fc40003f44270 */
[----:B------:R-:W-:Y:S02]  /*9f80*/  PRMT R205, RZ, 0x7610, R205 ;  /* 0x00007610ffcd7816 */ /* 0x000fe400000000cd */
[----:B------:R-:W-:Y:S01]  /*9f90*/  ISETP.GT.AND P3, PT, R22, 0x3c, PT ;  /* 0x0000003c1600780c */ /* 0x000fe20003f64270 */
[----:B0-----:R-:W-:Y:S01]  /*9fa0*/  @P1 IMAD.MOV.U32 R15, RZ, RZ, R19 ;  /* 0x000000ffff0f1224 */ /* 0x001fe200078e0013 */
[----:B------:R-:W-:Y:S01]  /*9fb0*/  PRMT R252, RZ, 0x7610, R252 ;  /* 0x00007610fffc7816 */ /* 0x000fe200000000fc */
[----:B------:R-:W2:Y:S01]  /*9fc0*/  LDL R19, [R1+0x42c] ;  /* 0x00042c0001137983 */ /* 0x000ea20000100800 */
[----:B---3--:R-:W-:Y:S01]  /*9fd0*/  @P1 IMAD.MOV.U32 R14, RZ, RZ, R18 ;  /* 0x000000ffff0e1224 */ /* 0x008fe200078e0012 */
[----:B------:R-:W-:Y:S02]  /*9fe0*/  PRMT R154, RZ, 0x7610, R154 ;  /* 0x00007610ff9a7816 */ /* 0x000fe4000000009a */
[----:B------:R-:W3:Y:S04]  /*9ff0*/  LDL R18, [R1+0x430] ;  /* 0x0004300001127983 */ /* 0x000ee80000100800 */
[----:B------:R0:W3:Y:S02]  /*a000*/  @P1 LDG.E.U16 R185, desc[UR14][R14.64] ;  /* 0x0000000e0eb91981 */ /* 0x0000e4000c1e1500 */
[----:B0-----:R-:W-:-:S02]  /*a010*/  @P0 IMAD.MOV.U32 R14, RZ, RZ, R0 ;  /* 0x000000ffff0e0224 */ /* 0x001fc400078e0000 */
[----:B------:R-:W-:Y:S01]  /*a020*/  @P0 IMAD.MOV.U32 R15, RZ, RZ, R21 ;  /* 0x000000ffff0f0224 */ /* 0x000fe200078e0015 */
[----:B------:R-:W3:Y:S04]  /*a030*/  LDL R0, [R1+0x428] ;  /* 0x0004280001007983 */ /* 0x000ee80000100800 */
[----:B------:R4:W3:Y:S04]  /*a040*/  @P0 LDG.E.U16 R205, desc[UR14][R14.64] ;  /* 0x0000000e0ecd0981 */ /* 0x0008e8000c1e1500 */
[----:B------:R-:W3:Y:S01]  /*a050*/  LDL R21, [R1+0x424] ;  /* 0x0004240001157983 */ /* 0x000ee20000100800 */
[----:B----4-:R-:W-:-:S02]  /*a060*/  @P2 IMAD.MOV.U32 R14, RZ, RZ, R157 ;  /* 0x000000ffff0e2224 */ /* 0x010fc400078e009d */
[----:B------:R-:W-:-:S05]  /*a070*/  @P2 IMAD.MOV.U32 R15, RZ, RZ, R158 ;  /* 0x000000ffff0f2224 */ /* 0x000fca00078e009e */
[----:B------:R0:W4:Y:S02]  /*a080*/  @P2 LDG.E.U16 R252, desc[UR14][R14.64] ;  /* 0x0000000e0efc2981 */ /* 0x000124000c1e1500 */
[----:B0-----:R-:W-:Y:S02]  /*a090*/  @P3 IMAD.MOV.U32 R15, RZ, RZ, R156 ;  /* 0x000000ffff0f3224 */ /* 0x001fe400078e009c */
[----:B--2---:R-:W-:Y:S01]  /*a0a0*/  @P3 IMAD.MOV.U32 R14, RZ, RZ, R155 ;  /* 0x000000ffff0e3224 */ /* 0x004fe200078e009b */
[----:B------:R-:W-:Y:S01]  /*a0b0*/  ISETP.GT.AND P4, PT, R22, 0x3d, PT ;  /* 0x0000003d1600780c */ /* 0x000fe20003f84270 */
[----:B------:R-:W2:Y:S04]  /*a0c0*/  LDL R155, [R1+0x41c] ;  /* 0x00041c00019b7983 */ /* 0x000ea80000100800 */
[----:B------:R0:W4:Y:S01]  /*a0d0*/  @P3 LDG.E.U16 R154, desc[UR14][R14.64] ;  /* 0x0000000e0e9a3981 */ /* 0x000122000c1e1500 */
[----:B------:R-:W-:-:S07]  /*a0e0*/  PRMT R23, RZ, 0x7610, R23 ;  /* 0x00007610ff177816 */ /* 0x000fce0000000017 */
[----:B0-----:R-:W-:Y:S02]  /*a0f0*/  @P4 IMAD.MOV.U32 R15, RZ, RZ, R19 ;  /* 0x000000ffff0f4224 */ /* 0x001fe400078e0013 */
[----:B---3--:R-:W-:-:S05]  /*a100*/  @P4 IMAD.MOV.U32 R14, RZ, RZ, R18 ;  /* 0x000000ffff0e4224 */ /* 0x008fca00078e0012 */
[----:B------:R0:W3:Y:S04]  /*a110*/  @P4 LDG.E.U16 R23, desc[UR14][R14.64] ;  /* 0x0000000e0e174981 */ /* 0x0000e8000c1e1500 */
[----:B----4-:R1:W-:Y:S01]  /*a120*/  STL [R1+0x2c], R154 ;  /* 0x00002c9a01007387 */ /* 0x0103e20000100800 */
[C---:B------:R-:W-:Y:S02]  /*a130*/  ISETP.GT.AND P1, PT, R22.reuse, 0x3e, PT ;  /* 0x0000003e1600780c */ /* 0x040fe40003f24270 */
[----:B------:R-:W-:Y:S01]  /*a140*/  ISETP.GT.AND P0, PT, R22, 0x3f, PT ;  /* 0x0000003f1600780c */ /* 0x000fe20003f04270 */
[----:B------:R-:W4:Y:S01]  /*a150*/  LDL R19, [R1+0x414] ;  /* 0x0004140001137983 */ /* 0x000f220000100800 */
[----:B------:R-:W-:Y:S02]  /*a160*/  PRMT R9, RZ, 0x7610, R9 ;  /* 0x00007610ff097816 */ /* 0x000fe40000000009 */
[----:B------:R-:W-:Y:S01]  /*a170*/  PRMT R3, RZ, 0x7610, R3 ;  /* 0x00007610ff037816 */ /* 0x000fe20000000003 */
[----:B------:R-:W4:Y:S04]  /*a180*/  LDL R18, [R1+0x418] ;  /* 0x0004180001127983 */ /* 0x000f280000100800 */
[----:B-1----:R-:W4:Y:S02]  /*a190*/  LDL R154, [R1+0x420] ;  /* 0x00042000019a7983 */ /* 0x002f240000100800 */
[----:B0-----:R-:W-:-:S02]  /*a1a0*/  @P1 IMAD.MOV.U32 R14, RZ, RZ, R0 ;  /* 0x000000ffff0e1224 */ /* 0x001fc400078e0000 */
[----:B------:R-:W-:Y:S01]  /*a1b0*/  @P1 IMAD.MOV.U32 R15, RZ, RZ, R21 ;  /* 0x000000ffff0f1224 */ /* 0x000fe200078e0015 */
[----:B------:R-:W4:Y:S04]  /*a1c0*/  LDL R156, [R1+0x40c] ;  /* 0x00040c00019c7983 */ /* 0x000f280000100800 */
[----:B------:R2:W4:Y:S02]  /*a1d0*/  @P1 LDG.E.U16 R9, desc[UR14][R14.64] ;  /* 0x0000000e0e091981 */ /* 0x000524000c1e1500 */
[----:B--2---:R-:W-:Y:S02]  /*a1e0*/  @P0 IMAD.MOV.U32 R15, RZ, RZ, R155 ;  /* 0x000000ffff0f0224 */ /* 0x004fe400078e009b */
[----:B---3--:R0:W-:Y:S04]  /*a1f0*/  STL [R1+0x28], R23 ;  /* 0x0000281701007387 */ /* 0x0081e80000100800 */
[----:B------:R-:W2:Y:S04]  /*a200*/  LDL R0, [R1+0x408] ;  /* 0x0004080001007983 */ /* 0x000ea80000100800 */
[----:B------:R-:W3:Y:S04]  /*a210*/  LDL R21, [R1+0x404] ;  /* 0x0004040001157983 */ /* 0x000ee80000100800 */
[----:B0-----:R-:W2:Y:S01]  /*a220*/  LDL R23, [R1+0x410] ;  /* 0x0004100001177983 */ /* 0x001ea20000100800 */
[----:B----4-:R-:W-:-:S05]  /*a230*/  @P0 IMAD.MOV.U32 R14, RZ, RZ, R154 ;  /* 0x000000ffff0e0224 */ /* 0x010fca00078e009a */
[----:B------:R0:W4:Y:S01]  /*a240*/  @P0 LDG.E.U16 R3, desc[UR14][R14.64] ;  /* 0x0000000e0e030981 */ /* 0x000122000c1e1500 */
[C---:B------:R-:W-:Y:S02]  /*a250*/  ISETP.GT.AND P2, PT, R22.reuse, 0x40, PT ;  /* 0x000000401600780c */ /* 0x040fe40003f44270 */
[C---:B------:R-:W-:Y:S01]  /*a260*/  ISETP.GT.AND P3, PT, R22.reuse, 0x41, PT ;  /* 0x000000411600780c */ /* 0x040fe20003f64270 */
[----:B------:R-:W-:Y:S01]  /*a270*/  STL [R1+0x6ec], R9 ;  /* 0x0006ec0901007387 */ /* 0x000fe20000100800 */
[----:B------:R-:W-:Y:S02]  /*a280*/  ISETP.GT.AND P4, PT, R22, 0x42, PT ;  /* 0x000000421600780c */ /* 0x000fe40003f84270 */
[----:B------:R-:W-:-:S07]  /*a290*/  PRMT R168, RZ, 0x7610, R168 ;  /* 0x00007610ffa87816 */ /* 0x000fce00000000a8 */
[----:B0-----:R-:W-:Y:S02]  /*a2a0*/  @P2 IMAD.MOV.U32 R14, RZ, RZ, R18 ;  /* 0x000000ffff0e2224 */ /* 0x001fe400078e0012 */
[----:B------:R-:W-:Y:S01]  /*a2b0*/  @P2 IMAD.MOV.U32 R15, RZ, RZ, R19 ;  /* 0x000000ffff0f2224 */ /* 0x000fe200078e0013 */
[----:B------:R-:W-:-:S04]  /*a2c0*/  PRMT R184, RZ, 0x7610, R184 ;  /* 0x00007610ffb87816 */ /* 0x000fc800000000b8 */
[----:B------:R2:W4:Y:S02]  /*a2d0*/  @P2 LDG.E.U16 R168, desc[UR14][R14.64] ;  /* 0x0000000e0ea82981 */ /* 0x000524000c1e1500 */
[----:B--2---:R-:W-:Y:S02]  /*a2e0*/  @P3 IMAD.MOV.U32 R14, RZ, RZ, R23 ;  /* 0x000000ffff0e3224 */ /* 0x004fe400078e0017 */
[----:B------:R-:W-:-:S05]  /*a2f0*/  @P3 IMAD.MOV.U32 R15, RZ, RZ, R156 ;  /* 0x000000ffff0f3224 */ /* 0x000fca00078e009c */
[----:B------:R0:W2:Y:S02]  /*a300*/  @P3 LDG.E.U16 R184, desc[UR14][R14.64] ;  /* 0x0000000e0eb83981 */ /* 0x0000a4000c1e1500 */
[----:B0-----:R-:W-:Y:S02]  /*a310*/  @P4 IMAD.MOV.U32 R14, RZ, RZ, R0 ;  /* 0x000000ffff0e4224 */ /* 0x001fe400078e0000 */
[----:B---3--:R-:W-:Y:S01]  /*a320*/  @P4 IMAD.MOV.U32 R15, RZ, RZ, R21 ;  /* 0x000000ffff0f4224 */ /* 0x008fe200078e0015 */
[----:B----4-:R0:W-:Y:S04]  /*a330*/  STL [R1+0x6f0], R3 ;  /* 0x0006f00301007387 */ /* 0x0101e80000100800 */
[----:B------:R-:W3:Y:S04]  /*a340*/  LDL R155, [R1+0x3fc] ;  /* 0x0003fc00019b7983 */ /* 0x000ee80000100800 */
[----:B------:R-:W4:Y:S04]  /*a350*/  LDL R154, [R1+0x400] ;  /* 0x00040000019a7983 */ /* 0x000f280000100800 */
[----:B------:R-:W2:Y:S04]  /*a360*/  LDL R19, [R1+0x3f4] ;  /* 0x0003f40001137983 */ /* 0x000ea80000100800 */
[----:B------:R-:W2:Y:S04]  /*a370*/  LDL R18, [R1+0x3f8] ;  /* 0x0003f80001127983 */ /* 0x000ea80000100800 */
[----:B0-----:R-:W2:Y:S04]  /*a380*/  LDL R3, [R1+0x3ec] ;  /* 0x0003ec0001037983 */ /* 0x001ea80000100800 */
[----:B------:R-:W2:Y:S04]  /*a390*/  LDL R0, [R1+0x3f0] ;  /* 0x0003f00001007983 */ /* 0x000ea80000100800 */
[----:B------:R-:W2:Y:S04]  /*a3a0*/  LDL R23, [R1+0x3e4] ;  /* 0x0003e40001177983 */ /* 0x000ea80000100800 */
[----:B------:R-:W2:Y:S01]  /*a3b0*/  LDL R21, [R1+0x3e8] ;  /* 0x0003e80001157983 */ /* 0x000ea20000100800 */
[----:B------:R-:W-:-:S02]  /*a3c0*/  ISETP.GT.AND P1, PT, R22, 0x43, PT ;  /* 0x000000431600780c */ /* 0x000fc40003f24270 */
[----:B------:R-:W-:Y:S02]  /*a3d0*/  PRMT R204, RZ, 0x7610, R204 ;  /* 0x00007610ffcc7816 */ /* 0x000fe400000000cc */
[C---:B------:R-:W-:Y:S02]  /*a3e0*/  ISETP.GT.AND P0, PT, R22.reuse, 0x44, PT ;  /* 0x000000441600780c */ /* 0x040fe40003f04270 */
[----:B------:R-:W-:Y:S02]  /*a3f0*/  PRMT R153, RZ, 0x7610, R153 ;  /* 0x00007610ff997816 */ /* 0x000fe40000000099 */
[----:B------:R3:W2:Y:S01]  /*a400*/  @P4 LDG.E.U16 R204, desc[UR14][R14.64] ;  /* 0x0000000e0ecc4981 */ /* 0x0006a2000c1e1500 */
[C---:B------:R-:W-:Y:S02]  /*a410*/  ISETP.GT.AND P2, PT, R22.reuse, 0x45, PT ;  /* 0x000000451600780c */ /* 0x040fe40003f44270 */
[----:B------:R-:W-:Y:S02]  /*a420*/  PRMT R152, RZ, 0x7610, R152 ;  /* 0x00007610ff987816 */ /* 0x000fe40000000098 */
[----:B------:R-:W-:-:S02]  /*a430*/  ISETP.GT.AND P3, PT, R22, 0x46, PT ;  /* 0x000000461600780c */ /* 0x000fc40003f64270 */
[----:B------:R-:W-:Y:S02]  /*a440*/  PRMT R9, RZ, 0x7610, R9 ;  /* 0x00007610ff097816 */ /* 0x000fe40000000009 */
[----:B------:R-:W-:Y:S01]  /*a450*/  PRMT R10, RZ, 0x7610, R10 ;  /* 0x00007610ff0a7816 */ /* 0x000fe2000000000a */
[----:B---3--:R-:W-:Y:S02]  /*a460*/  @P1 IMAD.MOV.U32 R15, RZ, RZ, R155 ;  /* 0x000000ffff0f1224 */ /* 0x008fe400078e009b */
[----:B----4-:R-:W-:-:S05]  /*a470*/  @P1 IMAD.MOV.U32 R14, RZ, RZ, R154 ;  /* 0x000000ffff0e1224 */ /* 0x010fca00078e009a */
[----:B------:R2:W3:Y:S02]  /*a480*/  @P1 LDG.E.U16 R153, desc[UR14][R14.64] ;  /* 0x0000000e0e991981 */ /* 0x0004e4000c1e1500 */
[----:B--2---:R-:W-:Y:S02]  /*a490*/  @P0 IMAD.MOV.U32 R14, RZ, RZ, R18 ;  /* 0x000000ffff0e0224 */ /* 0x004fe400078e0012 */
[----:B------:R-:W-:Y:S01]  /*a4a0*/  @P0 IMAD.MOV.U32 R15, RZ, RZ, R19 ;  /* 0x000000ffff0f0224 */ /* 0x000fe200078e0013 */
[----:B------:R-:W2:Y:S04]  /*a4b0*/  LDL R18, [R1+0x3e0] ;  /* 0x0003e00001127983 */ /* 0x000ea80000100800 */
[----:B------:R-:W4:Y:S04]  /*a4c0*/  LDL R19, [R1+0x3dc] ;  /* 0x0003dc0001137983 */ /* 0x000f280000100800 */
[----:B------:R0:W3:Y:S02]  /*a4d0*/  @P0 LDG.E.U16 R152, desc[UR14][R14.64] ;  /* 0x0000000e0e980981 */ /* 0x0000e4000c1e1500 */
[----:B0-----:R-:W-:-:S02]  /*a4e0*/  @P2 IMAD.MOV.U32 R14, RZ, RZ, R0 ;  /* 0x000000ffff0e2224 */ /* 0x001fc400078e0000 */
[----:B------:R-:W-:Y:S01]  /*a4f0*/  @P2 IMAD.MOV.U32 R15, RZ, RZ, R3 ;  /* 0x000000ffff0f2224 */ /* 0x000fe200078e0003 */
[----:B------:R-:W-:Y:S01]  /*a500*/  ISETP.GT.AND P4, PT, R22, 0x47, PT ;  /* 0x000000471600780c */ /* 0x000fe20003f84270 */
[----:B------:R-:W3:Y:S04]  /*a510*/  LDL R3, [R1+0x3d4] ;  /* 0x0003d40001037983 */ /* 0x000ee80000100800 */
[----:B------:R0:W3:Y:S01]  /*a520*/  @P2 LDG.E.U16 R9, desc[UR14][R14.64] ;  /* 0x0000000e0e092981 */ /* 0x0000e2000c1e1500 */
[----:B------:R-:W-:-:S03]  /*a530*/  PRMT R12, RZ, 0x7610, R12 ;  /* 0x00007610ff0c7816 */ /* 0x000fc6000000000c */
[----:B------:R-:W3:Y:S01]  /*a540*/  LDL R0, [R1+0x3d8] ;  /* 0x0003d80001007983 */ /* 0x000ee20000100800 */
[----:B0-----:R-:W-:Y:S02]  /*a550*/  @P3 IMAD.MOV.U32 R14, RZ, RZ, R21 ;  /* 0x000000ffff0e3224 */ /* 0x001fe400078e0015 */
[----:B------:R-:W-:-:S05]  /*a560*/  @P3 IMAD.MOV.U32 R15, RZ, RZ, R23 ;  /* 0x000000ffff0f3224 */ /* 0x000fca00078e0017 */
[----:B------:R2:W3:Y:S02]  /*a570*/  @P3 LDG.E.U16 R10, desc[UR14][R14.64] ;  /* 0x0000000e0e0a3981 */ /* 0x0004e4000c1e1500 */
[----:B--2---:R-:W-:Y:S02]  /*a580*/  @P4 IMAD.MOV.U32 R14, RZ, RZ, R18 ;  /* 0x000000ffff0e4224 */ /* 0x004fe400078e0012 */
[----:B----4-:R-:W-:-:S05]  /*a590*/  @P4 IMAD.MOV.U32 R15, RZ, RZ, R19 ;  /* 0x000000ffff0f4224 */ /* 0x010fca00078e0013 */
[----:B------:R0:W2:Y:S04]  /*a5a0*/  @P4 LDG.E.U16 R12, desc[UR14][R14.64] ;  /* 0x0000000e0e0c4981 */ /* 0x0000a8000c1e1500 */
[----:B---3--:R-:W-:Y:S04]  /*a5b0*/  STL [R1+0x6f4], R9 ;  /* 0x0006f40901007387 */ /* 0x008fe80000100800 */
[----:B------:R1:W-:Y:S04]  /*a5c0*/  STL [R1+0x14], R152 ;  /* 0x0000149801007387 */ /* 0x0003e80000100800 */
[----:B------:R-:W3:Y:S04]  /*a5d0*/  LDL R23, [R1+0x3d0] ;  /* 0x0003d00001177983 */ /* 0x000ee80000100800 */
[----:B-1----:R-:W4:Y:S04]  /*a5e0*/  LDL R152, [R1+0x3c8] ;  /* 0x0003c80001987983 */ /* 0x002f280000100800 */
[----:B------:R-:W-:Y:S04]  /*a5f0*/  STL [R1+0x6f8], R10 ;  /* 0x0006f80a01007387 */ /* 0x000fe80000100800 */
[----:B------:R-:W4:Y:S04]  /*a600*/  LDL R18, [R1+0x3c4] ;  /* 0x0003c40001127983 */ /* 0x000f280000100800 */
[----:B------:R-:W4:Y:S04]  /*a610*/  LDL R21, [R1+0x3c0] ;  /* 0x0003c00001157983 */ /* 0x000f280000100800 */
[----:B------:R-:W4:Y:S04]  /*a620*/  LDL R19, [R1+0x3b8] ;  /* 0x0003b80001137983 */ /* 0x000f280000100800 */
[----:B------:R-:W4:Y:S01]  /*a630*/  LDL R9, [R1+0x3bc] ;  /* 0x0003bc0001097983 */ /* 0x000f220000100800 */
[----:B------:R-:W-:-:S02]  /*a640*/  ISETP.GT.AND P1, PT, R22, 0x48, PT ;  /* 0x000000481600780c */ /* 0x000fc40003f24270 */
[C---:B------:R-:W-:Y:S02]  /*a650*/  ISETP.GT.AND P0, PT, R22.reuse, 0x49, PT ;  /* 0x000000491600780c */ /* 0x040fe40003f04270 */
[----:B------:R-:W-:Y:S02]  /*a660*/  PRMT R171, RZ, 0x7610, R171 ;  /* 0x00007610ffab7816 */ /* 0x000fe400000000ab */
[----:B------:R-:W-:-:S07]  /*a670*/  ISETP.GT.AND P2, PT, R22, 0x4a, PT ;  /* 0x0000004a1600780c */ /* 0x000fce0003f44270 */
[----:B0-----:R-:W-:Y:S02]  /*a680*/  @P1 IMAD.MOV.U32 R14, RZ, RZ, R0 ;  /* 0x000000ffff0e1224 */ /* 0x001fe400078e0000 */
[----:B------:R-:W-:Y:S01]  /*a690*/  @P1 IMAD.MOV.U32 R15, RZ, RZ, R3 ;  /* 0x000000ffff0f1224 */ /* 0x000fe200078e0003 */
[----:B------:R-:W-:-:S04]  /*a6a0*/  PRMT R187, RZ, 0x7610, R187 ;  /* 0x00007610ffbb7816 */ /* 0x000fc800000000bb */
[----:B------:R3:W4:Y:S01]  /*a6b0*/  @P1 LDG.E.U16 R171, desc[UR14][R14.64] ;  /* 0x0000000e0eab1981 */ /* 0x000722000c1e1500 */
[----:B------:R-:W-:-:S03]  /*a6c0*/  ISETP.GT.AND P3, PT, R22, 0x4b, PT ;  /* 0x0000004b1600780c */ /* 0x000fc60003f64270 */
[----:B--2---:R0:W-:Y:S04]  /*a6d0*/  STL [R1+0x6fc], R12 ;  /* 0x0006fc0c01007387 */ /* 0x0041e80000100800 */
[----:B------:R-:W-:Y:S04]  /*a6e0*/  STL [R1+0x18], R153 ;  /* 0x0000189901007387 */ /* 0x000fe80000100800 */
[----:B------:R-:W2:Y:S04]  /*a6f0*/  LDL R3, [R1+0x3b0] ;  /* 0x0003b00001037983 */ /* 0x000ea80000100800 */
[----:B------:R-:W2:Y:S04]  /*a700*/  LDL R0, [R1+0x3b4] ;  /* 0x0003b40001007983 */ /* 0x000ea80000100800 */
[----:B0-----:R-:W2:Y:S01]  /*a710*/  LDL R12, [R1+0x3ac] ;  /* 0x0003ac00010c7983 */ /* 0x001ea20000100800 */
[----:B---3--:R-:W-:-:S02]  /*a720*/  @P0 IMAD.MOV.U32 R14, RZ, RZ, R23 ;  /* 0x000000ffff0e0224 */ /* 0x008fc400078e0017 */
[----:B----4-:R-:W-:-:S05]  /*a730*/  @P0 IMAD.MOV.U32 R15, RZ, RZ, R152 ;  /* 0x000000ffff0f0224 */ /* 0x010fca00078e0098 */
[----:B------:R0:W3:Y:S02]  /*a740*/  @P0 LDG.E.U16 R187, desc[UR14][R14.64] ;  /* 0x0000000e0ebb0981 */ /* 0x0000e4000c1e1500 */
[----:B0-----:R-:W-:Y:S02]  /*a750*/  @P2 IMAD.MOV.U32 R14, RZ, RZ, R18 ;  /* 0x000000ffff0e2224 */ /* 0x001fe400078e0012 */
[----:B------:R-:W4:Y:S01]  /*a760*/  LDL R18, [R1+0x3a8] ;  /* 0x0003a80001127983 */ /* 0x000f220000100800 */
[----:B------:R-:W-:Y:S01]  /*a770*/  PRMT R203, RZ, 0x7610, R203 ;  /* 0x00007610ffcb7816 */ /* 0x000fe200000000cb */
[----:B------:R-:W-:Y:S01]  /*a780*/  @P2 IMAD.MOV.U32 R15, RZ, RZ, R21 ;  /* 0x000000ffff0f2224 */ /* 0x000fe200078e0015 */
[----:B------:R-:W-:Y:S01]  /*a790*/  ISETP.GT.AND P4, PT, R22, 0x4c, PT ;  /* 0x0000004c1600780c */ /* 0x000fe20003f84270 */
[----:B------:R-:W3:Y:S04]  /*a7a0*/  LDL R21, [R1+0x398] ;  /* 0x0003980001157983 */ /* 0x000ee80000100800 */
[----:B------:R0:W3:Y:S02]  /*a7b0*/  @P2 LDG.E.U16 R203, desc[UR14][R14.64] ;  /* 0x0000000e0ecb2981 */ /* 0x0000e4000c1e1500 */
[----:B0-----:R-:W-:-:S02]  /*a7c0*/  @P3 IMAD.MOV.U32 R14, RZ, RZ, R9 ;  /* 0x000000ffff0e3224 */ /* 0x001fc400078e0009 */
[----:B------:R-:W-:Y:S01]  /*a7d0*/  @P3 IMAD.MOV.U32 R15, RZ, RZ, R19 ;  /* 0x000000ffff0f3224 */ /* 0x000fe200078e0013 */
[----:B------:R-:W3:Y:S04]  /*a7e0*/  LDL R9, [R1+0x3a4] ;  /* 0x0003a40001097983 */ /* 0x000ee80000100800 */
[----:B------:R-:W3:Y:S01]  /*a7f0*/  LDL R19, [R1+0x3a0] ;  /* 0x0003a00001137983 */ /* 0x000ee20000100800 */
[----:B------:R-:W-:Y:S02]  /*a800*/  PRMT R20, RZ, 0x7610, R20 ;  /* 0x00007610ff147816 */ /* 0x000fe40000000014 */
[----:B------:R-:W-:-:S04]  /*a810*/  PRMT R10, RZ, 0x7610, R10 ;  /* 0x00007610ff0a7816 */ /* 0x000fc8000000000a */
[----:B------:R2:W3:Y:S01]  /*a820*/  @P3 LDG.E.U16 R20, desc[UR14][R14.64] ;  /* 0x0000000e0e143981 */ /* 0x0004e2000c1e1500 */
[C---:B------:R-:W-:Y:S02]  /*a830*/  ISETP.GT.AND P1, PT, R22.reuse, 0x4d, PT ;  /* 0x0000004d1600780c */ /* 0x040fe40003f24270 */
[----:B------:R-:W-:Y:S01]  /*a840*/  PRMT R13, RZ, 0x7610, R13 ;  /* 0x00007610ff0d7816 */ /* 0x000fe2000000000d */
[----:B--2---:R-:W-:Y:S02]  /*a850*/  @P4 IMAD.MOV.U32 R15, RZ, RZ, R3 ;  /* 0x000000ffff0f4224 */ /* 0x004fe400078e0003 */
[----:B------:R-:W2:Y:S01]  /*a860*/  LDL R3, [R1+0x39c] ;  /* 0x00039c0001037983 */ /* 0x000ea20000100800 */
[----:B------:R-:W-:Y:S01]  /*a870*/  @P4 IMAD.MOV.U32 R14, RZ, RZ, R0 ;  /* 0x000000ffff0e4224 */ /* 0x000fe200078e0000 */
[----:B------:R-:W-:Y:S02]  /*a880*/  ISETP.GT.AND P0, PT, R22, 0x4e, PT ;  /* 0x0000004e1600780c */ /* 0x000fe40003f04270 */
[----:B------:R-:W2:Y:S04]  /*a890*/  LDL R0, [R1+0x394] ;  /* 0x0003940001007983 */ /* 0x000ea80000100800 */
[----:B------:R0:W2:Y:S02]  /*a8a0*/  @P4 LDG.E.U16 R10, desc[UR14][R14.64] ;  /* 0x0000000e0e0a4981 */ /* 0x0000a4000c1e1500 */
[----:B0-----:R-:W-:-:S02]  /*a8b0*/  @P1 IMAD.MOV.U32 R14, RZ, RZ, R12 ;  /* 0x000000ffff0e1224 */ /* 0x001fc400078e000c */
[----:B----4-:R-:W-:-:S05]  /*a8c0*/  @P1 IMAD.MOV.U32 R15, RZ, RZ, R18 ;  /* 0x000000ffff0f1224 */ /* 0x010fca00078e0012 */
[----:B------:R3:W4:Y:S01]  /*a8d0*/  @P1 LDG.E.U16 R13, desc[UR14][R14.64] ;  /* 0x0000000e0e0d1981 */ /* 0x000722000c1e1500 */
[----:B------:R-:W-:Y:S01]  /*a8e0*/  PRMT R11, RZ, 0x7610, R11 ;  /* 0x00007610ff0b7816 */ /* 0x000fe2000000000b */
[----:B---3--:R-:W-:Y:S02]  /*a8f0*/  @P0 IMAD.MOV.U32 R14, RZ, RZ, R9 ;  /* 0x000000ffff0e0224 */ /* 0x008fe400078e0009 */
[----:B------:R-:W-:-:S05]  /*a900*/  @P0 IMAD.MOV.U32 R15, RZ, RZ, R19 ;  /* 0x000000ffff0f0224 */ /* 0x000fca00078e0013 */
[----:B------:R0:W3:Y:S01]  /*a910*/  @P0 LDG.E.U16 R11, desc[UR14][R14.64] ;  /* 0x0000000e0e0b0981 */ /* 0x0000e2000c1e1500 */
[----:B------:R-:W-:Y:S02]  /*a920*/  ISETP.GT.AND P2, PT, R22, 0x4f, PT ;  /* 0x0000004f1600780c */ /* 0x000fe40003f44270 */
[----:B------:R-:W-:-:S11]  /*a930*/  PRMT R249, RZ, 0x7610, R249 ;  /* 0x00007610fff97816 */ /* 0x000fd600000000f9 */
[----:B0-----:R-:W-:Y:S02]  /*a940*/  @P2 IMAD.MOV.U32 R15, RZ, RZ, R21 ;  /* 0x000000ffff0f2224 */ /* 0x001fe400078e0015 */
[----:B--2---:R-:W-:-:S05]  /*a950*/  @P2 IMAD.MOV.U32 R14, RZ, RZ, R3 ;  /* 0x000000ffff0e2224 */ /* 0x004fca00078e0003 */
[----:B------:R0:W2:Y:S04]  /*a960*/  @P2 LDG.E.U16 R249, desc[UR14][R14.64] ;  /* 0x0000000e0ef92981 */ /* 0x0000a8000c1e1500 */
[----:B------:R-:W-:Y:S04]  /*a970*/  STL [R1+0x700], R10 ;  /* 0x0007000a01007387 */ /* 0x000fe80000100800 */
[----:B------:R-:W2:Y:S04]  /*a980*/  LDL R18, [R1+0x390] ;  /* 0x0003900001127983 */ /* 0x000ea80000100800 */
[----:B------:R1:W-:Y:S04]  /*a990*/  STL [R1+0x4], R20 ;  /* 0x0000041401007387 */ /* 0x0003e80000100800 */
[----:B------:R-:W2:Y:S04]  /*a9a0*/  LDL R12, [R1+0x38c] ;  /* 0x00038c00010c7983 */ /* 0x000ea80000100800 */
[----:B-1----:R-:W2:Y:S04]  /*a9b0*/  LDL R20, [R1+0x388] ;  /* 0x0003880001147983 */ /* 0x002ea80000100800 */
[----:B----4-:R1:W-:Y:S04]  /*a9c0*/  STL [R1+0x704], R13 ;  /* 0x0007040d01007387 */ /* 0x0103e80000100800 */
[----:B------:R-:W4:Y:S04]  /*a9d0*/  LDL R9, [R1+0x384] ;  /* 0x0003840001097983 */ /* 0x000f280000100800 */
[----:B------:R-:W4:Y:S04]  /*a9e0*/  LDL R19, [R1+0x380] ;  /* 0x0003800001137983 */ /* 0x000f280000100800 */
[----:B---3--:R3:W-:Y:S04]  /*a9f0*/  STL [R1+0x708], R11 ;  /* 0x0007080b01007387 */ /* 0x0087e80000100800 */
[----:B------:R-:W4:Y:S01]  /*aa00*/  LDL R3, [R1+0x37c] ;  /* 0x00037c0001037983 */ /* 0x000f220000100800 */
[----:B------:R-:W-:-:S03]  /*aa10*/  ISETP.GT.AND P3, PT, R22, 0x50, PT ;  /* 0x000000501600780c */ /* 0x000fc60003f64270 */
[----:B------:R-:W4:Y:S01]  /*aa20*/  LDL R10, [R1+0x378] ;  /* 0x00037800010a7983 */ /* 0x000f220000100800 */
[----:B------:R-:W-:Y:S02]  /*aa30*/  ISETP.GT.AND P4, PT, R22, 0x51, PT ;  /* 0x000000511600780c */ /* 0x000fe40003f84270 */
[----:B------:R-:W-:-:S07]  /*aa40*/  PRMT R170, RZ, 0x7610, R170 ;  /* 0x00007610ffaa7816 */ /* 0x000fce00000000aa */
[----:B0-----:R-:W-:Y:S01]  /*aa50*/  @P3 IMAD.MOV.U32 R14, RZ, RZ, R0 ;  /* 0x000000ffff0e3224 */ /* 0x001fe200078e0000 */
[----:B------:R-:W-:Y:S02]  /*aa60*/  ISETP.GT.AND P1, PT, R22, 0x52, PT ;  /* 0x000000521600780c */ /* 0x000fe40003f24270 */
[----:B------:R-:W-:Y:S01]  /*aa70*/  PRMT R186, RZ, 0x7610, R186 ;  /* 0x00007610ffba7816 */ /* 0x000fe200000000ba */
[----:B--2---:R-:W-:Y:S04]  /*aa80*/  STL [R1+0x70c], R249 ;  /* 0x00070cf901007387 */ /* 0x004fe80000100800 */
[----:B------:R-:W2:Y:S01]  /*aa90*/  LDL R0, [R1+0x374] ;  /* 0x0003740001007983 */ /* 0x000ea20000100800 */
[----:B------:R-:W-:-:S03]  /*aaa0*/  @P3 IMAD.MOV.U32 R15, RZ, RZ, R18 ;  /* 0x000000ffff0f3224 */ /* 0x000fc600078e0012 */
[----:B-1----:R-:W2:Y:S04]  /*aab0*/  LDL R13, [R1+0x368] ;  /* 0x00036800010d7983 */ /* 0x002ea80000100800 */
[----:B------:R-:W2:Y:S04]  /*aac0*/  LDL R18, [R1+0x370] ;  /* 0x0003700001127983 */ /* 0x000ea80000100800 */
[----:B------:R0:W2:Y:S01]  /*aad0*/  @P3 LDG.E.U16 R170, desc[UR14][R14.64] ;  /* 0x0000000e0eaa3981 */ /* 0x0000a2000c1e1500 */
[----:B------:R-:W-:Y:S02]  /*aae0*/  ISETP.GT.AND P0, PT, R22, 0x53, PT ;  /* 0x000000531600780c */ /* 0x000fe40003f04270 */
[----:B------:R-:W-:Y:S01]  /*aaf0*/  PRMT R202, RZ, 0x7610, R202 ;  /* 0x00007610ffca7816 */ /* 0x000fe200000000ca */
[----:B---3--:R-:W3:Y:S01]  /*ab00*/  LDL R11, [R1+0x360] ;  /* 0x00036000010b7983 */ /* 0x008ee20000100800 */
[----:B0-----:R-:W-:-:S02]  /*ab10*/  @P4 IMAD.MOV.U32 R14, RZ, RZ, R12 ;  /* 0x000000ffff0e4224 */ /* 0x001fc400078e000c */
[----:B------:R-:W-:Y:S01]  /*ab20*/  @P4 IMAD.MOV.U32 R15, RZ, RZ, R20 ;  /* 0x000000ffff0f4224 */ /* 0x000fe200078e0014 */
[----:B------:R-:W3:Y:S04]  /*ab30*/  LDL R12, [R1+0x36c] ;  /* 0x00036c00010c7983 */ /* 0x000ee80000100800 */
[----:B------:R4:W3:Y:S01]  /*ab40*/  @P4 LDG.E.U16 R186, desc[UR14][R14.64] ;  /* 0x0000000e0eba4981 */ /* 0x0008e2000c1e1500 */
[----:B------:R-:W-:Y:S02]  /*ab50*/  ISETP.GT.AND P2, PT, R22, 0x54, PT ;  /* 0x000000541600780c */ /* 0x000fe40003f44270 */
[----:B------:R-:W-:Y:S01]  /*ab60*/  PRMT R246, RZ, 0x7610, R246 ;  /* 0x00007610fff67816 */ /* 0x000fe200000000f6 */
[----:B------:R-:W3:Y:S01]  /*ab70*/  LDL R20, [R1+0x258] ;  /* 0x0002580001147983 */ /* 0x000ee20000100800 */
[----:B----4-:R-:W-:-:S03]  /*ab80*/  @P1 IMAD.MOV.U32 R14, RZ, RZ, R9 ;  /* 0x000000ffff0e1224 */ /* 0x010fc600078e0009 */
[----:B------:R-:W4:Y:S01]  /*ab90*/  LDL R9, [R1+0x364] ;  /* 0x0003640001097983 */ /* 0x000f220000100800 */
[----:B------:R-:W-:-:S05]  /*aba0*/  @P1 IMAD.MOV.U32 R15, RZ, RZ, R19 ;  /* 0x000000ffff0f1224 */ /* 0x000fca00078e0013 */
[----:B------:R0:W4:Y:S02]  /*abb0*/  @P1 LDG.E.U16 R202, desc[UR14][R14.64] ;  /* 0x0000000e0eca1981 */ /* 0x000124000c1e1500 */
[----:B0-----:R-:W-:Y:S02]  /*abc0*/  @P0 IMAD.MOV.U32 R14, RZ, RZ, R3 ;  /* 0x000000ffff0e0224 */ /* 0x001fe400078e0003 */
[----:B------:R-:W4:Y:S01]  /*abd0*/  LDL R3, [R1+0x35c] ;  /* 0x00035c0001037983 */ /* 0x000f220000100800 */
[----:B------:R-:W-:-:S03]  /*abe0*/  @P0 IMAD.MOV.U32 R15, RZ, RZ, R10 ;  /* 0x000000ffff0f0224 */ /* 0x000fc600078e000a */
[----:B------:R-:W4:Y:S01]  /*abf0*/  LDL R10, [R1+0x358] ;  /* 0x00035800010a7983 */ /* 0x000f220000100800 */
[----:B------:R-:W-:-:S03]  /*ac00*/  ISETP.GT.AND P3, PT, R22, 0x55, PT ;  /* 0x000000551600780c */ /* 0x000fc60003f64270 */
[----:B------:R2:W4:Y:S01]  /*ac10*/  @P0 LDG.E.U16 R246, desc[UR14][R14.64] ;  /* 0x0000000e0ef60981 */ /* 0x000522000c1e1500 */
[----:B------:R-:W-:Y:S02]  /*ac20*/  PRMT R244, RZ, 0x7610, R244 ;  /* 0x00007610fff47816 */ /* 0x000fe400000000f4 */
[----:B------:R-:W-:Y:S02]  /*ac30*/  ISETP.GT.AND P4, PT, R22, 0x56, PT ;  /* 0x000000561600780c */ /* 0x000fe40003f84270 */
[----:B------:R-:W-:Y:S01]  /*ac40*/  PRMT R243, RZ, 0x7610, R243 ;  /* 0x00007610fff37816 */ /* 0x000fe200000000f3 */
[----:B--2---:R-:W-:Y:S02]  /*ac50*/  @P2 IMAD.MOV.U32 R14, RZ, RZ, R0 ;  /* 0x000000ffff0e2224 */ /* 0x004fe400078e0000 */
[----:B------:R-:W2:Y:S01]  /*ac60*/  LDL R0, [R1+0x354] ;  /* 0x0003540001007983 */ /* 0x000ea20000100800 */
[----:B------:R-:W-:-:S03]  /*ac70*/  @P2 IMAD.MOV.U32 R15, RZ, RZ, R18 ;  /* 0x000000ffff0f2224 */ /* 0x000fc600078e0012 */
[----:B------:R-:W2:Y:S04]  /*ac80*/  LDL R18, [R1+0x350] ;  /* 0x0003500001127983 */ /* 0x000ea80000100800 */
[----:B------:R0:W2:Y:S02]  /*ac90*/  @P2 LDG.E.U16 R244, desc[UR14][R14.64] ;  /* 0x0000000e0ef42981 */ /* 0x0000a4000c1e1500 */
[----:B0-----:R-:W-:Y:S02]  /*aca0*/  @P3 IMAD.MOV.U32 R15, RZ, RZ, R13 ;  /* 0x000000ffff0f3224 */ /* 0x001fe400078e000d */
[----:B---3--:R-:W-:Y:S01]  /*acb0*/  @P3 IMAD.MOV.U32 R14, RZ, RZ, R12 ;  /* 0x000000ffff0e3224 */ /* 0x008fe200078e000c */
[----:B------:R-:W3:Y:S04]  /*acc0*/  LDL R13, [R1+0x348] ;  /* 0x00034800010d7983 */ /* 0x000ee80000100800 */
[----:B------:R-:W3:Y:S04]  /*acd0*/  LDL R12, [R1+0x34c] ;  /* 0x00034c00010c7983 */ /* 0x000ee80000100800 */
[----:B------:R4:W3:Y:S02]  /*ace0*/  @P3 LDG.E.U16 R243, desc[UR14][R14.64] ;  /* 0x0000000e0ef33981 */ /* 0x0008e4000c1e1500 */
[----:B----4-:R-:W-:-:S02]  /*acf0*/  @P4 IMAD.MOV.U32 R14, RZ, RZ, R9 ;  /* 0x000000ffff0e4224 */ /* 0x010fc400078e0009 */
[----:B------:R-:W4:Y:S01]  /*ad00*/  LDL R9, [R1+0x344] ;  /* 0x0003440001097983 */ /* 0x000f220000100800 */
[----:B------:R-:W-:Y:S01]  /*ad10*/  ISETP.GT.AND P1, PT, R22, 0x57, PT ;  /* 0x000000571600780c */ /* 0x000fe20003f24270 */
[----:B------:R-:W-:Y:S01]  /*ad20*/  @P4 IMAD.MOV.U32 R15, RZ, RZ, R11 ;  /* 0x000000ffff0f4224 */ /* 0x000fe200078e000b */
[----:B------:R-:W-:Y:S01]  /*ad30*/  PRMT R242, RZ, 0x7610, R242 ;  /* 0x00007610fff27816 */ /* 0x000fe200000000f2 */
[----:B------:R-:W4:Y:S05]  /*ad40*/  LDL R11, [R1+0x340] ;  /* 0x00034000010b7983 */ /* 0x000f2a0000100800 */
[----:B------:R0:W4:Y:S05]  /*ad50*/  @P4 LDG.E.U16 R242, desc[UR14][R14.64] ;  /* 0x0000000e0ef24981 */ /* 0x00012a000c1e1500 */
[----:B0-----:R-:W-:-:S02]  /*ad60*/  @P1 IMAD.MOV.U32 R14, RZ, RZ, R3 ;  /* 0x000000ffff0e1224 */ /* 0x001fc400078e0003 */
[----:B------:R-:W4:Y:S01]  /*ad70*/  LDL R3, [R1+0x33c] ;  /* 0x00033c0001037983 */ /* 0x000f220000100800 */
[C---:B------:R-:W-:Y:S01]  /*ad80*/  ISETP.GT.AND P0, PT, R22.reuse, 0x58, PT ;  /* 0x000000581600780c */ /* 0x040fe20003f04270 */
[----:B------:R-:W-:Y:S02]  /*ad90*/  @P1 IMAD.MOV.U32 R15, RZ, RZ, R10 ;  /* 0x000000ffff0f1224 */ /* 0x000fe400078e000a */
[----:B------:R-:W4:Y:S01]  /*ada0*/  LDL R10, [R1+0x338] ;  /* 0x00033800010a7983 */ /* 0x000f220000100800 */
[----:B------:R-:W-:Y:S02]  /*adb0*/  PRMT R240, RZ, 0x7610, R240 ;  /* 0x00007610fff07816 */ /* 0x000fe400000000f0 */
[----:B------:R-:W-:-:S04]  /*adc0*/  ISETP.GT.AND P2, PT, R22, 0x59, PT ;  /* 0x000000591600780c */ /* 0x000fc80003f44270 */
        /* <DEDUP_REMOVED lines=9> */
[----:B---3--:R-:W-:Y:S02]  /*ae60*/  @P2 IMAD.MOV.U32 R15, RZ, RZ, R13 ;  /* 0x000000ffff0f2224 */ /* 0x008fe400078e000d */
[----:B------:R-:W3:Y:S01]  /*ae70*/  LDL R13, [R1+0x328] ;  /* 0x00032800010d7983 */ /* 0x000ee20000100800 */
[----:B------:R-:W-:-:S03]  /*ae80*/  @P2 IMAD.MOV.U32 R14, RZ, RZ, R12 ;  /* 0x000000ffff0e2224 */ /* 0x000fc600078e000c */
[----:B------:R-:W3:Y:S04]  /*ae90*/  LDL R12, [R1+0x32c] ;  /* 0x00032c00010c7983 */ /* 0x000ee80000100800 */
[----:B------:R4:W3:Y:S02]  /*aea0*/  @P2 LDG.E.U16 R189, desc[UR14][R14.64] ;  /* 0x0000000e0ebd2981 */ /* 0x0008e4000c1e1500 */
[----:B----4-:R-:W-:Y:S02]  /*aeb0*/  @P3 IMAD.MOV.U32 R14, RZ, RZ, R9 ;  /* 0x000000ffff0e3224 */ /* 0x010fe400078e0009 */
        /* <DEDUP_REMOVED lines=36> */
[----:B------:R-:W-:Y:S01]  /*b100*/  ISETP.GT.AND P1, PT, R22, 0x60, PT ;  /* 0x000000601600780c */ /* 0x000fe20003f24270 */
[----:B------:R-:W-:Y:S02]  /*b110*/  @P0 IMAD.MOV.U32 R15, RZ, RZ, R10 ;  /* 0x000000ffff0f0224 */ /* 0x000fe400078e000a */
[----:B------:R-:W4:Y:S01]  /*b120*/  LDL R10, [R1+0x2f8] ;  /* 0x0002f800010a7983 */ /* 0x000f220000100800 */
[----:B------:R-:W-:Y:S02]  /*b130*/  PRMT R231, RZ, 0x7610, R231 ;  /* 0x00007610ffe77816 */ /* 0x000fe400000000e7 */
[----:B------:R-:W-:-:S04]  /*b140*/  PRMT R172, RZ, 0x7610, R172 ;  /* 0x00007610ffac7816 */ /* 0x000fc800000000ac */
[----:B------:R2:W4:Y:S01]  /*b150*/  @P0 LDG.E.U16 R231, desc[UR14][R14.64] ;  /* 0x0000000e0ee70981 */ /* 0x000522000c1e1500 */
[----:B------:R-:W-:Y:S02]  /*b160*/  ISETP.GT.AND P0, PT, R22, 0x61, PT ;  /* 0x000000611600780c */ /* 0x000fe40003f04270 */
[----:B------:R-:W-:Y:S01]  /*b170*/  PRMT R188, RZ, 0x7610, R188 ;  /* 0x00007610ffbc7816 */ /* 0x000fe200000000bc */
[----:B--2---:R-:W-:Y:S02]  /*b180*/  @P1 IMAD.MOV.U32 R14, RZ, RZ, R0 ;  /* 0x000000ffff0e1224 */ /* 0x004fe400078e0000 */
[----:B------:R-:W2:Y:S01]  /*b190*/  LDL R0, [R1+0x2f4] ;  /* 0x0002f40001007983 */ /* 0x000ea20000100800 */
[----:B------:R-:W-:-:S03]  /*b1a0*/  @P1 IMAD.MOV.U32 R15, RZ, RZ, R18 ;  /* 0x000000ffff0f1224 */ /* 0x000fc600078e0012 */
[----:B------:R-:W2:Y:S04]  /*b1b0*/  LDL R18, [R1+0x2f0] ;  /* 0x0002f00001127983 */ /* 0x000ea80000100800 */
[----:B------:R3:W2:Y:S01]  /*b1c0*/  @P1 LDG.E.U16 R172, desc[UR14][R14.64] ;  /* 0x0000000e0eac1981 */ /* 0x0006a2000c1e1500 */
[----:B------:R-:W-:Y:S01]  /*b1d0*/  ISETP.GT.AND P1, PT, R22, 0x62, PT ;  /* 0x000000621600780c */ /* 0x000fe20003f24270 */
        /* <DEDUP_REMOVED lines=74> */
[----:B------:R-:W-:Y:S02]  /*b680*/  ISETP.GT.AND P1, PT, R22, 0x6b, PT ;  /* 0x0000006b1600780c */ /* 0x000fe40003f24270 */
[----:B------:R-:W-:Y:S02]  /*b690*/  PRMT R199, RZ, 0x7610, R199 ;  /* 0x00007610ffc77816 */ /* 0x000fe400000000c7 */
[----:B------:R2:W4:Y:S01]  /*b6a0*/  @P2 LDG.E.U16 R177, desc[UR14][R14.64] ;  /* 0x0000000e0eb12981 */ /* 0x000522000c1e1500 */
[----:B------:R-:W-:-:S02]  /*b6b0*/  PRMT R221, RZ, 0x7610, R221 ;  /* 0x00007610ffdd7816 */ /* 0x000fc400000000dd */
        /* <DEDUP_REMOVED lines=58> */
[----:B------:R-:W-:-:S05]  /*ba60*/  @P0 IMAD.MOV.U32 R15, RZ, RZ, R18 ;  /* 0x000000ffff0f0224 */ /* 0x000fca00078e0012 */
        /* <DEDUP_REMOVED lines=10> */
[----:B------:R-:W-:-:S02]  /*bb10*/  @P0 IMAD.MOV.U32 R15, RZ, RZ, R11 ;  /* 0x000000ffff0f0224 */ /* 0x000fc400078e000b */
[----:B------:R-:W4:Y:S10]  /*bb20*/  LDL R11, [R1+0x240] ;  /* 0x00024000010b7983 */ /* 0x000f340000100800 */
[----:B------:R-:W-:-:S02]  /*bb30*/  @P1 IMAD.MOV.U32 R18, RZ, RZ, R3 ;  /* 0x000000ffff121224 */ /* 0x000fc400078e0003 */
[----:B------:R-:W4:Y:S01]  /*bb40*/  LDL R3, [R1+0x23c] ;  /* 0x00023c0001037983 */ /* 0x000f220000100800 */
[----:B------:R-:W-:Y:S01]  /*bb50*/  PRMT R16, RZ, 0x7610, R16 ;  /* 0x00007610ff107816 */ /* 0x000fe20000000010 */
[----:B------:R-:W-:Y:S02]  /*bb60*/  @P1 IMAD.MOV.U32 R19, RZ, RZ, R10 ;  /* 0x000000ffff131224 */ /* 0x000fe400078e000a */
[----:B------:R-:W4:Y:S04]  /*bb70*/  LDL R10, [R1+0x238] ;  /* 0x00023800010a7983 */ /* 0x000f280000100800 */
[----:B------:R0:W4:Y:S01]  /*bb80*/  @P0 LDG.E.U16 R16, desc[UR14][R14.64] ;  /* 0x0000000e0e100981 */ /* 0x000122000c1e1500 */
[----:B------:R-:W-:Y:S02]  /*bb90*/  ISETP.GT.AND P0, PT, R22, 0x77, PT ;  /* 0x000000771600780c */ /* 0x000fe40003f04270 */
[----:B0-----:R-:W-:-:S02]  /*bba0*/  PRMT R15, RZ, 0x7610, R15 ;  /* 0x00007610ff0f7816 */ /* 0x001fc4000000000f */
[----:B------:R-:W-:-:S04]  /*bbb0*/  PRMT R14, RZ, 0x7610, R14 ;  /* 0x00007610ff0e7816 */ /* 0x000fc8000000000e */
[----:B------:R0:W4:Y:S01]  /*bbc0*/  @P1 LDG.E.U16 R15, desc[UR14][R18.64] ;  /* 0x0000000e120f1981 */ /* 0x000122000c1e1500 */
[----:B------:R-:W-:-:S04]  /*bbd0*/  ISETP.GT.AND P1, PT, R22, 0x79, PT ;  /* 0x000000791600780c */ /* 0x000fc80003f24270 */
[----:B0-----:R-:W-:Y:S02]  /*bbe0*/  @P0 IMAD.MOV.U32 R19, RZ, RZ, R20 ;  /* 0x000000ffff130224 */ /* 0x001fe400078e0014 */
[----:B------:R-:W4:Y:S01]  /*bbf0*/  LDL R20, [R1+0x230] ;  /* 0x0002300001147983 */ /* 0x000f220000100800 */
[----:B------:R-:W-:Y:S01]  /*bc00*/  PRMT R211, RZ, 0x7610, R211 ;  /* 0x00007610ffd37816 */ /* 0x000fe200000000d3 */
[----:B--2---:R-:W-:Y:S02]  /*bc10*/  @P0 IMAD.MOV.U32 R18, RZ, RZ, R0 ;  /* 0x000000ffff120224 */ /* 0x004fe400078e0000 */
[----:B------:R-:W2:Y:S04]  /*bc20*/  LDL R0, [R1+0x234] ;  /* 0x0002340001007983 */ /* 0x000ea80000100800 */
[----:B------:R3:W2:Y:S01]  /*bc30*/  @P0 LDG.E.U16 R14, desc[UR14][R18.64] ;  /* 0x0000000e120e0981 */ /* 0x0006a2000c1e1500 */
[----:B------:R-:W-:Y:S01]  /*bc40*/  ISETP.GT.AND P0, PT, R22, 0x7a, PT ;  /* 0x0000007a1600780c */ /* 0x000fe20003f04270 */
[----:B---3--:R-:W-:-:S02]  /*bc50*/  @P1 IMAD.MOV.U32 R19, RZ, RZ, R13 ;  /* 0x000000ffff131224 */ /* 0x008fc400078e000d */
        /* <DEDUP_REMOVED lines=13> */
[----:B------:R-:W0:Y:S01]  /*bd30*/  S2R R23, SR_TID.X ;  /* 0x0000000000177919 */ /* 0x000e220000002100 */
[----:B------:R-:W-:Y:S02]  /*bd40*/  @P1 IMAD.MOV.U32 R19, RZ, RZ, R10 ;  /* 0x000000ffff131224 */ /* 0x000fe400078e000a */
[----:B------:R-:W4:Y:S01]  /*bd50*/  LDL R10, [R1+0x218] ;  /* 0x00021800010a7983 */ /* 0x000f220000100800 */
[----:B------:R-:W-:Y:S02]  /*bd60*/  ISETP.GT.AND P0, PT, R22, 0x7c, PT ;  /* 0x0000007c1600780c */ /* 0x000fe40003f04270 */
[----:B------:R-:W-:-:S06]  /*bd70*/  PRMT R17, RZ, 0x7610, R17 ;  /* 0x00007610ff117816 */ /* 0x000fcc0000000011 */
[----:B------:R1:W4:Y:S01]  /*bd80*/  @P1 LDG.E.U16 R17, desc[UR14][R18.64] ;  /* 0x0000000e12111981 */ /* 0x000322000c1e1500 */
[C---:B------:R-:W-:Y:S02]  /*bd90*/  ISETP.GT.AND P1, PT, R22.reuse, 0x7d, PT ;  /* 0x0000007d1600780c */ /* 0x040fe40003f24270 */
[----:B------:R-:W-:Y:S02]  /*bda0*/  ISETP.GT.AND P2, PT, R22, 0x7e, PT ;  /* 0x0000007e1600780c */ /* 0x000fe40003f44270 */
[----:B-1----:R-:W-:Y:S01]  /*bdb0*/  PRMT R18, RZ, 0x7610, R18 ;  /* 0x00007610ff127816 */ /* 0x002fe20000000012 */
[----:B------:R-:W-:Y:S01]  /*bdc0*/  @P0 IMAD.MOV.U32 R21, RZ, RZ, R20 ;  /* 0x000000ffff150224 */ /* 0x000fe200078e0014 */
[----:B------:R-:W-:Y:S01]  /*bdd0*/  PRMT R19, RZ, 0x7610, R19 ;  /* 0x00007610ff137816 */ /* 0x000fe20000000013 */
[----:B--2---:R-:W-:Y:S01]  /*bde0*/  @P0 IMAD.MOV.U32 R20, RZ, RZ, R0 ;  /* 0x000000ffff140224 */ /* 0x004fe200078e0000 */
[----:B0-----:R-:W-:-:S04]  /*bdf0*/  LOP3.LUT R0, R23, 0x7f, RZ, 0xc0, !PT ;  /* 0x0000007f17007812 */ /* 0x001fc800078ec0ff */
[----:B------:R3:W2:Y:S01]  /*be00*/  @P0 LDG.E.U16 R18, desc[UR14][R20.64] ;  /* 0x0000000e14120981 */ /* 0x0006a2000c1e1500 */
[----:B------:R-:W-:-:S03]  /*be10*/  ISETP.GE.AND P0, PT, R0, R22, PT ;  /* 0x000000160000720c */ /* 0x000fc60003f06270 */
[----:B------:R-:W2:Y:S04]  /*be20*/  LDL.LU R0, [R1+0x8] ;  /* 0x0000080001007983 */ /* 0x000ea80000300800 */
[----:B------:R-:W2:Y:S04]  /*be30*/  LDL R157, [R1+0x1d0] ;  /* 0x0001d000019d7983 */ /* 0x000ea80000100800 */
[----:B------:R-:W2:Y:S01]  /*be40*/  LDL R156, [R1+0x1d4] ;  /* 0x0001d400019c7983 */ /* 0x000ea20000100800 */
[----:B---3--:R-:W-:-:S03]  /*be50*/  @P1 IMAD.MOV.U32 R21, RZ, RZ, R13 ;  /* 0x000000ffff151224 */ /* 0x008fc600078e000d */
[----:B------:R-:W3:Y:S01]  /*be60*/  LDL R13, [R1+0x210] ;  /* 0x00021000010d7983 */ /* 0x000ee20000100800 */
[----:B------:R-:W-:-:S03]  /*be70*/  @P1 IMAD.MOV.U32 R20, RZ, RZ, R12 ;  /* 0x000000ffff141224 */ /* 0x000fc600078e000c */
[----:B------:R-:W2:Y:S04]  /*be80*/  LDL R12, [R1+0x1f0] ;  /* 0x0001f000010c7983 */ /* 0x000ea80000100800 */
[----:B------:R0:W2:Y:S01]  /*be90*/  @P1 LDG.E.U16 R19, desc[UR14][R20.64] ;  /* 0x0000000e14131981 */ /* 0x0000a2000c1e1500 */
[----:B------:R-:W-:Y:S01]  /*bea0*/  ISETP.GT.AND P1, PT, R22, 0x7f, PT ;  /* 0x0000007f1600780c */ /* 0x000fe20003f24270 */
[----:B----4-:R-:W-:Y:S02]  /*beb0*/  @P2 IMAD.MOV.U32 R22, RZ, RZ, R9 ;  /* 0x000000ffff162224 */ /* 0x010fe400078e0009 */
[----:B------:R-:W4:Y:S01]  /*bec0*/  LDL R9, [R1+0x214] ;  /* 0x0002140001097983 */ /* 0x000f220000100800 */
[----:B0-----:R-:W-:Y:S01]  /*bed0*/  PRMT R20, RZ, 0x7610, R20 ;  /* 0x00007610ff147816 */ /* 0x001fe20000000014 */
[----:B------:R-:W-:Y:S01]  /*bee0*/  @P2 IMAD.MOV.U32 R23, RZ, RZ, R11 ;  /* 0x000000ffff172224 */ /* 0x000fe200078e000b */
[----:B------:R-:W-:Y:S01]  /*bef0*/  PRMT R21, RZ, 0x7610, R21 ;  /* 0x00007610ff157816 */ /* 0x000fe20000000015 */
[----:B------:R-:W-:Y:S01]  /*bf00*/  @!P0 IMAD.MOV.U32 R152, RZ, RZ, R7 ;  /* 0x000000ffff988224 */ /* 0x000fe200078e0007 */
[----:B------:R-:W2:Y:S04]  /*bf10*/  LDL R11, [R1+0x1b0] ;  /* 0x0001b000010b7983 */ /* 0x000ea80000100800 */
[----:B------:R0:W2:Y:S02]  /*bf20*/  @P2 LDG.E.U16 R20, desc[UR14][R22.64] ;  /* 0x0000000e16142981 */ /* 0x0000a4000c1e1500 */
[----:B0-----:R-:W-:-:S02]  /*bf30*/  @P1 IMAD.MOV.U32 R22, RZ, RZ, R3 ;  /* 0x000000ffff161224 */ /* 0x001fc400078e0003 */
[----:B------:R-:W2:Y:S01]  /*bf40*/  LDL R3, [R1+0x1f4] ;  /* 0x0001f40001037983 */ /* 0x000ea20000100800 */
[----:B------:R-:W-:Y:S02]  /*bf50*/  @P1 IMAD.MOV.U32 R23, RZ, RZ, R10 ;  /* 0x000000ffff171224 */ /* 0x000fe400078e000a */
[----:B------:R-:W-:Y:S01]  /*bf60*/  @!P0 IMAD.MOV.U32 R153, RZ, RZ, R4 ;  /* 0x000000ffff998224 */ /* 0x000fe200078e0004 */
[----:B------:R-:W2:Y:S04]  /*bf70*/  LDL R10, [R1+0x1b4] ;  /* 0x0001b400010a7983 */ /* 0x000ea80000100800 */
[----:B------:R0:W2:Y:S01]  /*bf80*/  @P1 LDG.E.U16 R21, desc[UR14][R22.64] ;  /* 0x0000000e16151981 */ /* 0x0000a2000c1e1500 */
[----:B------:R-:W-:Y:S01]  /*bf90*/  BAR.SYNC.DEFER_BLOCKING 0x0 ;  /* 0x0000000000007b1d */ /* 0x000fe20000010000 */
[----:B0-----:R-:W-:-:S05]  /*bfa0*/  PRMT R22, RZ, 0x7610, R22 ;  /* 0x00007610ff167816 */ /* 0x001fca0000000016 */
[----:B------:R-:W-:Y:S04]  /*bfb0*/  STL [R1+0x65c], R7 ;  /* 0x00065c0701007387 */ /* 0x000fe80000100800 */
[----:B------:R0:W-:Y:S04]  /*bfc0*/  STL [R1+0x658], R4 ;  /* 0x0006580401007387 */ /* 0x0001e80000100800 */
[----:B0-----:R-:W2:Y:S04]  /*bfd0*/  LDL.LU R4, [R1+0x10] ;  /* 0x0000100001047983 */ /* 0x001ea80000300800 */
[----:B------:R4:W2:Y:S04]  /*bfe0*/  @!P0 LDG.E.U16 R22, desc[UR14][R152.64] ;  /* 0x0000000e98168981 */ /* 0x0008a8000c1e1500 */
[----:B------:R-:W2:Y:S04]  /*bff0*/  LDL R158, [R1+0x190] ;  /* 0x00019000019e7983 */ /* 0x000ea80000100800 */
[----:B------:R-:W2:Y:S01]  /*c000*/  LDL R7, [R1+0x174] ;  /* 0x0001740001077983 */ /* 0x000ea20000100800 */
[----:B------:R-:W-:-:S03]  /*c010*/  PRMT R23, RZ, 0x7610, R23 ;  /* 0x00007610ff177816 */ /* 0x000fc60000000017 */
[----:B------:R-:W2:Y:S01]  /*c020*/  LDL R249, [R1+0xf0] ;  /* 0x0000f00001f97983 */ /* 0x000ea20000100800 */
[----:B----4-:R-:W-:-:S03]  /*c030*/  @!P0 IMAD.MOV.U32 R152, RZ, RZ, R9 ;  /* 0x000000ffff988224 */ /* 0x010fc600078e0009 */
[----:B------:R-:W4:Y:S01]  /*c040*/  LDL R9, [R1+0x170] ;  /* 0x0001700001097983 */ /* 0x000f220000100800 */
[----:B---3--:R-:W-:-:S03]  /*c050*/  @!P0 IMAD.MOV.U32 R153, RZ, RZ, R13 ;  /* 0x000000ffff998224 */ /* 0x008fc600078e000d */
[----:B------:R-:W3:Y:S01]  /*c060*/  LDL R13, [R1+0x194] ;  /* 0x00019400010d7983 */ /* 0x000ee20000100800 */
[----:B--2---:R-:W-:-:S03]  /*c070*/  @!P0 IMAD.MOV.U32 R155, RZ, RZ, R12 ;  /* 0x000000ffff9b8224 */ /* 0x004fc600078e000c */
[----:B------:R0:W2:Y:S04]  /*c080*/  @!P0 LDG.E.U16 R23, desc[UR14][R152.64] ;  /* 0x0000000e98178981 */ /* 0x0000a8000c1e1500 */
[----:B------:R-:W2:Y:S01]  /*c090*/  LDL R12, [R1+0x150] ;  /* 0x00015000010c7983 */ /* 0x000ea20000100800 */
[----:B------:R-:W-:-:S03]  /*c0a0*/  @!P0 IMAD.MOV.U32 R154, RZ, RZ, R3 ;  /* 0x000000ffff9a8224 */ /* 0x000fc600078e0003 */
[----:B------:R-:W2:Y:S01]  /*c0b0*/  LDL R3, [R1+0x154] ;  /* 0x0001540001037983 */ /* 0x000ea20000100800 */
[----:B0-----:R-:W-:-:S06]  /*c0c0*/  PRMT R152, RZ, 0x7610, R152 ;  /* 0x00007610ff987816 */ /* 0x001fcc0000000098 */
[----:B------:R0:W2:Y:S02]  /*c0d0*/  @!P0 LDG.E.U16 R152, desc[UR14][R154.64] ;  /* 0x0000000e9a988981 */ /* 0x0000a4000c1e1500 */
[----:B0-----:R-:W-:Y:S02]  /*c0e0*/  @!P0 IMAD.MOV.U32 R154, RZ, RZ, R156 ;  /* 0x000000ffff9a8224 */ /* 0x001fe400078e009c */
[----:B------:R-:W-:Y:S02]  /*c0f0*/  @!P0 IMAD.MOV.U32 R155, RZ, RZ, R157 ;  /* 0x000000ffff9b8224 */ /* 0x000fe400078e009d */
[----:B------:R-:W-:Y:S02]  /*c100*/  @!P0 IMAD.MOV.U32 R156, RZ, RZ, R10 ;  /* 0x000000ffff9c8224 */ /* 0x000fe400078e000a */
[----:B------:R-:W-:Y:S01]  /*c110*/  @!P0 IMAD.MOV.U32 R157, RZ, RZ, R11 ;  /* 0x000000ffff9d8224 */ /* 0x000fe200078e000b */
[----:B------:R-:W2:Y:S04]  /*c120*/  LDL R10, [R1+0x134] ;  /* 0x00013400010a7983 */ /* 0x000ea80000100800 */
[----:B------:R-:W2:Y:S01]  /*c130*/  LDL R11, [R1+0x130] ;  /* 0x00013000010b7983 */ /* 0x000ea20000100800 */
[----:B------:R-:W-:-:S06]  /*c140*/  PRMT R153, RZ, 0x7610, R153 ;  /* 0x00007610ff997816 */ /* 0x000fcc0000000099 */
[----:B------:R0:W2:Y:S02]  /*c150*/  @!P0 LDG.E.U16 R153, desc[UR14][R154.64] ;  /* 0x0000000e9a998981 */ /* 0x0000a4000c1e1500 */
[----:B0-----:R-:W-:Y:S02]  /*c160*/  PRMT R154, RZ, 0x7610, R154 ;  /* 0x00007610ff9a7816 */ /* 0x001fe4000000009a */
[----:B------:R-:W-:-:S04]  /*c170*/  PRMT R155, RZ, 0x7610, R155 ;  /* 0x00007610ff9b7816 */ /* 0x000fc8000000009b */
[----:B------:R0:W2:Y:S02]  /*c180*/  @!P0 LDG.E.U16 R154, desc[UR14][R156.64] ;  /* 0x0000000e9c9a8981 */ /* 0x0000a4000c1e1500 */
[----:B0-----:R-:W-:Y:S02]  /*c190*/  @!P0 IMAD.MOV.U32 R157, RZ, RZ, R158 ;  /* 0x000000ffff9d8224 */ /* 0x001fe400078e009e */
[----:B------:R-:W-:Y:S02]  /*c1a0*/  @!P0 IMAD.MOV.U32 R158, RZ, RZ, R7 ;  /* 0x000000ffff9e8224 */ /* 0x000fe400078e0007 */
[----:B------:R-:W2:Y:S01]  /*c1b0*/  LDL R7, [R1+0x114] ;  /* 0x0001140001077983 */ /* 0x000ea20000100800 */
[----:B----4-:R-:W-:-:S03]  /*c1c0*/  @!P0 IMAD.MOV.U32 R159, RZ, RZ, R9 ;  /* 0x000000ffff9f8224 */ /* 0x010fc600078e0009 */
[----:B------:R-:W4:Y:S01]  /*c1d0*/  LDL R9, [R1+0x110] ;  /* 0x0001100001097983 */ /* 0x000f220000100800 */
[----:B---3--:R-:W-:-:S03]  /*c1e0*/  @!P0 IMAD.MOV.U32 R156, RZ, RZ, R13 ;  /* 0x000000ffff9c8224 */ /* 0x008fc600078e000d */
[----:B------:R-:W3:Y:S04]  /*c1f0*/  LDL R13, [R1+0xc0] ;  /* 0x0000c000010d7983 */ /* 0x000ee80000100800 */
[----:B------:R0:W3:Y:S02]  /*c200*/  @!P0 LDG.E.U16 R155, desc[UR14][R156.64] ;  /* 0x0000000e9c9b8981 */ /* 0x0000e4000c1e1500 */
[----:B0-----:R-:W-:-:S06]  /*c210*/  PRMT R156, RZ, 0x7610, R156 ;  /* 0x00007610ff9c7816 */ /* 0x001fcc000000009c */
[----:B------:R2:W3:Y:S02]  /*c220*/  @!P0 LDG.E.U16 R156, desc[UR14][R158.64] ;  /* 0x0000000e9e9c8981 */ /* 0x0004e4000c1e1500 */
[----:B--2---:R-:W-:Y:S02]  /*c230*/  @!P0 IMAD.MOV.U32 R158, RZ, RZ, R3 ;  /* 0x000000ffff9e8224 */ /* 0x004fe400078e0003 */
[----:B------:R-:W2:Y:S01]  /*c240*/  LDL R3, [R1+0xf4] ;  /* 0x0000f40001037983 */ /* 0x000ea20000100800 */
[----:B------:R-:W-:Y:S01]  /*c250*/  PRMT R157, RZ, 0x7610, R157 ;  /* 0x00007610ff9d7816 */ /* 0x000fe2000000009d */
[----:B------:R-:W-:Y:S02]  /*c260*/  @!P0 IMAD.MOV.U32 R159, RZ, RZ, R12 ;  /* 0x000000ffff9f8224 */ /* 0x000fe400078e000c */
[----:B------:R-:W3:Y:S04]  /*c270*/  LDL R12, [R1+0xd4] ;  /* 0x0000d400010c7983 */ /* 0x000ee80000100800 */
[----:B------:R0:W3:Y:S01]  /*c280*/  @!P0 LDG.E.U16 R157, desc[UR14][R158.64] ;  /* 0x0000000e9e9d8981 */ /* 0x0000e2000c1e1500 */
[----:B------:R-:W-:-:S03]  /*c290*/  @!P0 IMAD.MOV.U32 R161, RZ, RZ, R11 ;  /* 0x000000ffffa18224 */ /* 0x000fc600078e000b */
[----:B------:R1:W-:Y:S04]  /*c2a0*/  STS.U16 [R2+UR12], R160 ;  /* 0x000000a002007988 */ /* 0x0003e8000800040c */
[----:B------:R-:W3:Y:S01]  /*c2b0*/  LDL R11, [R1+0x84] ;  /* 0x00008400010b7983 */ /* 0x000ee20000100800 */
[----:B0-----:R-:W-:Y:S01]  /*c2c0*/  PRMT R158, RZ, 0x7610, R158 ;  /* 0x00007610ff9e7816 */ /* 0x001fe2000000009e */
[----:B-1----:R-:W-:Y:S02]  /*c2d0*/  @!P0 IMAD.MOV.U32 R160, RZ, RZ, R10 ;  /* 0x000000ffffa08224 */ /* 0x002fe400078e000a */
[----:B------:R-:W3:Y:S04]  /*c2e0*/  LDL R10, [R1+0x94] ;  /* 0x00009400010a7983 */ /* 0x000ee80000100800 */
[----:B------:R4:W3:Y:S04]  /*c2f0*/  @!P0 LDG.E.U16 R158, desc[UR14][R160.64] ;  /* 0x0000000ea09e8981 */ /* 0x0008e8000c1e1500 */
[----:B------:R2:W-:Y:S01]  /*c300*/  STS.U16 [R2+UR12+0x800], R162 ;  /* 0x000800a202007988 */ /* 0x0005e2000800040c */
[----:B----4-:R-:W-:-:S03]  /*c310*/  @!P0 IMAD.MOV.U32 R161, RZ, RZ, R9 ;  /* 0x000000ffffa18224 */ /* 0x010fc600078e0009 */
[----:B------:R-:W4:Y:S01]  /*c320*/  LDL R9, [R1+0x4c] ;  /* 0x00004c0001097983 */ /* 0x000f220000100800 */
[----:B------:R-:W-:-:S03]  /*c330*/  @!P0 IMAD.MOV.U32 R160, RZ, RZ, R7 ;  /* 0x000000ffffa08224 */ /* 0x000fc600078e0007 */
[----:B------:R-:W4:Y:S01]  /*c340*/  LDL R7, [R1+0x50] ;  /* 0x0000500001077983 */ /* 0x000f220000100800 */
[----:B--2---:R-:W-:-:S03]  /*c350*/  @!P0 IMAD.MOV.U32 R162, RZ, RZ, R3 ;  /* 0x000000ffffa28224 */ /* 0x004fc600078e0003 */
[----:B------:R-:W2:Y:S01]  /*c360*/  LDL R3, [R1+0x1c] ;  /* 0x00001c0001037983 */ /* 0x000ea20000100800 */
[----:B------:R-:W-:-:S03]  /*c370*/  PRMT R159, RZ, 0x7610, R159 ;  /* 0x00007610ff9f7816 */ /* 0x000fc6000000009f */
[----:B------:R0:W-:Y:S04]  /*c380*/  STS.U16 [R2+UR12+0x400], R163 ;  /* 0x000400a302007988 */ /* 0x0001e8000800040c */
[----:B------:R1:W2:Y:S01]  /*c390*/  @!P0 LDG.E.U16 R159, desc[UR14][R160.64] ;  /* 0x0000000ea09f8981 */ /* 0x0002a2000c1e1500 */
[----:B0-----:R-:W-:-:S03]  /*c3a0*/  @!P0 IMAD.MOV.U32 R163, RZ, RZ, R249 ;  /* 0x000000ffffa38224 */ /* 0x001fc600078e00f9 */
[----:B------:R3:W-:Y:S01]  /*c3b0*/  STS.U16 [R2+UR12+0xc00], R165 ;  /* 0x000c00a502007988 */ /* 0x0007e2000800040c */
[----:B-1----:R-:W-:-:S03]  /*c3c0*/  PRMT R160, RZ, 0x7610, R160 ;  /* 0x00007610ffa07816 */ /* 0x002fc600000000a0 */
[----:B------:R0:W-:Y:S01]  /*c3d0*/  STS.U16 [R2+UR12+0x1000], R164 ;  /* 0x001000a402007988 */ /* 0x0001e2000800040c */
[----:B------:R-:W-:-:S03]  /*c3e0*/  PRMT R161, RZ, 0x7610, R161 ;  /* 0x00007610ffa17816 */ /* 0x000fc600000000a1 */
[----:B------:R-:W-:Y:S04]  /*c3f0*/  STS.U16 [R2+UR12+0x1800], R166 ;  /* 0x001800a602007988 */ /* 0x000fe8000800040c */
[----:B------:R1:W2:Y:S01]  /*c400*/  @!P0 LDG.E.U16 R160, desc[UR14][R162.64] ;  /* 0x0000000ea2a08981 */ /* 0x0002a2000c1e1500 */
[----:B---3--:R-:W-:Y:S02]  /*c410*/  @!P0 IMAD.MOV.U32 R165, RZ, RZ, R11 ;  /* 0x000000ffffa58224 */ /* 0x008fe400078e000b */
[----:B0-----:R-:W-:Y:S01]  /*c420*/  @!P0 IMAD.MOV.U32 R164, RZ, RZ, R10 ;  /* 0x000000ffffa48224 */ /* 0x001fe200078e000a */
[----:B------:R0:W-:Y:S04]  /*c430*/  STS.U16 [R2+UR12+0x1400], R167 ;  /* 0x001400a702007988 */ /* 0x0001e8000800040c */
[----:B------:R-:W3:Y:S01]  /*c440*/  LDL R249, [R1+0x1e8] ;  /* 0x0001e80001f97983 */ /* 0x000ee20000100800 */
[----:B-1----:R-:W-:-:S02]  /*c450*/  @!P0 IMAD.MOV.U32 R162, RZ, RZ, R12 ;  /* 0x000000ffffa28224 */ /* 0x002fc400078e000c */
[----:B------:R-:W-:Y:S01]  /*c460*/  @!P0 IMAD.MOV.U32 R163, RZ, RZ, R13 ;  /* 0x000000ffffa38224 */ /* 0x000fe200078e000d */
[----:B------:R-:W3:Y:S04]  /*c470*/  LDL R12, [R1+0x1cc] ;  /* 0x0001cc00010c7983 */ /* 0x000ee80000100800 */
[----:B------:R1:W3:Y:S01]  /*c480*/  @!P0 LDG.E.U16 R161, desc[UR14][R162.64] ;  /* 0x0000000ea2a18981 */ /* 0x0002e2000c1e1500 */
[----:B0-----:R-:W-:-:S03]  /*c490*/  @!P0 IMAD.MOV.U32 R167, RZ, RZ, R4 ;  /* 0x000000ffffa78224 */ /* 0x001fc600078e0004 */
[----:B------:R-:W3:Y:S04]  /*c4a0*/  LDL R13, [R1+0x1c8] ;  /* 0x0001c800010d7983 */ /* 0x000ee80000100800 */
[----:B------:R-:W3:Y:S01]  /*c4b0*/  LDL R11, [R1+0x1a8] ;  /* 0x0001a800010b7983 */ /* 0x000ee20000100800 */
[----:B-1----:R-:W-:-:S03]  /*c4c0*/  PRMT R162, RZ, 0x7610, R162 ;  /* 0x00007610ffa27816 */ /* 0x002fc600000000a2 */
[----:B------:R-:W3:Y:S04]  /*c4d0*/  LDL R10, [R1+0x1ac] ;  /* 0x0001ac00010a7983 */ /* 0x000ee80000100800 */
[----:B------:R4:W3:Y:S02]  /*c4e0*/  @!P0 LDG.E.U16 R162, desc[UR14][R164.64] ;  /* 0x0000000ea4a28981 */ /* 0x0008e4000c1e1500 */
[----:B----4-:R-:W-:Y:S02]  /*c4f0*/  @!P0 IMAD.MOV.U32 R165, RZ, RZ, R9 ;  /* 0x000000ffffa58224 */ /* 0x010fe400078e0009 */
[----:B------:R-:W4:Y:S01]  /*c500*/  LDL R9, [R1+0x208] ;  /* 0x0002080001097983 */ /* 0x000f220000100800 */
[----:B------:R-:W-:-:S03]  /*c510*/  @!P0 IMAD.MOV.U32 R164, RZ, RZ, R7 ;  /* 0x000000ffffa48224 */ /* 0x000fc600078e0007 */
[----:B------:R-:W3:Y:S01]  /*c520*/  LDL R7, [R1+0x20c] ;  /* 0x00020c0001077983 */ /* 0x000ee20000100800 */
[----:B--2---:R-:W-:-:S03]  /*c530*/  @!P0 IMAD.MOV.U32 R166, RZ, RZ, R3 ;  /* 0x000000ffffa68224 */ /* 0x004fc600078e0003 */
[----:B------:R-:W2:Y:S01]  /*c540*/  LDL R3, [R1+0x1ec] ;  /* 0x0001ec0001037983 */ /* 0x000ea20000100800 */
[----:B------:R-:W-:-:S06]  /*c550*/  PRMT R163, RZ, 0x7610, R163 ;  /* 0x00007610ffa37816 */ /* 0x000fcc00000000a3 */
[----:B------:R0:W2:Y:S02]  /*c560*/  @!P0 LDG.E.U16 R163, desc[UR14][R164.64] ;  /* 0x0000000ea4a38981 */ /* 0x0000a4000c1e1500 */
[----:B0-----:R-:W-:Y:S02]  /*c570*/  PRMT R164, RZ, 0x7610, R164 ;  /* 0x00007610ffa47816 */ /* 0x001fe400000000a4 */
[----:B------:R-:W-:-:S04]  /*c580*/  PRMT R165, RZ, 0x7610, R165 ;  /* 0x00007610ffa57816 */ /* 0x000fc800000000a5 */
[----:B------:R0:W2:Y:S04]  /*c590*/  @!P0 LDG.E.U16 R164, desc[UR14][R166.64] ;  /* 0x0000000ea6a48981 */ /* 0x0000a8000c1e1500 */
[----:B------:R1:W-:Y:S01]  /*c5a0*/  STS.U16 [R2+UR12+0x1c00], R169 ;  /* 0x001c00a902007988 */ /* 0x0003e2000800040c */
[----:B0-----:R-:W-:Y:S02]  /*c5b0*/  @!P0 IMAD.MOV.U32 R166, RZ, RZ, R239 ;  /* 0x000000ffffa68224 */ /* 0x001fe400078e00ef */
[----:B------:R-:W-:Y:S01]  /*c5c0*/  @!P0 IMAD.MOV.U32 R167, RZ, RZ, R235 ;  /* 0x000000ffffa78224 */ /* 0x000fe200078e00eb */
[----:B------:R0:W-:Y:S01]  /*c5d0*/  STS.U16 [R2+UR12+0x2000], R168 ;  /* 0x002000a802007988 */ /* 0x0001e2000800040c */
[----:B-1----:R-:W-:-:S03]  /*c5e0*/  @!P0 IMAD.MOV.U32 R169, RZ, RZ, R217 ;  /* 0x000000ffffa98224 */ /* 0x002fc600078e00d9 */
[----:B------:R1:W2:Y:S04]  /*c5f0*/  @!P0 LDG.E.U16 R165, desc[UR14][R166.64] ;  /* 0x0000000ea6a58981 */ /* 0x0002a8000c1e1500 */
[----:B------:R-:W-:Y:S01]  /*c600*/  STL [R1+0x668], R4 ;  /* 0x0006680401007387 */ /* 0x000fe20000100800 */
[----:B0-----:R-:W-:-:S03]  /*c610*/  @!P0 IMAD.MOV.U32 R168, RZ, RZ, R219 ;  /* 0x000000ffffa88224 */ /* 0x001fc600078e00db */
[----:B------:R0:W-:Y:S01]  /*c620*/  STL [R1+0x66c], R239 ;  /* 0x00066cef01007387 */ /* 0x0001e20000100800 */
[----:B-1----:R-:W-:-:S06]  /*c630*/  PRMT R166, RZ, 0x7610, R166 ;  /* 0x00007610ffa67816 */ /* 0x002fcc00000000a6 */
[----:B------:R4:W2:Y:S04]  /*c640*/  @!P0 LDG.E.U16 R166, desc[UR14][R168.64] ;  /* 0x0000000ea8a68981 */ /* 0x0008a8000c1e1500 */
[----:B0-----:R-:W2:Y:S04]  /*c650*/  LDL.LU R239, [R1+0xc] ;  /* 0x00000c0001ef7983 */ /* 0x001ea80000300800 */
[----:B------:R-:W-:Y:S04]  /*c660*/  STL [R1+0x660], R235 ;  /* 0x000660eb01007387 */ /* 0x000fe80000100800 */
[----:B------:R-:W-:Y:S04]  /*c670*/  STL [R1+0x670], R219 ;  /* 0x000670db01007387 */ /* 0x000fe80000100800 */
[----:B------:R0:W-:Y:S04]  /*c680*/  STL [R1+0x664], R217 ;  /* 0x000664d901007387 */ /* 0x0001e80000100800 */
[----:B0-----:R-:W2:Y:S04]  /*c690*/  LDL.LU R217, [R1+0x3c] ;  /* 0x00003c0001d97983 */ /* 0x001ea80000300800 */
[----:B------:R2:W-:Y:S04]  /*c6a0*/  STS.U16 [R2+UR12+0x2800], R170 ;  /* 0x002800aa02007988 */ /* 0x0005e8000800040c */
[----:B------:R-:W2:Y:S01]  /*c6b0*/  LDL R4, [R1+0x168] ;  /* 0x0001680001047983 */ /* 0x000ea20000100800 */
[----:B------:R-:W-:-:S03]  /*c6c0*/  PRMT R167, RZ, 0x7610, R167 ;  /* 0x00007610ffa77816 */ /* 0x000fc600000000a7 */
[----:B------:R0:W-:Y:S04]  /*c6d0*/  STS.U16 [R2+UR12+0x2400], R171 ;  /* 0x002400ab02007988 */ /* 0x0001e8000800040c */
[----:B------:R-:W-:Y:S04]  /*c6e0*/  STS.U16 [R2+UR12+0x2c00], R173 ;  /* 0x002c00ad02007988 */ /* 0x000fe8000800040c */
[----:B------:R1:W-:Y:S01]  /*c6f0*/  STS.U16 [R2+UR12+0x3000], R172 ;  /* 0x003000ac02007988 */ /* 0x0003e2000800040c */
[----:B----4-:R-:W-:-:S03]  /*c700*/  @!P0 IMAD.MOV.U32 R169, RZ, RZ, R9 ;  /* 0x000000ffffa98224 */ /* 0x010fc600078e0009 */
[----:B------:R4:W-:Y:S04]  /*c710*/  STS.U16 [R2+UR12+0x3800], R174 ;  /* 0x003800ae02007988 */ /* 0x0009e8000800040c */
[----:B------:R-:W4:Y:S01]  /*c720*/  LDL R9, [R1+0x188] ;  /* 0x0001880001097983 */ /* 0x000f220000100800 */
[----:B---3--:R-:W-:-:S03]  /*c730*/  @!P0 IMAD.MOV.U32 R168, RZ, RZ, R7 ;  /* 0x000000ffffa88224 */ /* 0x008fc600078e0007 */
[----:B------:R-:W3:Y:S04]  /*c740*/  LDL R7, [R1+0x18c] ;  /* 0x00018c0001077983 */ /* 0x000ee80000100800 */
[----:B------:R-:W3:Y:S04]  /*c750*/  LDL R235, [R1+0x128] ;  /* 0x0001280001eb7983 */ /* 0x000ee80000100800 */
[----:B------:R-:W3:Y:S01]  /*c760*/  LDL R219, [R1+0x12c] ;  /* 0x00012c0001db7983 */ /* 0x000ee20000100800 */
[----:B--2---:R-:W-:-:S03]  /*c770*/  @!P0 IMAD.MOV.U32 R170, RZ, RZ, R3 ;  /* 0x000000ffffaa8224 */ /* 0x004fc600078e0003 */
[----:B------:R2:W3:Y:S04]  /*c780*/  @!P0 LDG.E.U16 R167, desc[UR14][R168.64] ;  /* 0x0000000ea8a78981 */ /* 0x0004e8000c1e1500 */
[----:B------:R-:W3:Y:S01]  /*c790*/  LDL R3, [R1+0x16c] ;  /* 0x00016c0001037983 */ /* 0x000ee20000100800 */
[----:B0-----:R-:W-:Y:S01]  /*c7a0*/  @!P0 IMAD.MOV.U32 R171, RZ, RZ, R249 ;  /* 0x000000ffffab8224 */ /* 0x001fe200078e00f9 */
[----:B--2---:R-:W-:Y:S02]  /*c7b0*/  PRMT R168, RZ, 0x7610, R168 ;  /* 0x00007610ffa87816 */ /* 0x004fe400000000a8 */
[----:B------:R-:W-:-:S04]  /*c7c0*/  PRMT R169, RZ, 0x7610, R169 ;  /* 0x00007610ffa97816 */ /* 0x000fc800000000a9 */
[----:B------:R0:W2:Y:S01]  /*c7d0*/  @!P0 LDG.E.U16 R168, desc[UR14][R170.64] ;  /* 0x0000000eaaa88981 */ /* 0x0000a2000c1e1500 */
[----:B-1----:R-:W-:Y:S02]  /*c7e0*/  @!P0 IMAD.MOV.U32 R172, RZ, RZ, R10 ;  /* 0x000000ffffac8224 */ /* 0x002fe400078e000a */
[----:B------:R-:W-:Y:S01]  /*c7f0*/  @!P0 IMAD.MOV.U32 R173, RZ, RZ, R11 ;  /* 0x000000ffffad8224 */ /* 0x000fe200078e000b */
[----:B------:R-:W2:Y:S01]  /*c800*/  LDL R10, [R1+0x148] ;  /* 0x00014800010a7983 */ /* 0x000ea20000100800 */
[----:B0-----:R-:W-:Y:S02]  /*c810*/  @!P0 IMAD.MOV.U32 R170, RZ, RZ, R12 ;  /* 0x000000ffffaa8224 */ /* 0x001fe400078e000c */
[----:B------:R-:W-:-:S05]  /*c820*/  @!P0 IMAD.MOV.U32 R171, RZ, RZ, R13 ;  /* 0x000000ffffab8224 */ /* 0x000fca00078e000d */
[----:B------:R0:W2:Y:S02]  /*c830*/  @!P0 LDG.E.U16 R169, desc[UR14][R170.64] ;  /* 0x0000000eaaa98981 */ /* 0x0000a4000c1e1500 */
[----:B0-----:R-:W-:-:S06]  /*c840*/  PRMT R170, RZ, 0x7610, R170 ;  /* 0x00007610ffaa7816 */ /* 0x001fcc00000000aa */
[----:B------:R4:W2:Y:S02]  /*c850*/  @!P0 LDG.E.U16 R170, desc[UR14][R172.64] ;  /* 0x0000000eacaa8981 */ /* 0x0008a4000c1e1500 */
[----:B----4-:R-:W-:Y:S02]  /*c860*/  @!P0 IMAD.MOV.U32 R173, RZ, RZ, R9 ;  /* 0x000000ffffad8224 */ /* 0x010fe400078e0009 */
[----:B------:R-:W4:Y:S01]  /*c870*/  LDL R9, [R1+0x14c] ;  /* 0x00014c0001097983 */ /* 0x000f220000100800 */
[----:B---3--:R-:W-:-:S03]  /*c880*/  @!P0 IMAD.MOV.U32 R172, RZ, RZ, R7 ;  /* 0x000000ffffac8224 */ /* 0x008fc600078e0007 */
[----:B------:R-:W-:Y:S04]  /*c890*/  STL [R1+0x674], R2 ;  /* 0x0006740201007387 */ /* 0x000fe80000100800 */
[----:B------:R-:W3:Y:S01]  /*c8a0*/  LDL R7, [R1+0x10c] ;  /* 0x00010c0001077983 */ /* 0x000ee20000100800 */
[----:B------:R-:W-:-:S03]  /*c8b0*/  @!P0 IMAD.MOV.U32 R174, RZ, RZ, R3 ;  /* 0x000000ffffae8224 */ /* 0x000fc600078e0003 */
[----:B------:R0:W-:Y:S01]  /*c8c0*/  STS.U16 [R2+UR12+0x3400], R175 ;  /* 0x003400af02007988 */ /* 0x0001e2000800040c */
[----:B------:R-:W1:Y:S03]  /*c8d0*/  S2R R3, SR_TID.X ;  /* 0x0000000000037919 */ /* 0x000e660000002100 */
[----:B------:R0:W-:Y:S02]  /*c8e0*/  STS.U16 [R2+UR12+0x3c00], R177 ;  /* 0x003c00b102007988 */ /* 0x0001e4000800040c */
[----:B0-----:R-:W-:Y:S01]  /*c8f0*/  @!P0 IMAD.MOV.U32 R175, RZ, RZ, R4 ;  /* 0x000000ffffaf8224 */ /* 0x001fe200078e0004 */
[----:B------:R-:W-:Y:S01]  /*c900*/  PRMT R171, RZ, 0x7610, R171 ;  /* 0x00007610ffab7816 */ /* 0x000fe200000000ab */
[----:B------:R-:W3:Y:S04]  /*c910*/  LDL R13, [R1+0x108] ;  /* 0x00010800010d7983 */ /* 0x000ee80000100800 */
[----:B------:R-:W3:Y:S04]  /*c920*/  LDL R12, [R1+0xe8] ;  /* 0x0000e800010c7983 */ /* 0x000ee80000100800 */
[----:B------:R-:W3:Y:S04]  /*c930*/  LDL R2, [R1+0x80] ;  /* 0x0000800001027983 */ /* 0x000ee80000100800 */
[----:B------:R0:W3:Y:S04]  /*c940*/  @!P0 LDG.E.U16 R171, desc[UR14][R172.64] ;  /* 0x0000000eacab8981 */ /* 0x0000e8000c1e1500 */
[----:B------:R-:W3:Y:S01]  /*c950*/  LDL R11, [R1+0xec] ;  /* 0x0000ec00010b7983 */ /* 0x000ee20000100800 */
[----:B-1----:R-:W-:-:S02]  /*c960*/  IMAD.SHL.U32 R4, R3, 0x2, RZ ;  /* 0x0000000203047824 */ /* 0x002fc400078e00ff */
[----:B------:R-:W-:-:S05]  /*c970*/  IMAD.SHL.U32 R3, R3, 0x100, RZ ;  /* 0x0000010003037824 */ /* 0x000fca00078e00ff */
[----:B------:R-:W-:Y:S02]  /*c980*/  LOP3.LUT R3, R3, 0xc07e, R4, 0xc8, !PT ;  /* 0x0000c07e03037812 */ /* 0x000fe400078ec804 */
[----:B------:R-:W3:Y:S01]  /*c990*/  LDL R4, [R1+0x7c] ;  /* 0x00007c0001047983 */ /* 0x000ee20000100800 */
[----:B0-----:R-:W-:-:S06]  /*c9a0*/  PRMT R172, RZ, 0x7610, R172 ;  /* 0x00007610ffac7816 */ /* 0x001fcc00000000ac */
[----:B------:R2:W3:Y:S02]  /*c9b0*/  @!P0 LDG.E.U16 R172, desc[UR14][R174.64] ;  /* 0x0000000eaeac8981 */ /* 0x0004e4000c1e1500 */
[----:B--2---:R-:W-:Y:S02]  /*c9c0*/  @!P0 IMAD.MOV.U32 R175, RZ, RZ, R10 ;  /* 0x000000ffffaf8224 */ /* 0x004fe400078e000a */
[----:B------:R-:W2:Y:S01]  /*c9d0*/  LDL R10, [R1+0xb8] ;  /* 0x0000b800010a7983 */ /* 0x000ea20000100800 */
[----:B----4-:R-:W-:-:S03]  /*c9e0*/  @!P0 IMAD.MOV.U32 R174, RZ, RZ, R9 ;  /* 0x000000ffffae8224 */ /* 0x010fc600078e0009 */
[----:B------:R-:W4:Y:S01]  /*c9f0*/  LDL R9, [R1+0xbc] ;  /* 0x0000bc0001097983 */ /* 0x000f220000100800 */
[----:B------:R-:W-:Y:S02]  /*ca00*/  PRMT R173, RZ, 0x7610, R173 ;  /* 0x00007610ffad7816 */ /* 0x000fe400000000ad */
[----:B------:R-:W-:Y:S01]  /*ca10*/  LOP3.LUT R3, R3, 0x10, RZ, 0x3c, !PT ;  /* 0x0000001003037812 */ /* 0x000fe200078e3cff */
[----:B------:R-:W-:-:S03]  /*ca20*/  @!P0 IMAD.MOV.U32 R177, RZ, RZ, R235 ;  /* 0x000000ffffb18224 */ /* 0x000fc600078e00eb */
[----:B------:R0:W4:Y:S04]  /*ca30*/  @!P0 LDG.E.U16 R173, desc[UR14][R174.64] ;  /* 0x0000000eaead8981 */ /* 0x000128000c1e1500 */
[----:B------:R1:W-:Y:S01]  /*ca40*/  STS.U16 [R3+UR12+0x80], R176 ;  /* 0x000080b003007988 */ /* 0x0003e2000800040c */
[----:B0-----:R-:W-:Y:S01]  /*ca50*/  PRMT R174, RZ, 0x7610, R174 ;  /* 0x00007610ffae7816 */ /* 0x001fe200000000ae */
[----:B-1----:R-:W-:-:S05]  /*ca60*/  @!P0 IMAD.MOV.U32 R176, RZ, RZ, R219 ;  /* 0x000000ffffb08224 */ /* 0x002fca00078e00db */
[----:B------:R3:W4:Y:S02]  /*ca70*/  @!P0 LDG.E.U16 R174, desc[UR14][R176.64] ;  /* 0x0000000eb0ae8981 */ /* 0x000724000c1e1500 */
[----:B---3--:R-:W-:Y:S02]  /*ca80*/  @!P0 IMAD.MOV.U32 R176, RZ, RZ, R7 ;  /* 0x000000ffffb08224 */ /* 0x008fe400078e0007 */
[----:B------:R-:W3:Y:S04]  /*ca90*/  LDL R7, [R1+0x48] ;  /* 0x0000480001077983 */ /* 0x000ee80000100800 */
[----:B------:R-:W-:Y:S04]  /*caa0*/  STS.U16 [R3+UR12+0x480], R179 ;  /* 0x000480b303007988 */ /* 0x000fe8000800040c */
[----:B------:R-:W-:Y:S04]  /*cab0*/  STS.U16 [R3+UR12+0x880], R178 ;  /* 0x000880b203007988 */ /* 0x000fe8000800040c */
[----:B------:R-:W-:Y:S04]  /*cac0*/  STS.U16 [R3+UR12+0xc80], R181 ;  /* 0x000c80b503007988 */ /* 0x000fe8000800040c */
[----:B------:R0:W-:Y:S02]  /*cad0*/  STS.U16 [R3+UR12+0x1080], R180 ;  /* 0x001080b403007988 */ /* 0x0001e4000800040c */
[----:B0-----:R-:W-:-:S02]  /*cae0*/  @!P0 IMAD.MOV.U32 R180, RZ, RZ, R2 ;  /* 0x000000ffffb48224 */ /* 0x001fc400078e0002 */
[----:B------:R-:W3:Y:S01]  /*caf0*/  LDL R2, [R1+0x204] ;  /* 0x0002040001027983 */ /* 0x000ee20000100800 */
[----:B------:R-:W-:-:S03]  /*cb00*/  @!P0 IMAD.MOV.U32 R181, RZ, RZ, R4 ;  /* 0x000000ffffb58224 */ /* 0x000fc600078e0004 */
[----:B------:R-:W3:Y:S01]  /*cb10*/  LDL R4, [R1+0x200] ;  /* 0x0002000001047983 */ /* 0x000ee20000100800 */
[----:B------:R-:W-:Y:S01]  /*cb20*/  PRMT R175, RZ, 0x7610, R175 ;  /* 0x00007610ffaf7816 */ /* 0x000fe200000000af */
[----:B------:R-:W-:Y:S02]  /*cb30*/  @!P0 IMAD.MOV.U32 R177, RZ, RZ, R13 ;  /* 0x000000ffffb18224 */ /* 0x000fe400078e000d */
[----:B------:R-:W-:Y:S01]  /*cb40*/  @!P0 IMAD.MOV.U32 R178, RZ, RZ, R11 ;  /* 0x000000ffffb28224 */ /* 0x000fe200078e000b */
[----:B------:R-:W3:Y:S01]  /*cb50*/  LDL R13, [R1+0x1e0] ;  /* 0x0001e000010d7983 */ /* 0x000ee20000100800 */
[----:B------:R-:W-:-:S03]  /*cb60*/  @!P0 IMAD.MOV.U32 R179, RZ, RZ, R12 ;  /* 0x000000ffffb38224 */ /* 0x000fc600078e000c */
[----:B------:R0:W3:Y:S04]  /*cb70*/  @!P0 LDG.E.U16 R175, desc[UR14][R176.64] ;  /* 0x0000000eb0af8981 */ /* 0x0000e8000c1e1500 */
[----:B------:R-:W3:Y:S04]  /*cb80*/  LDL R12, [R1+0x1e4] ;  /* 0x0001e400010c7983 */ /* 0x000ee80000100800 */
[----:B------:R-:W3:Y:S01]  /*cb90*/  LDL R11, [R1+0x1c0] ;  /* 0x0001c000010b7983 */ /* 0x000ee20000100800 */
[----:B0-----:R-:W-:-:S06]  /*cba0*/  PRMT R176, RZ, 0x7610, R176 ;  /* 0x00007610ffb07816 */ /* 0x001fcc00000000b0 */
[----:B------:R2:W3:Y:S02]  /*cbb0*/  @!P0 LDG.E.U16 R176, desc[UR14][R178.64] ;  /* 0x0000000eb2b08981 */ /* 0x0004e4000c1e1500 */
[----:B--2---:R-:W-:Y:S02]  /*cbc0*/  @!P0 IMAD.MOV.U32 R179, RZ, RZ, R10 ;  /* 0x000000ffffb38224 */ /* 0x004fe400078e000a */
[----:B------:R-:W2:Y:S01]  /*cbd0*/  LDL R10, [R1+0x1c4] ;  /* 0x0001c400010a7983 */ /* 0x000ea20000100800 */
[----:B----4-:R-:W-:-:S03]  /*cbe0*/  @!P0 IMAD.MOV.U32 R178, RZ, RZ, R9 ;  /* 0x000000ffffb28224 */ /* 0x010fc600078e0009 */
[----:B------:R-:W4:Y:S01]  /*cbf0*/  LDL R9, [R1+0x1a0] ;  /* 0x0001a00001097983 */ /* 0x000f220000100800 */
[----:B------:R-:W-:-:S06]  /*cc00*/  PRMT R177, RZ, 0x7610, R177 ;  /* 0x00007610ffb17816 */ /* 0x000fcc00000000b1 */
[----:B------:R0:W4:Y:S02]  /*cc10*/  @!P0 LDG.E.U16 R177, desc[UR14][R178.64] ;  /* 0x0000000eb2b18981 */ /* 0x000124000c1e1500 */
[----:B0-----:R-:W-:Y:S02]  /*cc20*/  PRMT R178, RZ, 0x7610, R178 ;  /* 0x00007610ffb27816 */ /* 0x001fe400000000b2 */
[----:B------:R-:W-:-:S04]  /*cc30*/  PRMT R179, RZ, 0x7610, R179 ;  /* 0x00007610ffb37816 */ /* 0x000fc800000000b3 */
[----:B------:R0:W4:Y:S04]  /*cc40*/  @!P0 LDG.E.U16 R178, desc[UR14][R180.64] ;  /* 0x0000000eb4b28981 */ /* 0x000128000c1e1500 */
[----:B------:R1:W-:Y:S01]  /*cc50*/  STS.U16 [R3+UR12+0x1480], R183 ;  /* 0x001480b703007988 */ /* 0x0003e2000800040c */
[----:B0-----:R-:W-:Y:S02]  /*cc60*/  @!P0 IMAD.MOV.U32 R181, RZ, RZ, R217 ;  /* 0x000000ffffb58224 */ /* 0x001fe400078e00d9 */
[----:B---3--:R-:W-:Y:S01]  /*cc70*/  @!P0 IMAD.MOV.U32 R180, RZ, RZ, R7 ;  /* 0x000000ffffb48224 */ /* 0x008fe200078e0007 */
[----:B------:R0:W-:Y:S01]  /*cc80*/  STS.U16 [R3+UR12+0x1880], R182 ;  /* 0x001880b603007988 */ /* 0x0001e2000800040c */
[----:B-1----:R-:W-:-:S03]  /*cc90*/  @!P0 IMAD.MOV.U32 R183, RZ, RZ, R0 ;  /* 0x000000ffffb78224 */ /* 0x002fc600078e0000 */
[----:B------:R1:W3:Y:S04]  /*cca0*/  @!P0 LDG.E.U16 R179, desc[UR14][R180.64] ;  /* 0x0000000eb4b38981 */ /* 0x0002e8000c1e1500 */
[----:B------:R-:W3:Y:S01]  /*ccb0*/  LDL R7, [R1+0x1a4] ;  /* 0x0001a40001077983 */ /* 0x000ee20000100800 */
[----:B0-----:R-:W-:Y:S01]  /*ccc0*/  @!P0 IMAD.MOV.U32 R182, RZ, RZ, R239 ;  /* 0x000000ffffb68224 */ /* 0x001fe200078e00ef */
[----:B-1----:R-:W-:Y:S02]  /*ccd0*/  PRMT R180, RZ, 0x7610, R180 ;  /* 0x00007610ffb47816 */ /* 0x002fe400000000b4 */
[----:B------:R-:W-:Y:S01]  /*cce0*/  STL [R1+0x678], R217 ;  /* 0x000678d901007387 */ /* 0x000fe20000100800 */
[----:B------:R-:W-:-:S03]  /*ccf0*/  PRMT R181, RZ, 0x7610, R181 ;  /* 0x00007610ffb57816 */ /* 0x000fc600000000b5 */
[----:B------:R0:W3:Y:S04]  /*cd00*/  @!P0 LDG.E.U16 R180, desc[UR14][R182.64] ;  /* 0x0000000eb6b48981 */ /* 0x0000e8000c1e1500 */
[----:B------:R-:W-:Y:S04]  /*cd10*/  STL [R1+0x680], R239 ;  /* 0x000680ef01007387 */ /* 0x000fe80000100800 */
[----:B------:R-:W-:Y:S01]  /*cd20*/  STL [R1+0x67c], R0 ;  /* 0x00067c0001007387 */ /* 0x000fe20000100800 */
[----:B0-----:R-:W-:Y:S02]  /*cd30*/  @!P0 IMAD.MOV.U32 R182, RZ, RZ, R234 ;  /* 0x000000ffffb68224 */ /* 0x001fe400078e00ea */
[----:B------:R-:W-:Y:S01]  /*cd40*/  @!P0 IMAD.MOV.U32 R183, RZ, RZ, R233 ;  /* 0x000000ffffb78224 */ /* 0x000fe200078e00e9 */
[----:B------:R-:W-:Y:S04]  /*cd50*/  STL [R1+0x688], R234 ;  /* 0x000688ea01007387 */ /* 0x000fe80000100800 */
[----:B------:R-:W-:Y:S04]  /*cd60*/  STL [R1+0x684], R233 ;  /* 0x000684e901007387 */ /* 0x000fe80000100800 */
[----:B------:R0:W-:Y:S04]  /*cd70*/  STS.U16 [R3+UR12+0x1c80], R185 ;  /* 0x001c80b903007988 */ /* 0x0001e8000800040c */
[----:B------:R1:W3:Y:S04]  /*cd80*/  @!P0 LDG.E.U16 R181, desc[UR14][R182.64] ;  /* 0x0000000eb6b58981 */ /* 0x0002e8000c1e1500 */
[----:B------:R-:W-:Y:S01]  /*cd90*/  STL [R1+0x690], R215 ;  /* 0x000690d701007387 */ /* 0x000fe20000100800 */
[----:B0-----:R-:W-:-:S03]  /*cda0*/  @!P0 IMAD.MOV.U32 R185, RZ, RZ, R6 ;  /* 0x000000ffffb98224 */ /* 0x001fc600078e0006 */
[----:B------:R0:W-:Y:S01]  /*cdb0*/  STS.U16 [R3+UR12+0x2080], R184 ;  /* 0x002080b803007988 */ /* 0x0001e2000800040c */
[----:B-1----:R-:W-:-:S03]  /*cdc0*/  PRMT R182, RZ, 0x7610, R182 ;  /* 0x00007610ffb67816 */ /* 0x002fc600000000b6 */
[----:B------:R1:W-:Y:S04]  /*cdd0*/  STL [R1+0x68c], R6 ;  /* 0x00068c0601007387 */ /* 0x0003e80000100800 */
[----:B------:R-:W3:Y:S01]  /*cde0*/  LDL R0, [R1+0x164] ;  /* 0x0001640001007983 */ /* 0x000ee20000100800 */
[----:B0-----:R-:W-:-:S03]  /*cdf0*/  @!P0 IMAD.MOV.U32 R184, RZ, RZ, R215 ;  /* 0x000000ffffb88224 */ /* 0x001fc600078e00d7 */
[----:B------:R-:W3:Y:S04]  /*ce00*/  LDL R234, [R1+0x140] ;  /* 0x0001400001ea7983 */ /* 0x000ee80000100800 */
[----:B-1----:R-:W3:Y:S04]  /*ce10*/  LDL R6, [R1+0x180] ;  /* 0x0001800001067983 */ /* 0x002ee80000100800 */
[----:B------:R0:W3:Y:S01]  /*ce20*/  @!P0 LDG.E.U16 R182, desc[UR14][R184.64] ;  /* 0x0000000eb8b68981 */ /* 0x0000e2000c1e1500 */
[----:B------:R-:W-:-:S03]  /*ce30*/  PRMT R183, RZ, 0x7610, R183 ;  /* 0x00007610ffb77816 */ /* 0x000fc600000000b7 */
[----:B------:R-:W3:Y:S04]  /*ce40*/  LDL R219, [R1+0x144] ;  /* 0x0001440001db7983 */ /* 0x000ee80000100800 */
[----:B------:R-:W3:Y:S01]  /*ce50*/  LDL R217, [R1+0x120] ;  /* 0x0001200001d97983 */ /* 0x000ee20000100800 */
[----:B0-----:R-:W-:-:S03]  /*ce60*/  @!P0 IMAD.MOV.U32 R184, RZ, RZ, R2 ;  /* 0x000000ffffb88224 */ /* 0x001fc600078e0002 */
[----:B------:R-:W3:Y:S01]  /*ce70*/  LDL R2, [R1+0x160] ;  /* 0x0001600001027983 */ /* 0x000ee20000100800 */
[----:B------:R-:W-:-:S03]  /*ce80*/  @!P0 IMAD.MOV.U32 R185, RZ, RZ, R4 ;  /* 0x000000ffffb98224 */ /* 0x000fc600078e0004 */
[----:B------:R-:W3:Y:S04]  /*ce90*/  LDL R4, [R1+0x184] ;  /* 0x0001840001047983 */ /* 0x000ee80000100800 */
[----:B------:R-:W3:Y:S04]  /*cea0*/  LDL R215, [R1+0x124] ;  /* 0x0001240001d77983 */ /* 0x000ee80000100800 */
[----:B------:R0:W-:Y:S04]  /*ceb0*/  STS.U16 [R3+UR12+0x2480], R187 ;  /* 0x002480bb03007988 */ /* 0x0001e8000800040c */
[----:B------:R1:W3:Y:S04]  /*cec0*/  @!P0 LDG.E.U16 R183, desc[UR14][R184.64] ;  /* 0x0000000eb8b78981 */ /* 0x0002e8000c1e1500 */
[----:B------:R2:W-:Y:S01]  /*ced0*/  STS.U16 [R3+UR12+0x2880], R186 ;  /* 0x002880ba03007988 */ /* 0x0005e2000800040c */
[----:B0-----:R-:W-:-:S03]  /*cee0*/  @!P0 IMAD.MOV.U32 R187, RZ, RZ, R13 ;  /* 0x000000ffffbb8224 */ /* 0x001fc600078e000d */
[----:B------:R-:W3:Y:S01]  /*cef0*/  LDL R13, [R1+0x100] ;  /* 0x00010000010d7983 */ /* 0x000ee20000100800 */
[----:B-1----:R-:W-:Y:S01]  /*cf00*/  PRMT R184, RZ, 0x7610, R184 ;  /* 0x00007610ffb87816 */ /* 0x002fe200000000b8 */
[----:B--2---:R-:W-:Y:S02]  /*cf10*/  @!P0 IMAD.MOV.U32 R186, RZ, RZ, R12 ;  /* 0x000000ffffba8224 */ /* 0x004fe400078e000c */
[----:B------:R-:W2:Y:S04]  /*cf20*/  LDL R12, [R1+0x104] ;  /* 0x00010400010c7983 */ /* 0x000ea80000100800 */
[----:B------:R0:W2:Y:S04]  /*cf30*/  @!P0 LDG.E.U16 R184, desc[UR14][R186.64] ;  /* 0x0000000ebab88981 */ /* 0x0000a8000c1e1500 */
[----:B------:R4:W-:Y:S01]  /*cf40*/  STS.U16 [R3+UR12+0x2c80], R189 ;  /* 0x002c80bd03007988 */ /* 0x0009e2000800040c */
[----:B0-----:R-:W-:-:S02]  /*cf50*/  @!P0 IMAD.MOV.U32 R186, RZ, RZ, R10 ;  /* 0x000000ffffba8224 */ /* 0x001fc400078e000a */
[----:B------:R-:W-:Y:S01]  /*cf60*/  @!P0 IMAD.MOV.U32 R187, RZ, RZ, R11 ;  /* 0x000000ffffbb8224 */ /* 0x000fe200078e000b */
[----:B------:R-:W2:Y:S04]  /*cf70*/  LDL R10, [R1+0xe4] ;  /* 0x0000e400010a7983 */ /* 0x000ea80000100800 */
[----:B------:R-:W2:Y:S01]  /*cf80*/  LDL R11, [R1+0xe0] ;  /* 0x0000e000010b7983 */ /* 0x000ea20000100800 */
[----:B----4-:R-:W-:-:S03]  /*cf90*/  @!P0 IMAD.MOV.U32 R189, RZ, RZ, R9 ;  /* 0x000000ffffbd8224 */ /* 0x010fc600078e0009 */
[----:B------:R-:W4:Y:S01]  /*cfa0*/  LDL R9, [R1+0xb4] ;  /* 0x0000b40001097983 */ /* 0x000f220000100800 */
[----:B------:R-:W-:-:S03]  /*cfb0*/  PRMT R185, RZ, 0x7610, R185 ;  /* 0x00007610ffb97816 */ /* 0x000fc600000000b9 */
[----:B------:R-:W-:Y:S04]  /*cfc0*/  STS.U16 [R3+UR12+0x3080], R188 ;  /* 0x003080bc03007988 */ /* 0x000fe8000800040c */
[----:B------:R-:W-:Y:S04]  /*cfd0*/  STS.U16 [R3+UR12+0x3480], R191 ;  /* 0x003480bf03007988 */ /* 0x000fe8000800040c */
[----:B------:R-:W-:Y:S04]  /*cfe0*/  STS.U16 [R3+UR12+0x3880], R190 ;  /* 0x003880be03007988 */ /* 0x000fe8000800040c */
[----:B------:R0:W-:Y:S04]  /*cff0*/  STS.U16 [R3+UR12+0x3c80], R211 ;  /* 0x003c80d303007988 */ /* 0x0001e8000800040c */
[----:B------:R1:W4:Y:S01]  /*d000*/  @!P0 LDG.E.U16 R185, desc[UR14][R186.64] ;  /* 0x0000000ebab98981 */ /* 0x000322000c1e1500 */
[----:B0-----:R-:W0:Y:S01]  /*d010*/  S2R R3, SR_TID.X ;  /* 0x0000000000037919 */ /* 0x001e220000002100 */
[----:B-1----:R-:W-:Y:S01]  /*d020*/  PRMT R186, RZ, 0x7610, R186 ;  /* 0x00007610ffba7816 */ /* 0x002fe200000000ba */
[----:B---3--:R-:W-:-:S05]  /*d030*/  @!P0 IMAD.MOV.U32 R188, RZ, RZ, R7 ;  /* 0x000000ffffbc8224 */ /* 0x008fca00078e0007 */
[----:B------:R1:W3:Y:S01]  /*d040*/  @!P0 LDG.E.U16 R186, desc[UR14][R188.64] ;  /* 0x0000000ebcba8981 */ /* 0x0002e2000c1e1500 */
[----:B------:R-:W-:Y:S01]  /*d050*/  PRMT R187, RZ, 0x7610, R187 ;  /* 0x00007610ffbb7816 */ /* 0x000fe200000000bb */
[C---:B0-----:R-:W-:Y:S02]  /*d060*/  IMAD.SHL.U32 R7, R3.reuse, 0x2, RZ ;  /* 0x0000000203077824 */ /* 0x041fe400078e00ff */
[----:B------:R-:W-:-:S05]  /*d070*/  IMAD.SHL.U32 R3, R3, 0x100, RZ ;  /* 0x0000010003037824 */ /* 0x000fca00078e00ff */
[----:B------:R-:W-:-:S04]  /*d080*/  LOP3.LUT R3, R3, 0xc07e, R7, 0xc8, !PT ;  /* 0x0000c07e03037812 */ /* 0x000fc800078ec807 */
[----:B------:R-:W-:Y:S01]  /*d090*/  LOP3.LUT R3, R3, 0x20, RZ, 0x3c, !PT ;  /* 0x0000002003037812 */ /* 0x000fe200078e3cff */
[----:B------:R-:W-:Y:S02]  /*d0a0*/  @!P0 IMAD.MOV.U32 R190, RZ, RZ, R0 ;  /* 0x000000ffffbe8224 */ /* 0x000fe400078e0000 */
[----:B-1----:R-:W-:Y:S02]  /*d0b0*/  @!P0 IMAD.MOV.U32 R189, RZ, RZ, R6 ;  /* 0x000000ffffbd8224 */ /* 0x002fe400078e0006 */
[----:B------:R-:W3:Y:S04]  /*d0c0*/  LDL.LU R6, [R1+0x78] ;  /* 0x0000780001067983 */ /* 0x000ee80000300800 */
[----:B------:R-:W3:Y:S04]  /*d0d0*/  LDL.LU R233, [R1+0xa8] ;  /* 0x0000a80001e97983 */ /* 0x000ee80000300800 */
[----:B------:R-:W3:Y:S01]  /*d0e0*/  LDL.LU R0, [R1+0x34] ;  /* 0x0000340001007983 */ /* 0x000ee20000300800 */
[----:B------:R-:W-:-:S03]  /*d0f0*/  @!P0 IMAD.MOV.U32 R191, RZ, RZ, R2 ;  /* 0x000000ffffbf8224 */ /* 0x000fc600078e0002 */
[----:B------:R-:W3:Y:S01]  /*d100*/  LDL.LU R2, [R1+0x68] ;  /* 0x0000680001027983 */ /* 0x000ee20000300800 */
[----:B------:R-:W-:-:S03]  /*d110*/  @!P0 IMAD.MOV.U32 R188, RZ, RZ, R4 ;  /* 0x000000ffffbc8224 */ /* 0x000fc600078e0004 */
[----:B------:R-:W3:Y:S04]  /*d120*/  LDL.LU R4, [R1] ;  /* 0x0000000001047983 */ /* 0x000ee80000300800 */
[----:B------:R-:W3:Y:S04]  /*d130*/  LDL.LU R235, [R1+0x30] ;  /* 0x0000300001eb7983 */ /* 0x000ee80000300800 */
[----:B------:R0:W3:Y:S04]  /*d140*/  @!P0 LDG.E.U16 R187, desc[UR14][R188.64] ;  /* 0x0000000ebcbb8981 */ /* 0x0000e8000c1e1500 */
[----:B------:R1:W-:Y:S04]  /*d150*/  STS.U16 [R3+UR12+0x100], R192 ;  /* 0x000100c003007988 */ /* 0x0003e8000800040c */
[----:B------:R-:W3:Y:S01]  /*d160*/  LDL R7, [R1+0x17c] ;  /* 0x00017c0001077983 */ /* 0x000ee20000100800 */
[----:B0-----:R-:W-:-:S02]  /*d170*/  PRMT R188, RZ, 0x7610, R188 ;  /* 0x00007610ffbc7816 */ /* 0x001fc400000000bc */
[----:B------:R-:W-:-:S04]  /*d180*/  PRMT R189, RZ, 0x7610, R189 ;  /* 0x00007610ffbd7816 */ /* 0x000fc800000000bd */
[----:B------:R0:W3:Y:S01]  /*d190*/  @!P0 LDG.E.U16 R188, desc[UR14][R190.64] ;  /* 0x0000000ebebc8981 */ /* 0x0000e2000c1e1500 */
[----:B-1----:R-:W-:Y:S01]  /*d1a0*/  PRMT R192, RZ, 0x7610, R192 ;  /* 0x00007610ffc07816 */ /* 0x002fe200000000c0 */
[----:B0-----:R-:W-:Y:S02]  /*d1b0*/  @!P0 IMAD.MOV.U32 R190, RZ, RZ, R219 ;  /* 0x000000ffffbe8224 */ /* 0x001fe400078e00db */
[----:B------:R-:W-:Y:S01]  /*d1c0*/  @!P0 IMAD.MOV.U32 R191, RZ, RZ, R234 ;  /* 0x000000ffffbf8224 */ /* 0x000fe200078e00ea */
[----:B------:R-:W3:Y:S04]  /*d1d0*/  LDL R219, [R1+0x1f8] ;  /* 0x0001f80001db7983 */ /* 0x000ee80000100800 */
[----:B------:R0:W3:Y:S04]  /*d1e0*/  @!P0 LDG.E.U16 R189, desc[UR14][R190.64] ;  /* 0x0000000ebebd8981 */ /* 0x0000e8000c1e1500 */
[----:B------:R1:W-:Y:S01]  /*d1f0*/  STS.U16 [R3+UR12+0x500], R193 ;  /* 0x000500c103007988 */ /* 0x0003e2000800040c */
[----:B0-----:R-:W-:-:S02]  /*d200*/  @!P0 IMAD.MOV.U32 R190, RZ, RZ, R215 ;  /* 0x000000ffffbe8224 */ /* 0x001fc400078e00d7 */
[----:B------:R-:W-:Y:S01]  /*d210*/  @!P0 IMAD.MOV.U32 R191, RZ, RZ, R217 ;  /* 0x000000ffffbf8224 */ /* 0x000fe200078e00d9 */
[----:B------:R-:W3:Y:S04]  /*d220*/  LDL R215, [R1+0x1d8] ;  /* 0x0001d80001d77983 */ /* 0x000ee80000100800 */
[----:B------:R-:W3:Y:S01]  /*d230*/  LDL R217, [R1+0x1fc] ;  /* 0x0001fc0001d97983 */ /* 0x000ee20000100800 */
[----:B-1----:R-:W-:-:S03]  /*d240*/  PRMT R193, RZ, 0x7610, R193 ;  /* 0x00007610ffc17816 */ /* 0x002fc600000000c1 */
[----:B------:R2:W3:Y:S04]  /*d250*/  @!P0 LDG.E.U16 R192, desc[UR14][R190.64] ;  /* 0x0000000ebec08981 */ /* 0x0004e8000c1e1500 */
[----:B------:R0:W-:Y:S01]  /*d260*/  STS.U16 [R3+UR12+0x900], R210 ;  /* 0x000900d203007988 */ /* 0x0001e2000800040c */
[----:B--2---:R-:W-:Y:S02]  /*d270*/  @!P0 IMAD.MOV.U32 R190, RZ, RZ, R12 ;  /* 0x000000ffffbe8224 */ /* 0x004fe400078e000c */
[----:B------:R-:W-:Y:S01]  /*d280*/  @!P0 IMAD.MOV.U32 R191, RZ, RZ, R13 ;  /* 0x000000ffffbf8224 */ /* 0x000fe200078e000d */
[----:B------:R-:W2:Y:S04]  /*d290*/  LDL R12, [R1+0x1b8] ;  /* 0x0001b800010c7983 */ /* 0x000ea80000100800 */
[----:B------:R-:W2:Y:S01]  /*d2a0*/  LDL R13, [R1+0x1dc] ;  /* 0x0001dc00010d7983 */ /* 0x000ea20000100800 */
[----:B0-----:R-:W-:-:S03]  /*d2b0*/  PRMT R210, RZ, 0x7610, R210 ;  /* 0x00007610ffd27816 */ /* 0x001fc600000000d2 */
[----:B------:R0:W2:Y:S02]  /*d2c0*/  @!P0 LDG.E.U16 R193, desc[UR14][R190.64] ;  /* 0x0000000ebec18981 */ /* 0x0000a4000c1e1500 */
[----:B0-----:R-:W-:Y:S02]  /*d2d0*/  @!P0 IMAD.MOV.U32 R190, RZ, RZ, R10 ;  /* 0x000000ffffbe8224 */ /* 0x001fe400078e000a */
[----:B------:R-:W-:Y:S01]  /*d2e0*/  @!P0 IMAD.MOV.U32 R191, RZ, RZ, R11 ;  /* 0x000000ffffbf8224 */ /* 0x000fe200078e000b */
[----:B------:R0:W-:Y:S04]  /*d2f0*/  STS.U16 [R3+UR12+0xd00], R209 ;  /* 0x000d00d103007988 */ /* 0x0001e8000800040c */
[----:B------:R-:W2:Y:S04]  /*d300*/  LDL R11, [R1+0x1bc] ;  /* 0x0001bc00010b7983 */ /* 0x000ea80000100800 */
[----:B------:R4:W2:Y:S04]  /*d310*/  @!P0 LDG.E.U16 R210, desc[UR14][R190.64] ;  /* 0x0000000ebed28981 */ /* 0x0008a8000c1e1500 */
[----:B------:R-:W2:Y:S01]  /*d320*/  LDL R10, [R1+0x198] ;  /* 0x00019800010a7983 */ /* 0x000ea20000100800 */
[----:B----4-:R-:W-:-:S03]  /*d330*/  @!P0 IMAD.MOV.U32 R190, RZ, RZ, R9 ;  /* 0x000000ffffbe8224 */ /* 0x010fc600078e0009 */
[----:B------:R-:W4:Y:S01]  /*d340*/  LDL R9, [R1+0x19c] ;  /* 0x00019c0001097983 */ /* 0x000f220000100800 */
[----:B0-----:R-:W-:-:S03]  /*d350*/  PRMT R209, RZ, 0x7610, R209 ;  /* 0x00007610ffd17816 */ /* 0x001fc600000000d1 */
[----:B------:R0:W-:Y:S04]  /*d360*/  STS.U16 [R3+UR12+0x1100], R208 ;  /* 0x001100d003007988 */ /* 0x0001e8000800040c */
[----:B------:R1:W-:Y:S01]  /*d370*/  STS.U16 [R3+UR12+0x1500], R207 ;  /* 0x001500cf03007988 */ /* 0x0003e2000800040c */
[----:B0-----:R-:W-:Y:S02]  /*d380*/  PRMT R208, RZ, 0x7610, R208 ;  /* 0x00007610ffd07816 */ /* 0x001fe400000000d0 */
[----:B-1----:R-:W-:Y:S01]  /*d390*/  PRMT R207, RZ, 0x7610, R207 ;  /* 0x00007610ffcf7816 */ /* 0x002fe200000000cf */
[----:B------:R0:W-:Y:S04]  /*d3a0*/  STS.U16 [R3+UR12+0x1900], R206 ;  /* 0x001900ce03007988 */ /* 0x0001e8000800040c */
[----:B------:R1:W-:Y:S01]  /*d3b0*/  STS.U16 [R3+UR12+0x1d00], R205 ;  /* 0x001d00cd03007988 */ /* 0x0003e2000800040c */
[----:B0-----:R-:W-:-:S02]  /*d3c0*/  PRMT R206, RZ, 0x7610, R206 ;  /* 0x00007610ffce7816 */ /* 0x001fc400000000ce */
[----:B-1----:R-:W-:Y:S01]  /*d3d0*/  PRMT R205, RZ, 0x7610, R205 ;  /* 0x00007610ffcd7816 */ /* 0x002fe200000000cd */
[----:B------:R0:W-:Y:S04]  /*d3e0*/  STS.U16 [R3+UR12+0x2100], R204 ;  /* 0x002100cc03007988 */ /* 0x0001e8000800040c */
[----:B------:R1:W-:Y:S01]  /*d3f0*/  STS.U16 [R3+UR12+0x2500], R203 ;  /* 0x002500cb03007988 */ /* 0x0003e2000800040c */
[----:B0-----:R-:W-:Y:S02]  /*d400*/  PRMT R204, RZ, 0x7610, R204 ;  /* 0x00007610ffcc7816 */ /* 0x001fe400000000cc */
[----:B-1----:R-:W-:Y:S01]  /*d410*/  PRMT R203, RZ, 0x7610, R203 ;  /* 0x00007610ffcb7816 */ /* 0x002fe200000000cb */
[----:B------:R0:W-:Y:S04]  /*d420*/  STS.U16 [R3+UR12+0x2900], R202 ;  /* 0x002900ca03007988 */ /* 0x0001e8000800040c */
[----:B------:R1:W-:Y:S01]  /*d430*/  STS.U16 [R3+UR12+0x2d00], R201 ;  /* 0x002d00c903007988 */ /* 0x0003e2000800040c */
[----:B0-----:R-:W-:Y:S01]  /*d440*/  PRMT R202, RZ, 0x7610, R202 ;  /* 0x00007610ffca7816 */ /* 0x001fe200000000ca */
[----:B---3--:R-:W-:-:S05]  /*d450*/  @!P0 IMAD.MOV.U32 R191, RZ, RZ, R233 ;  /* 0x000000ffffbf8224 */ /* 0x008fca00078e00e9 */
[----:B------:R0:W3:Y:S02]  /*d460*/  @!P0 LDG.E.U16 R209, desc[UR14][R190.64] ;  /* 0x0000000ebed18981 */ /* 0x0000e4000c1e1500 */
[----:B0-----:R-:W-:Y:S02]  /*d470*/  @!P0 IMAD.MOV.U32 R190, RZ, RZ, R6 ;  /* 0x000000ffffbe8224 */ /* 0x001fe400078e0006 */
[----:B------:R-:W-:-:S05]  /*d480*/  @!P0 IMAD.MOV.U32 R191, RZ, RZ, R2 ;  /* 0x000000ffffbf8224 */ /* 0x000fca00078e0002 */
        /* <DEDUP_REMOVED lines=11> */
[----:B------:R-:W-:Y:S01]  /*d540*/  @!P0 IMAD.MOV.U32 R191, RZ, RZ, R5 ;  /* 0x000000ffffbf8224 */ /* 0x000fe200078e0005 */
[----:B------:R-:W-:Y:S04]  /*d550*/  STL [R1+0x694], R233 ;  /* 0x000694e901007387 */ /* 0x000fe80000100800 */
[----:B------:R0:W3:Y:S04]  /*d560*/  @!P0 LDG.E.U16 R204, desc[UR14][R190.64] ;  /* 0x0000000ebecc8981 */ /* 0x0000e8000c1e1500 */
[----:B------:R-:W-:Y:S01]  /*d570*/  STL [R1+0x69c], R6 ;  /* 0x00069c0601007387 */ /* 0x000fe20000100800 */
[----:B0-----:R-:W-:-:S02]  /*d580*/  @!P0 IMAD.MOV.U32 R190, RZ, RZ, R217 ;  /* 0x000000ffffbe8224 */ /* 0x001fc400078e00d9 */
[----:B------:R-:W-:Y:S01]  /*d590*/  @!P0 IMAD.MOV.U32 R191, RZ, RZ, R219 ;  /* 0x000000ffffbf8224 */ /* 0x000fe200078e00db */
[----:B------:R-:W-:Y:S04]  /*d5a0*/  STL [R1+0x698], R2 ;  /* 0x0006980201007387 */ /* 0x000fe80000100800 */
[----:B------:R-:W-:Y:S04]  /*d5b0*/  STL [R1+0x6a4], R0 ;  /* 0x0006a40001007387 */ /* 0x000fe80000100800 */
[----:B------:R2:W3:Y:S04]  /*d5c0*/  @!P0 LDG.E.U16 R203, desc[UR14][R190.64] ;  /* 0x0000000ebecb8981 */ /* 0x0004e8000c1e1500 */
[----:B------:R0:W-:Y:S01]  /*d5d0*/  STL [R1+0x6a0], R235 ;  /* 0x0006a0eb01007387 */ /* 0x0001e20000100800 */
[----:B-1----:R-:W-:Y:S01]  /*d5e0*/  PRMT R201, RZ, 0x7610, R201 ;  /* 0x00007610ffc97816 */ /* 0x002fe200000000c9 */
[----:B--2---:R-:W-:-:S02]  /*d5f0*/  @!P0 IMAD.MOV.U32 R190, RZ, RZ, R13 ;  /* 0x000000ffffbe8224 */ /* 0x004fc400078e000d */
[----:B------:R-:W-:Y:S01]  /*d600*/  @!P0 IMAD.MOV.U32 R191, RZ, RZ, R215 ;  /* 0x000000ffffbf8224 */ /* 0x000fe200078e00d7 */
[----:B0-----:R-:W2:Y:S04]  /*d610*/  LDL.LU R235, [R1+0x118] ;  /* 0x0001180001eb7983 */ /* 0x001ea80000300800 */
[----:B------:R-:W-:Y:S04]  /*d620*/  STL [R1+0x6ac], R4 ;  /* 0x0006ac0401007387 */ /* 0x000fe80000100800 */
[----:B------:R0:W-:Y:S04]  /*d630*/  STL [R1+0x6a8], R251 ;  /* 0x0006a8fb01007387 */ /* 0x0001e80000100800 */
[----:B------:R1:W3:Y:S04]  /*d640*/  @!P0 LDG.E.U16 R202, desc[UR14][R190.64] ;  /* 0x0000000ebeca8981 */ /* 0x0002e8000c1e1500 */
[----:B0-----:R-:W2:Y:S04]  /*d650*/  LDL.LU R251, [R1+0x138] ;  /* 0x0001380001fb7983 */ /* 0x001ea80000300800 */
[----:B------:R0:W-:Y:S01]  /*d660*/  STL [R1+0x6b4], R228 ;  /* 0x0006b4e401007387 */ /* 0x0001e20000100800 */
[----:B-1----:R-:W-:-:S02]  /*d670*/  @!P0 IMAD.MOV.U32 R190, RZ, RZ, R11 ;  /* 0x000000ffffbe8224 */ /* 0x002fc400078e000b */
[----:B------:R-:W-:-:S05]  /*d680*/  @!P0 IMAD.MOV.U32 R191, RZ, RZ, R12 ;  /* 0x000000ffffbf8224 */ /* 0x000fca00078e000c */
[----:B------:R4:W3:Y:S04]  /*d690*/  @!P0 LDG.E.U16 R201, desc[UR14][R190.64] ;  /* 0x0000000ebec98981 */ /* 0x0008e8000c1e1500 */
[----:B0-----:R-:W2:Y:S04]  /*d6a0*/  LDL.LU R228, [R1+0x13c] ;  /* 0x00013c0001e47983 */ /* 0x001ea80000300800 */
[----:B------:R0:W-:Y:S04]  /*d6b0*/  STL [R1+0x6b0], R226 ;  /* 0x0006b0e201007387 */ /* 0x0001e80000100800 */
[----:B0-----:R-:W3:Y:S04]  /*d6c0*/  LDL.LU R226, [R1+0x158] ;  /* 0x0001580001e27983 */ /* 0x001ee80000300800 */
[----:B------:R0:W-:Y:S04]  /*d6d0*/  STL [R1+0x6bc], R8 ;  /* 0x0006bc0801007387 */ /* 0x0001e80000100800 */
[----:B0-----:R-:W2:Y:S04]  /*d6e0*/  LDL.LU R8, [R1+0x15c] ;  /* 0x00015c0001087983 */ /* 0x001ea80000300800 */
[----:B------:R0:W-:Y:S01]  /*d6f0*/  STL [R1+0x6b8], R5 ;  /* 0x0006b80501007387 */ /* 0x0001e20000100800 */
[----:B----4-:R-:W-:-:S03]  /*d700*/  @!P0 IMAD.MOV.U32 R190, RZ, RZ, R9 ;  /* 0x000000ffffbe8224 */ /* 0x010fc600078e0009 */
[----:B0-----:R-:W4:Y:S04]  /*d710*/  LDL.LU R5, [R1+0x178] ;  /* 0x0001780001057983 */ /* 0x001f280000300800 */
[----:B------:R-:W3:Y:S04]  /*d720*/  LDL R9, [R1+0x644] ;  /* 0x0006440001097983 */ /* 0x000ee80000100800 */
[----:B------:R-:W2:Y:S04]  /*d730*/  LDL.LU R4, [R1+0x11c] ;  /* 0x00011c0001047983 */ /* 0x000ea80000300800 */
[----:B------:R-:W2:Y:S04]  /*d740*/  LDL.LU R0, [R1+0xfc] ;  /* 0x0000fc0001007983 */ /* 0x000ea80000300800 */
[----:B------:R-:W2:Y:S04]  /*d750*/  LDL.LU R6, [R1+0xdc] ;  /* 0x0000dc0001067983 */ /* 0x000ea80000300800 */
[----:B------:R-:W2:Y:S04]  /*d760*/  LDL.LU R2, [R1+0xf8] ;  /* 0x0000f80001027983 */ /* 0x000ea80000300800 */
[----:B------:R-:W2:Y:S04]  /*d770*/  LDL.LU R233, [R1+0x9c] ;  /* 0x00009c0001e97983 */ /* 0x000ea80000300800 */
[----:B------:R-:W2:Y:S04]  /*d780*/  LDL.LU R215, [R1+0xd8] ;  /* 0x0000d80001d77983 */ /* 0x000ea80000300800 */
[----:B------:R-:W2:Y:S04]  /*d790*/  LDL.LU R234, [R1+0x64] ;  /* 0x0000640001ea7983 */ /* 0x000ea80000300800 */
[----:B------:R-:W2:Y:S01]  /*d7a0*/  LDL.LU R239, [R1+0x98] ;  /* 0x0000980001ef7983 */ /* 0x000ea20000300800 */
[----:B------:R-:W-:-:S03]  /*d7b0*/  @!P0 IMAD.MOV.U32 R191, RZ, RZ, R10 ;  /* 0x000000ffffbf8224 */ /* 0x000fc600078e000a */
[----:B------:R0:W-:Y:S04]  /*d7c0*/  STS.U16 [R3+UR12+0x3100], R200 ;  /* 0x003100c803007988 */ /* 0x0001e8000800040c */
[----:B------:R-:W2:Y:S04]  /*d7d0*/  LDL.LU R217, [R1+0x24] ;  /* 0x0000240001d97983 */ /* 0x000ea80000300800 */
[----:B------:R-:W2:Y:S01]  /*d7e0*/  LDL.LU R219, [R1+0x60] ;  /* 0x0000600001db7983 */ /* 0x000ea20000300800 */
[----:B0-----:R-:W-:-:S06]  /*d7f0*/  PRMT R200, RZ, 0x7610, R200 ;  /* 0x00007610ffc87816 */ /* 0x001fcc00000000c8 */
[----:B------:R0:W2:Y:S04]  /*d800*/  @!P0 LDG.E.U16 R200, desc[UR14][R190.64] ;  /* 0x0000000ebec88981 */ /* 0x0000a8000c1e1500 */
[----:B------:R-:W-:Y:S01]  /*d810*/  STS.U16 [R3+UR12+0x3500], R199 ;  /* 0x003500c703007988 */ /* 0x000fe2000800040c */
[----:B0-----:R-:W-:-:S03]  /*d820*/  @!P0 IMAD.MOV.U32 R190, RZ, RZ, R7 ;  /* 0x000000ffffbe8224 */ /* 0x001fc600078e0007 */
[----:B------:R-:W2:Y:S04]  /*d830*/  LDL.LU R7, [R1+0x20] ;  /* 0x0000200001077983 */ /* 0x000ea80000300800 */
[----:B------:R-:W-:Y:S04]  /*d840*/  STS.U16 [R3+UR12+0x3900], R198 ;  /* 0x003900c603007988 */ /* 0x000fe8000800040c */
[----:B------:R-:W-:Y:S04]  /*d850*/  STS.U16 [R3+UR12+0x3d00], R197 ;  /* 0x003d00c503007988 */ /* 0x000fe8000800040c */
[----:B---3--:R-:W-:Y:S04]  /*d860*/  STS.U16 [R9+UR12+0x180], R196 ;  /* 0x000180c409007988 */ /* 0x008fe8000800040c */
[----:B------:R-:W-:Y:S04]  /*d870*/  STS.U16 [R9+UR12+0x580], R195 ;  /* 0x000580c309007988 */ /* 0x000fe8000800040c */
[----:B------:R-:W-:Y:S04]  /*d880*/  STS.U16 [R9+UR12+0x980], R194 ;  /* 0x000980c209007988 */ /* 0x000fe8000800040c */
[----:B------:R-:W-:Y:S04]  /*d890*/  STS.U16 [R9+UR12+0xd80], R245 ;  /* 0x000d80f509007988 */ /* 0x000fe8000800040c */
[----:B------:R0:W-:Y:S04]  /*d8a0*/  STS.U16 [R9+UR12+0x1180], R222 ;  /* 0x001180de09007988 */ /* 0x0001e8000800040c */
[----:B0-----:R-:W3:Y:S01]  /*d8b0*/  LDL.LU R222, [R1+0x710] ;  /* 0x0007100001de7983 */ /* 0x001ee20000300800 */
[----:B------:R-:W-:Y:S01]  /*d8c0*/  PRMT R199, RZ, 0x7610, R199 ;  /* 0x00007610ffc77816 */ /* 0x000fe200000000c7 */
[----:B----4-:R-:W-:Y:S01]  /*d8d0*/  @!P0 IMAD.MOV.U32 R191, RZ, RZ, R5 ;  /* 0x000000ffffbf8224 */ /* 0x010fe200078e0005 */
[----:B------:R-:W-:-:S02]  /*d8e0*/  PRMT R198, RZ, 0x7610, R198 ;  /* 0x00007610ffc67816 */ /* 0x000fc400000000c6 */
[----:B------:R-:W-:Y:S02]  /*d8f0*/  PRMT R197, RZ, 0x7610, R197 ;  /* 0x00007610ffc57816 */ /* 0x000fe400000000c5 */
[----:B------:R-:W-:Y:S01]  /*d900*/  PRMT R196, RZ, 0x7610, R196 ;  /* 0x00007610ffc47816 */ /* 0x000fe200000000c4 */
[----:B------:R2:W4:Y:S01]  /*d910*/  @!P0 LDG.E.U16 R199, desc[UR14][R190.64] ;  /* 0x0000000ebec78981 */ /* 0x000522000c1e1500 */
[----:B------:R-:W-:Y:S02]  /*d920*/  PRMT R195, RZ, 0x7610, R195 ;  /* 0x00007610ffc37816 */ /* 0x000fe400000000c3 */
[----:B------:R-:W-:Y:S02]  /*d930*/  PRMT R194, RZ, 0x7610, R194 ;  /* 0x00007610ffc27816 */ /* 0x000fe400000000c2 */
[----:B------:R-:W-:Y:S02]  /*d940*/  PRMT R211, RZ, 0x7610, R211 ;  /* 0x00007610ffd37816 */ /* 0x000fe400000000d3 */
[----:B------:R-:W-:Y:S01]  /*d950*/  PRMT R245, RZ, 0x7610, R245 ;  /* 0x00007610fff57816 */ /* 0x000fe200000000f5 */
[----:B------:R0:W-:Y:S01]  /*d960*/  STS.U16 [R9+UR12+0x1580], R248 ;  /* 0x001580f809007988 */ /* 0x0001e2000800040c */
[----:B--2---:R-:W-:-:S02]  /*d970*/  @!P0 IMAD.MOV.U32 R190, RZ, RZ, R8 ;  /* 0x000000ffffbe8224 */ /* 0x004fc400078e0008 */
[----:B------:R-:W-:Y:S01]  /*d980*/  @!P0 IMAD.MOV.U32 R191, RZ, RZ, R226 ;  /* 0x000000ffffbf8224 */ /* 0x000fe200078e00e2 */
[----:B------:R-:W2:Y:S04]  /*d990*/  LDL.LU R3, [R1+0x620] ;  /* 0x0006200001037983 */ /* 0x000ea80000300800 */
[----:B------:R1:W4:Y:S01]  /*d9a0*/  @!P0 LDG.E.U16 R198, desc[UR14][R190.64] ;  /* 0x0000000ebec68981 */ /* 0x000322000c1e1500 */
[----:B0-----:R-:W-:-:S03]  /*d9b0*/  PRMT R248, RZ, 0x7610, R248 ;  /* 0x00007610fff87816 */ /* 0x001fc600000000f8 */
[----:B------:R0:W-:Y:S04]  /*d9c0*/  STS.U16 [R9+UR12+0x1980], R250 ;  /* 0x001980fa09007988 */ /* 0x0001e8000800040c */
[----:B------:R-:W4:Y:S01]  /*d9d0*/  LDL.LU R249, [R1+0xd0] ;  /* 0x0000d00001f97983 */ /* 0x000f220000300800 */
[----:B-1----:R-:W-:Y:S02]  /*d9e0*/  @!P0 IMAD.MOV.U32 R190, RZ, RZ, R228 ;  /* 0x000000ffffbe8224 */ /* 0x002fe400078e00e4 */
[----:B------:R-:W-:Y:S01]  /*d9f0*/  @!P0 IMAD.MOV.U32 R191, RZ, RZ, R251 ;  /* 0x000000ffffbf8224 */ /* 0x000fe200078e00fb */
[----:B0-----:R-:W-:Y:S01]  /*da00*/  PRMT R250, RZ, 0x7610, R250 ;  /* 0x00007610fffa7816 */ /* 0x001fe200000000fa */
[----:B------:R0:W-:Y:S04]  /*da10*/  STS.U16 [R9+UR12+0x1d80], R252 ;  /* 0x001d80fc09007988 */ /* 0x0001e8000800040c */
[----:B------:R1:W4:Y:S04]  /*da20*/  @!P0 LDG.E.U16 R197, desc[UR14][R190.64] ;  /* 0x0000000ebec58981 */ /* 0x000328000c1e1500 */
[----:B------:R-:W4:Y:S01]  /*da30*/  LDL.LU R11, [R1+0xb0] ;  /* 0x0000b000010b7983 */ /* 0x000f220000300800 */
[----:B0-----:R-:W-:-:S03]  /*da40*/  PRMT R252, RZ, 0x7610, R252 ;  /* 0x00007610fffc7816 */ /* 0x001fc600000000fc */
[----:B------:R-:W4:Y:S01]  /*da50*/  LDL.LU R13, [R1+0x90] ;  /* 0x00009000010d7983 */ /* 0x000f220000300800 */
[----:B-1----:R-:W-:Y:S02]  /*da60*/  @!P0 IMAD.MOV.U32 R190, RZ, RZ, R4 ;  /* 0x000000ffffbe8224 */ /* 0x002fe400078e0004 */
[----:B------:R-:W-:Y:S01]  /*da70*/  @!P0 IMAD.MOV.U32 R191, RZ, RZ, R235 ;  /* 0x000000ffffbf8224 */ /* 0x000fe200078e00eb */
[----:B------:R-:W4:Y:S04]  /*da80*/  LDL.LU R10, [R1+0x74] ;  /* 0x00007400010a7983 */ /* 0x000f280000300800 */
[----:B------:R0:W4:Y:S04]  /*da90*/  @!P0 LDG.E.U16 R196, desc[UR14][R190.64] ;  /* 0x0000000ebec48981 */ /* 0x000128000c1e1500 */
[----:B------:R-:W4:Y:S01]  /*daa0*/  LDL.LU R12, [R1+0x5c] ;  /* 0x00005c00010c7983 */ /* 0x000f220000300800 */
[----:B0-----:R-:W-:-:S02]  /*dab0*/  @!P0 IMAD.MOV.U32 R190, RZ, RZ, R0 ;  /* 0x000000ffffbe8224 */ /* 0x001fc400078e0000 */
[----:B------:R-:W-:-:S05]  /*dac0*/  @!P0 IMAD.MOV.U32 R191, RZ, RZ, R2 ;  /* 0x000000ffffbf8224 */ /* 0x000fca00078e0002 */
[----:B------:R0:W4:Y:S02]  /*dad0*/  @!P0 LDG.E.U16 R195, desc[UR14][R190.64] ;  /* 0x0000000ebec38981 */ /* 0x000124000c1e1500 */
[----:B0-----:R-:W-:Y:S02]  /*dae0*/  @!P0 IMAD.MOV.U32 R190, RZ, RZ, R6 ;  /* 0x000000ffffbe8224 */ /* 0x001fe400078e0006 */
        /* <DEDUP_REMOVED lines=15> */
[----:B---3--:R-:W-:-:S05]  /*dbe0*/  @!P0 IMAD.MOV.U32 R191, RZ, RZ, R222 ;  /* 0x000000ffffbf8224 */ /* 0x008fca00078e00de */
[----:B------:R-:W3:Y:S04]  /*dbf0*/  @!P0 LDG.E.U16 R252, desc[UR14][R190.64] ;  /* 0x0000000ebefc8981 */ /* 0x000ee8000c1e1500 */
[----:B------:R-:W2:Y:S04]  /*dc00*/  LDL.LU R190, [R1+0x18] ;  /* 0x0000180001be7983 */ /* 0x000ea80000300800 */
[----:B------:R-:W4:Y:S04]  /*dc10*/  LDL.LU R191, [R1+0x4] ;  /* 0x0000040001bf7983 */ /* 0x000f280000300800 */
[----:B--2---:R-:W-:Y:S04]  /*dc20*/  STS.U16 [R9+UR12+0x2180], R190 ;  /* 0x002180be09007988 */ /* 0x004fe8000800040c */
[----:B----4-:R-:W-:Y:S04]  /*dc30*/  STS.U16 [R9+UR12+0x2580], R191 ;  /* 0x002580bf09007988 */ /* 0x010fe8000800040c */
[----:B------:R-:W-:Y:S04]  /*dc40*/  STS.U16 [R9+UR12+0x2980], R246 ;  /* 0x002980f609007988 */ /* 0x000fe8000800040c */
[----:B------:R-:W-:Y:S04]  /*dc50*/  STS.U16 [R9+UR12+0x2d80], R238 ;  /* 0x002d80ee09007988 */ /* 0x000fe8000800040c */
[----:B------:R0:W-:Y:S04]  /*dc60*/  STS.U16 [R9+UR12+0x3180], R230 ;  /* 0x003180e609007988 */ /* 0x0001e8000800040c */
[----:B0-----:R-:W2:Y:S04]  /*dc70*/  LDL R230, [R1+0x640] ;  /* 0x0006400001e67983 */ /* 0x001ea80000100800 */
[----:B------:R0:W-:Y:S04]  /*dc80*/  STS.U16 [R9+UR12+0x3580], R221 ;  /* 0x003580dd09007988 */ /* 0x0001e8000800040c */
[----:B------:R1:W-:Y:S04]  /*dc90*/  STS.U16 [R9+UR12+0x3980], R213 ;  /* 0x003980d509007988 */ /* 0x0003e8000800040c */
[----:B------:R4:W-:Y:S04]  /*dca0*/  STS.U16 [R9+UR12+0x3d80], R17 ;  /* 0x003d801109007988 */ /* 0x0009e8000800040c */
[----:B0-----:R-:W3:Y:S04]  /*dcb0*/  LDL.LU R221, [R1+0x14] ;  /* 0x0000140001dd7983 */ /* 0x001ee80000300800 */
[----:B-1----:R-:W3:Y:S04]  /*dcc0*/  LDL.LU R213, [R1+0x2c] ;  /* 0x00002c0001d57983 */ /* 0x002ee80000300800 */
[----:B----4-:R-:W4:Y:S04]  /*dcd0*/  LDL.LU R17, [R1+0x44] ;  /* 0x0000440001117983 */ /* 0x010f280000300800 */
[----:B------:R-:W3:Y:S04]  /*dce0*/  LDL.LU R9, [R1+0x61c] ;  /* 0x00061c0001097983 */ /* 0x000ee80000300800 */
[----:B--2---:R0:W-:Y:S04]  /*dcf0*/  STS.U16 [R230+UR12+0x200], R3 ;  /* 0x00020003e6007988 */ /* 0x0041e8000800040c */
[----:B------:R1:W-:Y:S04]  /*dd00*/  STS.U16 [R230+UR12+0x600], R249 ;  /* 0x000600f9e6007988 */ /* 0x0003e8000800040c */
[----:B0-----:R-:W2:Y:S04]  /*dd10*/  LDL.LU R3, [R1+0xcc] ;  /* 0x0000cc0001037983 */ /* 0x001ea80000300800 */
[----:B------:R-:W2:Y:S04]  /*dd20*/  LDL.LU R238, [R1+0x70] ;  /* 0x0000700001ee7983 */ /* 0x000ea80000300800 */
[----:B------:R-:W2:Y:S04]  /*dd30*/  LDL.LU R246, [R1+0x58] ;  /* 0x0000580001f67983 */ /* 0x000ea80000300800 */
[----:B------:R-:W2:Y:S04]  /*dd40*/  LDL.LU R190, [R1+0x40] ;  /* 0x0000400001be7983 */ /* 0x000ea80000300800 */
[----:B------:R-:W2:Y:S04]  /*dd50*/  LDL.LU R191, [R1+0x28] ;  /* 0x0000280001bf7983 */ /* 0x000ea80000300800 */
[----:B-1----:R-:W2:Y:S04]  /*dd60*/  LDL.LU R249, [R1+0x70c] ;  /* 0x00070c0001f97983 */ /* 0x002ea80000300800 */
[----:B------:R0:W-:Y:S04]  /*dd70*/  STS.U16 [R230+UR12+0xa00], R11 ;  /* 0x000a000be6007988 */ /* 0x0001e8000800040c */
[----:B------:R1:W-:Y:S04]  /*dd80*/  STS.U16 [R230+UR12+0xe00], R13 ;  /* 0x000e000de6007988 */ /* 0x0003e8000800040c */
[----:B------:R4:W-:Y:S04]  /*dd90*/  STS.U16 [R230+UR12+0x1200], R10 ;  /* 0x0012000ae6007988 */ /* 0x0009e8000800040c */
[----:B0-----:R-:W2:Y:S04]  /*dda0*/  LDL.LU R11, [R1+0x708] ;  /* 0x00070800010b7983 */ /* 0x001ea80000300800 */
[----:B-1----:R-:W2:Y:S04]  /*ddb0*/  LDL.LU R13, [R1+0x704] ;  /* 0x00070400010d7983 */ /* 0x002ea80000300800 */
[----:B----4-:R-:W4:Y:S04]  /*ddc0*/  LDL.LU R10, [R1+0x700] ;  /* 0x00070000010a7983 */ /* 0x010f280000300800 */
[----:B------:R0:W-:Y:S04]  /*ddd0*/  STS.U16 [R230+UR12+0x1600], R12 ;  /* 0x0016000ce6007988 */ /* 0x0001e8000800040c */
[----:B------:R-:W-:Y:S04]  /*dde0*/  STS.U16 [R230+UR12+0x1a00], R17 ;  /* 0x001a0011e6007988 */ /* 0x000fe8000800040c */
[----:B---3--:R-:W-:Y:S04]  /*ddf0*/  STS.U16 [R230+UR12+0x1e00], R213 ;  /* 0x001e00d5e6007988 */ /* 0x008fe8000800040c */
[----:B------:R-:W-:Y:S04]  /*de00*/  STS.U16 [R230+UR12+0x2200], R221 ;  /* 0x002200dde6007988 */ /* 0x000fe8000800040c */
[----:B0-----:R-:W3:Y:S04]  /*de10*/  LDL.LU R12, [R1+0x6fc] ;  /* 0x0006fc00010c7983 */ /* 0x001ee80000300800 */
[----:B----4-:R0:W-:Y:S04]  /*de20*/  STS.U16 [R230+UR12+0x2600], R10 ;  /* 0x0026000ae6007988 */ /* 0x0101e8000800040c */
[----:B------:R-:W-:Y:S04]  /*de30*/  STS.U16 [R230+UR12+0x2a00], R244 ;  /* 0x002a00f4e6007988 */ /* 0x000fe8000800040c */
[----:B------:R-:W-:Y:S04]  /*de40*/  STS.U16 [R230+UR12+0x2e00], R237 ;  /* 0x002e00ede6007988 */ /* 0x000fe8000800040c */
[----:B------:R-:W-:Y:S04]  /*de50*/  STS.U16 [R230+UR12+0x3200], R229 ;  /* 0x003200e5e6007988 */ /* 0x000fe8000800040c */
[----:B0-----:R-:W4:Y:S04]  /*de60*/  LDL.LU R10, [R1+0x6f8] ;  /* 0x0006f800010a7983 */ /* 0x001f280000300800 */
[----:B------:R0:W-:Y:S04]  /*de70*/  STS.U16 [R230+UR12+0x3600], R220 ;  /* 0x003600dce6007988 */ /* 0x0001e8000800040c */
[----:B0-----:R-:W2:Y:S04]  /*de80*/  LDL R220, [R1+0x63c] ;  /* 0x00063c0001dc7983 */ /* 0x001ea80000100800 */
[----:B------:R0:W-:Y:S04]  /*de90*/  STS.U16 [R230+UR12+0x3a00], R212 ;  /* 0x003a00d4e6007988 */ /* 0x0001e8000800040c */
[----:B------:R1:W-:Y:S04]  /*dea0*/  STS.U16 [R230+UR12+0x3e00], R18 ;  /* 0x003e0012e6007988 */ /* 0x0003e8000800040c */
[----:B0-----:R-:W3:Y:S04]  /*deb0*/  LDL.LU R212, [R1+0x8c] ;  /* 0x00008c0001d47983 */ /* 0x001ee80000300800 */
[----:B-1----:R-:W4:Y:S04]  /*dec0*/  LDL.LU R18, [R1+0xac] ;  /* 0x0000ac0001127983 */ /* 0x002f280000300800 */
[----:B------:R-:W3:Y:S04]  /*ded0*/  LDL.LU R229, [R1+0x618] ;  /* 0x0006180001e57983 */ /* 0x000ee80000300800 */
[----:B------:R-:W3:Y:S04]  /*dee0*/  LDL.LU R237, [R1+0xc8] ;  /* 0x0000c80001ed7983 */ /* 0x000ee80000300800 */
[----:B------:R-:W3:Y:S04]  /*def0*/  LDL.LU R244, [R1+0xa4] ;  /* 0x0000a40001f47983 */ /* 0x000ee80000300800 */
[----:B------:R-:W3:Y:S04]  /*df00*/  LDL.LU R17, [R1+0x88] ;  /* 0x0000880001117983 */ /* 0x000ee80000300800 */
[----:B------:R-:W3:Y:S04]  /*df10*/  LDL.LU R213, [R1+0x6c] ;  /* 0x00006c0001d57983 */ /* 0x000ee80000300800 */
[----:B------:R-:W3:Y:S04]  /*df20*/  LDL.LU R221, [R1+0x54] ;  /* 0x0000540001dd7983 */ /* 0x000ee80000300800 */
[----:B------:R-:W3:Y:S04]  /*df30*/  LDL.LU R230, [R1+0x38] ;  /* 0x0000380001e67983 */ /* 0x000ee80000300800 */
[----:B--2---:R0:W-:Y:S04]  /*df40*/  STS.U16 [R220+UR12+0x280], R9 ;  /* 0x00028009dc007988 */ /* 0x0041e8000800040c */
[----:B0-----:R-:W2:Y:S04]  /*df50*/  LDL.LU R9, [R1+0x6f4] ;  /* 0x0006f40001097983 */ /* 0x001ea80000300800 */
[----:B------:R0:W-:Y:S04]  /*df60*/  STS.U16 [R220+UR12+0x680], R3 ;  /* 0x00068003dc007988 */ /* 0x0001e8000800040c */
[----:B----4-:R-:W-:Y:S04]  /*df70*/  STS.U16 [R220+UR12+0xa80], R18 ;  /* 0x000a8012dc007988 */ /* 0x010fe8000800040c */
[----:B---3--:R-:W-:Y:S04]  /*df80*/  STS.U16 [R220+UR12+0xe80], R212 ;  /* 0x000e80d4dc007988 */ /* 0x008fe8000800040c */
[----:B------:R-:W-:Y:S04]  /*df90*/  STS.U16 [R220+UR12+0x1280], R238 ;  /* 0x001280eedc007988 */ /* 0x000fe8000800040c */
[----:B0-----:R-:W3:Y:S04]  /*dfa0*/  LDL.LU R3, [R1+0x6f0] ;  /* 0x0006f00001037983 */ /* 0x001ee80000300800 */
[----:B------:R0:W-:Y:S04]  /*dfb0*/  STS.U16 [R220+UR12+0x1680], R246 ;  /* 0x001680f6dc007988 */ /* 0x0001e8000800040c */
[----:B------:R1:W-:Y:S04]  /*dfc0*/  STS.U16 [R220+UR12+0x1a80], R190 ;  /* 0x001a80bedc007988 */ /* 0x0003e8000800040c */
[----:B------:R4:W-:Y:S04]  /*dfd0*/  STS.U16 [R220+UR12+0x1e80], R191 ;  /* 0x001e80bfdc007988 */ /* 0x0009e8000800040c */
[----:B0-----:R-:W3:Y:S04]  /*dfe0*/  LDL.LU R246, [R1+0x614] ;  /* 0x0006140001f67983 */ /* 0x001ee80000300800 */
[----:B-1----:R-:W3:Y:S04]  /*dff0*/  LDL.LU R190, [R1+0xc4] ;  /* 0x0000c40001be7983 */ /* 0x002ee80000300800 */
[----:B----4-:R-:W4:Y:S01]  /*e000*/  LDL.LU R191, [R1+0xa0] ;  /* 0x0000a00001bf7983 */ /* 0x010f220000300800 */
[----:B------:R-:W0:Y:S03]  /*e010*/  S2R R238, SR_TID.X ;  /* 0x0000000000ee7919 */ /* 0x000e260000002100 */
[----:B--2---:R1:W-:Y:S04]  /*e020*/  STS.U16 [R220+UR12+0x2280], R9 ;  /* 0x00228009dc007988 */ /* 0x0043e8000800040c */
[----:B-1----:R-:W2:Y:S01]  /*e030*/  LDL.LU R9, [R1+0x6ec] ;  /* 0x0006ec0001097983 */ /* 0x002ea20000300800 */
[----:B0-----:R-:W-:-:S02]  /*e040*/  IMAD.SHL.U32 R212, R238, 0x2, RZ ;  /* 0x00000002eed47824 */ /* 0x001fc400078e00ff */
[----:B------:R-:W-:Y:S01]  /*e050*/  IMAD.SHL.U32 R18, R238, 0x100, RZ ;  /* 0x00000100ee127824 */ /* 0x000fe200078e00ff */
[----:B------:R0:W-:Y:S04]  /*e060*/  STS.U16 [R220+UR12+0x2680], R13 ;  /* 0x0026800ddc007988 */ /* 0x0001e8000800040c */
[----:B------:R-:W-:Y:S01]  /*e070*/  LOP3.LUT R18, R18, 0xc07e, R212, 0xc8, !PT ;  /* 0x0000c07e12127812 */ /* 0x000fe200078ec8d4 */
[----:B------:R-:W-:Y:S03]  /*e080*/  STS.U16 [R220+UR12+0x2a80], R243 ;  /* 0x002a80f3dc007988 */ /* 0x000fe6000800040c */
[----:B------:R-:W-:Y:S01]  /*e090*/  LOP3.LUT R18, R18, 0x60, RZ, 0x3c, !PT ;  /* 0x0000006012127812 */ /* 0x000fe200078e3cff */
[----:B------:R-:W-:Y:S04]  /*e0a0*/  STS.U16 [R220+UR12+0x2e80], R236 ;  /* 0x002e80ecdc007988 */ /* 0x000fe8000800040c */
        /* <DEDUP_REMOVED lines=11> */
[----:B0-----:R-:W4:Y:S04]  /*e160*/  LDL.LU R13, [R1+0x6e8] ;  /* 0x0006e800010d7983 */ /* 0x001f280000300800 */
[----:B--2---:R0:W-:Y:S04]  /*e170*/  STS.U16 [R18+UR12+0x1f00], R9 ;  /* 0x001f000912007988 */ /* 0x0041e8000800040c */
[----:B------:R1:W-:Y:S04]  /*e180*/  STS.U16 [R18+UR12+0x2300], R10 ;  /* 0x0023000a12007988 */ /* 0x0003e8000800040c */
[----:B------:R2:W-:Y:S04]  /*e190*/  STS.U16 [R18+UR12+0x2700], R11 ;  /* 0x0027000b12007988 */ /* 0x0005e8000800040c */
[----:B0-----:R-:W4:Y:S04]  /*e1a0*/  LDL.LU R9, [R1+0x6e4] ;  /* 0x0006e40001097983 */ /* 0x001f280000300800 */
[----:B-1----:R-:W4:Y:S04]  /*e1b0*/  LDL.LU R10, [R1+0x6e0] ;  /* 0x0006e000010a7983 */ /* 0x002f280000300800 */
[----:B--2---:R-:W2:Y:S01]  /*e1c0*/  LDL.LU R11, [R1+0x6dc] ;  /* 0x0006dc00010b7983 */ /* 0x004ea20000300800 */
[----:B------:R-:W-:-:S02]  /*e1d0*/  IMAD.SHL.U32 R17, R238, 0x2, RZ ;  /* 0x00000002ee117824 */ /* 0x000fc400078e00ff */
[----:B------:R-:W-:Y:S01]  /*e1e0*/  IMAD.SHL.U32 R16, R238, 0x100, RZ ;  /* 0x00000100ee107824 */ /* 0x000fe200078e00ff */
[----:B------:R-:W-:Y:S04]  /*e1f0*/  STS.U16 [R18+UR12+0x2b00], R242 ;  /* 0x002b00f212007988 */ /* 0x000fe8000800040c */
[----:B------:R-:W-:Y:S01]  /*e200*/  LOP3.LUT R16, R16, 0xc07e, R17, 0xc8, !PT ;  /* 0x0000c07e10107812 */ /* 0x000fe200078ec811 */
[----:B------:R-:W-:Y:S03]  /*e210*/  STS.U16 [R18+UR12+0x2f00], R232 ;  /* 0x002f00e812007988 */ /* 0x000fe6000800040c */
[----:B------:R-:W-:Y:S01]  /*e220*/  LOP3.LUT R16, R16, 0x70, RZ, 0x3c, !PT ;  /* 0x0000007010107812 */ /* 0x000fe200078e3cff */
[----:B------:R-:W-:Y:S04]  /*e230*/  STS.U16 [R18+UR12+0x3300], R225 ;  /* 0x003300e112007988 */ /* 0x000fe8000800040c */
[----:B------:R-:W-:Y:S04]  /*e240*/  STS.U16 [R18+UR12+0x3700], R216 ;  /* 0x003700d812007988 */ /* 0x000fe8000800040c */
[----:B------:R-:W-:Y:S04]  /*e250*/  STS.U16 [R18+UR12+0x3b00], R15 ;  /* 0x003b000f12007988 */ /* 0x000fe8000800040c */
[----:B------:R-:W-:Y:S04]  /*e260*/  STS.U16 [R18+UR12+0x3f00], R20 ;  /* 0x003f001412007988 */ /* 0x000fe8000800040c */
[----:B---3--:R-:W-:Y:S04]  /*e270*/  STS.U16 [R16+UR12+0x380], R246 ;  /* 0x000380f610007988 */ /* 0x008fe8000800040c */
[----:B------:R-:W-:Y:S04]  /*e280*/  STS.U16 [R16+UR12+0x780], R190 ;  /* 0x000780be10007988 */ /* 0x000fe8000800040c */
[----:B----4-:R-:W-:Y:S04]  /*e290*/  STS.U16 [R16+UR12+0xb80], R191 ;  /* 0x000b80bf10007988 */ /* 0x010fe8000800040c */
[----:B--2---:R0:W-:Y:S04]  /*e2a0*/  STS.U16 [R16+UR12+0xf80], R11 ;  /* 0x000f800b10007988 */ /* 0x0041e8000800040c */
[----:B------:R1:W-:Y:S04]  /*e2b0*/  STS.U16 [R16+UR12+0x1380], R10 ;  /* 0x0013800a10007988 */ /* 0x0003e8000800040c */
[----:B------:R2:W-:Y:S04]  /*e2c0*/  STS.U16 [R16+UR12+0x1780], R9 ;  /* 0x0017800910007988 */ /* 0x0005e8000800040c */
[----:B0-----:R-:W3:Y:S04]  /*e2d0*/  LDL.LU R11, [R1+0x6d8] ;  /* 0x0006d800010b7983 */ /* 0x001ee80000300800 */
[----:B-1----:R-:W4:Y:S04]  /*e2e0*/  LDL.LU R10, [R1+0x6d4] ;  /* 0x0006d400010a7983 */ /* 0x002f280000300800 */
[----:B--2---:R-:W2:Y:S04]  /*e2f0*/  LDL.LU R9, [R1+0x6d0] ;  /* 0x0006d00001097983 */ /* 0x004ea80000300800 */
[----:B------:R0:W-:Y:S04]  /*e300*/  STS.U16 [R16+UR12+0x1b80], R13 ;  /* 0x001b800d10007988 */ /* 0x0001e8000800040c */
[----:B------:R1:W-:Y:S04]  /*e310*/  STS.U16 [R16+UR12+0x1f80], R3 ;  /* 0x001f800310007988 */ /* 0x0003e8000800040c */
[----:B0-----:R-:W2:Y:S04]  /*e320*/  LDL.LU R13, [R1+0x6cc] ;  /* 0x0006cc00010d7983 */ /* 0x001ea80000300800 */
[----:B-1----:R-:W3:Y:S04]  /*e330*/  LDL.LU R3, [R1+0x6c8] ;  /* 0x0006c80001037983 */ /* 0x002ee80000300800 */
[----:B------:R0:W-:Y:S04]  /*e340*/  STS.U16 [R16+UR12+0x2380], R12 ;  /* 0x0023800c10007988 */ /* 0x0001e8000800040c */
[----:B------:R-:W-:Y:S04]  /*e350*/  STS.U16 [R16+UR12+0x2780], R249 ;  /* 0x002780f910007988 */ /* 0x000fe8000800040c */
[----:B------:R-:W-:Y:S01]  /*e360*/  STS.U16 [R16+UR12+0x2b80], R240 ;  /* 0x002b80f010007988 */ /* 0x000fe2000800040c */
[----:B0-----:R-:W0:Y:S03]  /*e370*/  LDC R12, c[0x0][0x238] ;  /* 0x00008e00ff0c7b82 */ /* 0x001e260000000800 */
[----:B------:R-:W-:Y:S04]  /*e380*/  STS.U16 [R16+UR12+0x2f80], R231 ;  /* 0x002f80e710007988 */ /* 0x000fe8000800040c */
[----:B------:R-:W-:Y:S04]  /*e390*/  STS.U16 [R16+UR12+0x3380], R223 ;  /* 0x003380df10007988 */ /* 0x000fe8000800040c */
[----:B------:R-:W-:Y:S04]  /*e3a0*/  STS.U16 [R16+UR12+0x3780], R214 ;  /* 0x003780d610007988 */ /* 0x000fe8000800040c */
[----:B------:R-:W-:Y:S04]  /*e3b0*/  STS.U16 [R16+UR12+0x3b80], R14 ;  /* 0x003b800e10007988 */ /* 0x000fe8000800040c */
[----:B------:R3:W-:Y:S02]  /*e3c0*/  STS.U16 [R16+UR12+0x3f80], R21 ;  /* 0x003f801510007988 */ /* 0x0007e4000800040c */
[----:B---3--:R-:W-:-:S02]  /*e3d0*/  LOP3.LUT R16, R3, 0x20, RZ, 0x3c, !PT ;  /* 0x0000002003107812 */ /* 0x008fc400078e3cff */
        /* <DEDUP_REMOVED lines=23> */
[----:B------:R-:W-:Y:S01]  /*e550*/  STS.U16 [R16+UR12+0x11d00], R174 ;  /* 0x011d00ae10007988 */ /* 0x000fe2000800040c */
[----:B------:R-:W-:-:S03]  /*e560*/  LOP3.LUT R15, R3, 0x40, RZ, 0x3c, !PT ;  /* 0x00000040030f7812 */ /* 0x000fc600078e3cff */
        /* <DEDUP_REMOVED lines=40> */
[----:B------:R1:W-:Y:S01]  /*e7f0*/  STS.U16 [R14+UR12+0x13b00], R252 ;  /* 0x013b00fc0e007988 */ /* 0x0003e2000800040c */
[----:B0-----:R-:W-:Y:S01]  /*e800*/  IMAD.SHL.U32 R12, R12, 0x80, RZ ;  /* 0x000000800c0c7824 */ /* 0x001fe200078e00ff */
[----:B------:R0:W-:Y:S06]  /*e810*/  MEMBAR.ALL.CTA ;  /* 0x0000000000007992 */ /* 0x0001ec0000008000 */
[----:B0-----:R-:W0:Y:S04]  /*e820*/  FENCE.VIEW.ASYNC.S ;  /* 0x00000000000073c6 */ /* 0x001e280000000000 */
[----:B-1----:R-:W3:Y:S04]  /*e830*/  LDL R14, [R1+0x624] ;  /* 0x00062400010e7983 */ /* 0x002ee80000100800 */
[----:B------:R-:W2:Y:S01]  /*e840*/  LDL.LU R17, [R1+0x610] ;  /* 0x0006100001117983 */ /* 0x000ea20000300800 */
[----:B------:R-:W-:-:S03]  /*e850*/  IMAD.SHL.U32 R12, R12, 0x2, RZ ;  /* 0x000000020c0c7824 */ /* 0x000fc600078e00ff */
[----:B------:R-:W3:Y:S04]  /*e860*/  LDL.LU R212, [R1+0x5f8] ;  /* 0x0005f80001d47983 */ /* 0x000ee80000300800 */
[----:B------:R-:W3:Y:S04]  /*e870*/  LDL.LU R213, [R1+0x5f0] ;  /* 0x0005f00001d57983 */ /* 0x000ee80000300800 */
[----:B------:R-:W3:Y:S04]  /*e880*/  LDL.LU R221, [R1+0x5e8] ;  /* 0x0005e80001dd7983 */ /* 0x000ee80000300800 */
[----:B------:R-:W3:Y:S04]  /*e890*/  LDL.LU R16, [R1+0x60c] ;  /* 0x00060c0001107983 */ /* 0x000ee80000300800 */
[----:B------:R-:W3:Y:S01]  /*e8a0*/  LDL.LU R230, [R1+0x5e0] ;  /* 0x0005e00001e67983 */ /* 0x000ee20000300800 */
[----:B----4-:R-:W-:-:S03]  /*e8b0*/  IADD3 R10, P6, R10, R12, RZ ;  /* 0x0000000c0a0a7210 */ /* 0x010fc60007fde0ff */
[----:B------:R-:W4:Y:S04]  /*e8c0*/  LDL.LU R238, [R1+0x604] ;  /* 0x0006040001ee7983 */ /* 0x000f280000300800 */
[----:B------:R-:W4:Y:S04]  /*e8d0*/  LDL.LU R237, [R1+0x5d8] ;  /* 0x0005d80001ed7983 */ /* 0x000f280000300800 */
[----:B------:R-:W4:Y:S04]  /*e8e0*/  LDL.LU R246, [R1+0x5fc] ;  /* 0x0005fc0001f67983 */ /* 0x000f280000300800 */
[----:B------:R-:W4:Y:S01]  /*e8f0*/  LDL.LU R190, [R1+0x5d0] ;  /* 0x0005d00001be7983 */ /* 0x000f220000300800 */
[----:B------:R-:W-:-:S03]  /*e900*/  IADD3 R11, P1, R11, R12, RZ ;  /* 0x0000000c0b0b7210 */ /* 0x000fc60007f3e0ff */
[----:B------:R-:W4:Y:S04]  /*e910*/  LDL.LU R218, [R1+0x5f4] ;  /* 0x0005f40001da7983 */ /* 0x000f280000300800 */
[----:B------:R-:W4:Y:S04]  /*e920*/  LDL.LU R227, [R1+0x5c8] ;  /* 0x0005c80001e37983 */ /* 0x000f280000300800 */
[----:B------:R-:W4:Y:S04]  /*e930*/  LDL.LU R220, [R1+0x5ec] ;  /* 0x0005ec0001dc7983 */ /* 0x000f280000300800 */
[----:B------:R-:W4:Y:S04]  /*e940*/  LDL.LU R191, [R1+0x5c0] ;  /* 0x0005c00001bf7983 */ /* 0x000f280000300800 */
[----:B------:R1:W-:Y:S01]  /*e950*/  STL [R1+0x608], R10 ;  /* 0x0006080a01007387 */ /* 0x0003e20000100800 */
[----:B0-----:R-:W-:Y:S06]  /*e960*/  BAR.SYNC.DEFER_BLOCKING 0x0 ;  /* 0x0000000000007b1d */ /* 0x001fec0000010000 */
[----:B-1----:R-:W4:Y:S01]  /*e970*/  LDL.LU R10, [R1+0x6c4] ;  /* 0x0006c400010a7983 */ /* 0x002f220000300800 */
[----:B--2---:R-:W-:-:S05]  /*e980*/  IADD3 R17, P5, R17, R12, RZ ;  /* 0x0000000c11117210 */ /* 0x004fca0007fbe0ff */
[----:B------:R-:W-:Y:S04]  /*e990*/  STL [R1+0x610], R17 ;  /* 0x0006101101007387 */ /* 0x000fe80000100800 */
[----:B------:R-:W2:Y:S04]  /*e9a0*/  LDL.LU R244, [R1+0x5e4] ;  /* 0x0005e40001f47983 */ /* 0x000ea80000300800 */
[----:B------:R0:W-:Y:S04]  /*e9b0*/  STL [R1+0x600], R11 ;  /* 0x0006000b01007387 */ /* 0x0001e80000100800 */
[----:B0-----:R-:W4:Y:S01]  /*e9c0*/  LDL.LU R11, [R1+0x6c0] ;  /* 0x0006c000010b7983 */ /* 0x001f220000300800 */
[----:B------:R-:W-:-:S02]  /*e9d0*/  IADD3 R9, P4, R9, R12, RZ ;  /* 0x0000000c09097210 */ /* 0x000fc40007f9e0ff */
[-C--:B---3--:R-:W-:Y:S01]  /*e9e0*/  IADD3 R212, P2, R212, R12.reuse, RZ ;  /* 0x0000000cd4d47210 */ /* 0x088fe20007f5e0ff */
[----:B------:R-:W3:Y:S01]  /*e9f0*/  LDL.LU R236, [R1+0x5b8] ;  /* 0x0005b80001ec7983 */ /* 0x000ee20000300800 */
[----:B------:R-:W-:-:S03]  /*ea00*/  IADD3 R213, P3, R213, R12, RZ ;  /* 0x0000000cd5d57210 */ /* 0x000fc60007f7e0ff */
[----:B------:R-:W3:Y:S04]  /*ea10*/  LDL.LU R243, [R1+0x5dc] ;  /* 0x0005dc0001f37983 */ /* 0x000ee80000300800 */
[----:B------:R-:W3:Y:S04]  /*ea20*/  LDL.LU R18, [R1+0x5b0] ;  /* 0x0005b00001127983 */ /* 0x000ee80000300800 */
[----:B------:R-:W3:Y:S04]  /*ea30*/  LDL.LU R229, [R1+0x5d4] ;  /* 0x0005d40001e57983 */ /* 0x000ee80000300800 */
[----:B------:R-:W3:Y:S04]  /*ea40*/  LDL.LU R17, [R1+0x5a8] ;  /* 0x0005a80001117983 */ /* 0x000ee80000300800 */
[----:B------:R0:W-:Y:S04]  /*ea50*/  STL [R1+0x5f8], R212 ;  /* 0x0005f8d401007387 */ /* 0x0001e80000100800 */
[----:B0-----:R-:W3:Y:S04]  /*ea60*/  LDL.LU R212, [R1+0x5cc] ;  /* 0x0005cc0001d47983 */ /* 0x001ee80000300800 */
[----:B------:R0:W-:Y:S04]  /*ea70*/  STL [R1+0x5f0], R213 ;  /* 0x0005f0d501007387 */ /* 0x0001e80000100800 */
[----:B0-----:R-:W3:Y:S01]  /*ea80*/  LDL.LU R213, [R1+0x5a0] ;  /* 0x0005a00001d57983 */ /* 0x001ee20000300800 */
[--C-:B----4-:R-:W-:Y:S01]  /*ea90*/  IMAD.X R10, R10, 0x1, R11.reuse, P4 ;  /* 0x000000010a0a7824 */ /* 0x110fe200020e060b */
[-C--:B------:R-:W-:Y:S01]  /*eaa0*/  IADD3 R221, P4, R221, R12.reuse, RZ ;  /* 0x0000000cdddd7210 */ /* 0x080fe20007f9e0ff */
[----:B------:R-:W-:Y:S01]  /*eab0*/  IMAD.X R16, R16, 0x1, R11, P5 ;  /* 0x0000000110107824 */ /* 0x000fe200028e060b */
[----:B------:R-:W-:-:S03]  /*eac0*/  IADD3 R230, P5, R230, R12, RZ ;  /* 0x0000000ce6e67210 */ /* 0x000fc60007fbe0ff */
[----:B------:R0:W-:Y:S01]  /*ead0*/  STL [R1+0x5e8], R221 ;  /* 0x0005e8dd01007387 */ /* 0x0001e20000100800 */
[--C-:B------:R-:W-:Y:S01]  /*eae0*/  IMAD.X R238, R238, 0x1, R11.reuse, P6 ;  /* 0x00000001eeee7824 */ /* 0x100fe200030e060b */
[-C--:B------:R-:W-:Y:S01]  /*eaf0*/  IADD3 R237, P6, R237, R12.reuse, RZ ;  /* 0x0000000ceded7210 */ /* 0x080fe20007fde0ff */
[----:B------:R-:W-:Y:S01]  /*eb00*/  IMAD.X R246, R246, 0x1, R11, P1 ;  /* 0x00000001f6f67824 */ /* 0x000fe200008e060b */
[----:B0-----:R-:W4:Y:S04]  /*eb10*/  LDL.LU R221, [R1+0x5c4] ;  /* 0x0005c40001dd7983 */ /* 0x001f280000300800 */
[----:B------:R0:W-:Y:S01]  /*eb20*/  STL [R1+0x5e0], R230 ;  /* 0x0005e0e601007387 */ /* 0x0001e20000100800 */
[----:B------:R-:W-:-:S03]  /*eb30*/  IADD3 R190, P1, R190, R12, RZ ;  /* 0x0000000cbebe7210 */ /* 0x000fc60007f3e0ff */
[----:B0-----:R-:W4:Y:S04]  /*eb40*/  LDL.LU R230, [R1+0x598] ;  /* 0x0005980001e67983 */ /* 0x001f280000300800 */
[----:B------:R-:W-:Y:S04]  /*eb50*/  STL [R1+0x60c], R16 ;  /* 0x00060c1001007387 */ /* 0x000fe80000100800 */
        /* <DEDUP_REMOVED lines=8> */
[----:B------:R0:W-:Y:S04]  /*ebe0*/  STL [R1+0x5fc], R246 ;  /* 0x0005fcf601007387 */ /* 0x0001e80000100800 */
[----:B0-----:R-:W4:Y:S04]  /*ebf0*/  LDL.LU R246, [R1+0x5b4] ;  /* 0x0005b40001f67983 */ /* 0x001f280000300800 */
[----:B------:R0:W-:Y:S04]  /*ec00*/  STL [R1+0x5d0], R190 ;  /* 0x0005d0be01007387 */ /* 0x0001e80000100800 */
[----:B0-----:R-:W4:Y:S04]  /*ec10*/  LDL.LU R190, [R1+0x588] ;  /* 0x0005880001be7983 */ /* 0x001f280000300800 */
[----:B------:R-:W-:Y:S04]  /*ec20*/  STL [R1+0x5f4], R218 ;  /* 0x0005f4da01007387 */ /* 0x000fe80000100800 */
[----:B------:R0:W-:Y:S04]  /*ec30*/  STL [R1+0x5ec], R220 ;  /* 0x0005ecdc01007387 */ /* 0x0001e80000100800 */
[----:B------:R-:W-:Y:S04]  /*ec40*/  STL [R1+0x5c8], R227 ;  /* 0x0005c8e301007387 */ /* 0x000fe80000100800 */
[----:B0-----:R-:W4:Y:S04]  /*ec50*/  LDL.LU R220, [R1+0x5ac] ;  /* 0x0005ac0001dc7983 */ /* 0x001f280000300800 */
[----:B------:R0:W-:Y:S01]  /*ec60*/  STL [R1+0x5c0], R191 ;  /* 0x0005c0bf01007387 */ /* 0x0001e20000100800 */
[----:B--2---:R-:W-:-:S03]  /*ec70*/  IMAD.X R244, R244, 0x1, R11, P4 ;  /* 0x00000001f4f47824 */ /* 0x004fc600020e060b */
[----:B0-----:R-:W2:Y:S04]  /*ec80*/  LDL.LU R191, [R1+0x580] ;  /* 0x0005800001bf7983 */ /* 0x001ea80000300800 */
[----:B------:R0:W-:Y:S04]  /*ec90*/  STL [R1+0x5e4], R244 ;  /* 0x0005e4f401007387 */ /* 0x0001e80000100800 */
[----:B0-----:R-:W2:Y:S01]  /*eca0*/  LDL.LU R244, [R1+0x5a4] ;  /* 0x0005a40001f47983 */ /* 0x001ea20000300800 */
[-C--:B---3--:R-:W-:Y:S01]  /*ecb0*/  IADD3 R236, P4, R236, R12.reuse, RZ ;  /* 0x0000000cecec7210 */ /* 0x088fe20007f9e0ff */
[--C-:B------:R-:W-:Y:S01]  /*ecc0*/  IMAD.X R243, R243, 0x1, R11.reuse, P5 ;  /* 0x00000001f3f37824 */ /* 0x100fe200028e060b */
[----:B------:R-:W-:Y:S01]  /*ecd0*/  IADD3 R18, P5, R18, R12, RZ ;  /* 0x0000000c12127210 */ /* 0x000fe20007fbe0ff */
[----:B------:R-:W-:-:S02]  /*ece0*/  IMAD.X R229, R229, 0x1, R11, P6 ;  /* 0x00000001e5e57824 */ /* 0x000fc400030e060b */
[----:B------:R-:W-:Y:S01]  /*ecf0*/  STL [R1+0x5b8], R236 ;  /* 0x0005b8ec01007387 */ /* 0x000fe20000100800 */
[-C--:B------:R-:W-:Y:S01]  /*ed00*/  IADD3 R17, P6, R17, R12.reuse, RZ ;  /* 0x0000000c11117210 */ /* 0x080fe20007fde0ff */
[----:B------:R-:W-:Y:S02]  /*ed10*/  IMAD.X R212, R212, 0x1, R11, P1 ;  /* 0x00000001d4d47824 */ /* 0x000fe400008e060b */
[----:B------:R-:W-:Y:S01]  /*ed20*/  STL [R1+0x5dc], R243 ;  /* 0x0005dcf301007387 */ /* 0x000fe20000100800 */
[----:B------:R-:W-:-:S03]  /*ed30*/  IADD3 R213, P1, R213, R12, RZ ;  /* 0x0000000cd5d57210 */ /* 0x000fc60007f3e0ff */
[----:B------:R-:W3:Y:S04]  /*ed40*/  LDL.LU R19, [R1+0x578] ;  /* 0x0005780001137983 */ /* 0x000ee80000300800 */
[----:B------:R-:W-:Y:S04]  /*ed50*/  STL [R1+0x5b0], R18 ;  /* 0x0005b01201007387 */ /* 0x000fe80000100800 */
[----:B------:R0:W-:Y:S04]  /*ed60*/  STL [R1+0x5d4], R229 ;  /* 0x0005d4e501007387 */ /* 0x0001e80000100800 */
[----:B0-----:R-:W3:Y:S04]  /*ed70*/  LDL.LU R229, [R1+0x59c] ;  /* 0x00059c0001e57983 */ /* 0x001ee80000300800 */
[----:B------:R0:W-:Y:S04]  /*ed80*/  STL [R1+0x5a8], R17 ;  /* 0x0005a81101007387 */ /* 0x0001e80000100800 */
[----:B0-----:R-:W3:Y:S04]  /*ed90*/  LDL.LU R17, [R1+0x570] ;  /* 0x0005700001117983 */ /* 0x001ee80000300800 */
[----:B------:R0:W-:Y:S04]  /*eda0*/  STL [R1+0x5a0], R213 ;  /* 0x0005a0d501007387 */ /* 0x0001e80000100800 */
[----:B0-----:R-:W3:Y:S04]  /*edb0*/  LDL.LU R213, [R1+0x594] ;  /* 0x0005940001d57983 */ /* 0x001ee80000300800 */
[----:B------:R-:W-:Y:S04]  /*edc0*/  STL [R1+0x5cc], R212 ;  /* 0x0005ccd401007387 */ /* 0x000fe80000100800 */
[----:B------:R-:W3:Y:S01]  /*edd0*/  LDL.LU R16, [R1+0x568] ;  /* 0x0005680001107983 */ /* 0x000ee20000300800 */
[----:B----4-:R-:W-:-:S05]  /*ede0*/  IMAD.X R221, R221, 0x1, R11, P2 ;  /* 0x00000001dddd7824 */ /* 0x010fca00010e060b */
[----:B------:R0:W-:Y:S01]  /*edf0*/  STL [R1+0x5c4], R221 ;  /* 0x0005c4dd01007387 */ /* 0x0001e20000100800 */
[----:B------:R-:W-:-:S03]  /*ee00*/  IADD3 R230, P2, R230, R12, RZ ;  /* 0x0000000ce6e67210 */ /* 0x000fc60007f5e0ff */
[----:B0-----:R-:W4:Y:S04]  /*ee10*/  LDL.LU R221, [R1+0x58c] ;  /* 0x00058c0001dd7983 */ /* 0x001f280000300800 */
[----:B------:R0:W-:Y:S04]  /*ee20*/  STL [R1+0x598], R230 ;  /* 0x000598e601007387 */ /* 0x0001e80000100800 */
[----:B0-----:R-:W4:Y:S01]  /*ee30*/  LDL.LU R230, [R1+0x560] ;  /* 0x0005600001e67983 */ /* 0x001f220000300800 */
[----:B------:R-:W-:-:S03]  /*ee40*/  IMAD.X R238, R238, 0x1, R11, P3 ;  /* 0x00000001eeee7824 */ /* 0x000fc600018e060b */
[----:B------:R-:W4:Y:S04]  /*ee50*/  LDL.LU R212, [R1+0x584] ;  /* 0x0005840001d47983 */ /* 0x000f280000300800 */
[----:B------:R0:W-:Y:S01]  /*ee60*/  STL [R1+0x5bc], R238 ;  /* 0x0005bcee01007387 */ /* 0x0001e20000100800 */
[----:B------:R-:W-:-:S03]  /*ee70*/  IADD3 R237, P3, R237, R12, RZ ;  /* 0x0000000ceded7210 */ /* 0x000fc60007f7e0ff */
[----:B0-----:R-:W4:Y:S01]  /*ee80*/  LDL.LU R238, [R1+0x558] ;  /* 0x0005580001ee7983 */ /* 0x001f220000300800 */
[----:B------:R-:W-:-:S05]  /*ee90*/  IMAD.X R246, R246, 0x1, R11, P4 ;  /* 0x00000001f6f67824 */ /* 0x000fca00020e060b */
[----:B------:R0:W-:Y:S01]  /*eea0*/  STL [R1+0x5b4], R246 ;  /* 0x0005b4f601007387 */ /* 0x0001e20000100800 */
[----:B------:R-:W-:-:S03]  /*eeb0*/  IADD3 R190, P4, R190, R12, RZ ;  /* 0x0000000cbebe7210 */ /* 0x000fc60007f9e0ff */
[----:B0-----:R-:W4:Y:S04]  /*eec0*/  LDL.LU R246, [R1+0x57c] ;  /* 0x00057c0001f67983 */ /* 0x001f280000300800 */
[----:B------:R0:W-:Y:S04]  /*eed0*/  STL [R1+0x590], R237 ;  /* 0x000590ed01007387 */ /* 0x0001e80000100800 */
[----:B------:R-:W4:Y:S04]  /*eee0*/  LDL.LU R218, [R1+0x550] ;  /* 0x0005500001da7983 */ /* 0x000f280000300800 */
[----:B------:R-:W4:Y:S04]  /*eef0*/  LDL.LU R227, [R1+0x574] ;  /* 0x0005740001e37983 */ /* 0x000f280000300800 */
[----:B0-----:R-:W4:Y:S01]  /*ef00*/  LDL.LU R237, [R1+0x548] ;  /* 0x0005480001ed7983 */ /* 0x001f220000300800 */
[----:B------:R-:W-:-:S03]  /*ef10*/  IMAD.X R220, R220, 0x1, R11, P5 ;  /* 0x00000001dcdc7824 */ /* 0x000fc600028e060b */
[----:B------:R0:W-:Y:S04]  /*ef20*/  STL [R1+0x588], R190 ;  /* 0x000588be01007387 */ /* 0x0001e80000100800 */
[----:B0-----:R-:W4:Y:S01]  /*ef30*/  LDL.LU R190, [R1+0x56c] ;  /* 0x00056c0001be7983 */ /* 0x001f220000300800 */
[----:B--2---:R-:W-:-:S05]  /*ef40*/  IADD3 R191, P5, R191, R12, RZ ;  /* 0x0000000cbfbf7210 */ /* 0x004fca0007fbe0ff */
[----:B------:R0:W-:Y:S04]  /*ef50*/  STL [R1+0x580], R191 ;  /* 0x000580bf01007387 */ /* 0x0001e80000100800 */
[----:B0-----:R-:W2:Y:S01]  /*ef60*/  LDL.LU R191, [R1+0x540] ;  /* 0x0005400001bf7983 */ /* 0x001ea20000300800 */
[----:B------:R-:W-:-:S03]  /*ef70*/  IMAD.X R244, R244, 0x1, R11, P6 ;  /* 0x00000001f4f47824 */ /* 0x000fc600030e060b */
[----:B------:R0:W-:Y:S04]  /*ef80*/  STL [R1+0x5ac], R220 ;  /* 0x0005acdc01007387 */ /* 0x0001e80000100800 */
[----:B------:R-:W2:Y:S04]  /*ef90*/  LDL.LU R236, [R1+0x564] ;  /* 0x0005640001ec7983 */ /* 0x000ea80000300800 */
[----:B------:R-:W2:Y:S04]  /*efa0*/  LDL.LU R243, [R1+0x538] ;  /* 0x0005380001f37983 */ /* 0x000ea80000300800 */
[----:B------:R-:W2:Y:S04]  /*efb0*/  LDL.LU R18, [R1+0x55c] ;  /* 0x00055c0001127983 */ /* 0x000ea80000300800 */
[----:B------:R1:W-:Y:S04]  /*efc0*/  STL [R1+0x5a4], R244 ;  /* 0x0005a4f401007387 */ /* 0x0003e80000100800 */
[----:B0-----:R-:W2:Y:S04]  /*efd0*/  LDL.LU R220, [R1+0x530] ;  /* 0x0005300001dc7983 */ /* 0x001ea80000300800 */
[----:B-1----:R-:W2:Y:S01]  /*efe0*/  LDL.LU R244, [R1+0x554] ;  /* 0x0005540001f47983 */ /* 0x002ea20000300800 */
[----:B---3--:R-:W-:Y:S01]  /*eff0*/  IMAD.X R229, R229, 0x1, R11, P1 ;  /* 0x00000001e5e57824 */ /* 0x008fe200008e060b */
[----:B------:R-:W-:-:S04]  /*f000*/  IADD3 R19, P6, R19, R12, RZ ;  /* 0x0000000c13137210 */ /* 0x000fc80007fde0ff */
[----:B------:R0:W-:Y:S04]  /*f010*/  STL [R1+0x59c], R229 ;  /* 0x00059ce501007387 */ /* 0x0001e80000100800 */
[----:B------:R-:W-:Y:S01]  /*f020*/  STL [R1+0x578], R19 ;  /* 0x0005781301007387 */ /* 0x000fe20000100800 */
[----:B------:R-:W-:-:S03]  /*f030*/  IADD3 R17, P1, R17, R12, RZ ;  /* 0x0000000c11117210 */ /* 0x000fc60007f3e0ff */
[----:B0-----:R-:W3:Y:S04]  /*f040*/  LDL.LU R229, [R1+0x528] ;  /* 0x0005280001e57983 */ /* 0x001ee80000300800 */
[----:B------:R0:W-:Y:S01]  /*f050*/  STL [R1+0x570], R17 ;  /* 0x0005701101007387 */ /* 0x0001e20000100800 */
[----:B------:R-:W-:-:S03]  /*f060*/  IMAD.X R213, R213, 0x1, R11, P2 ;  /* 0x00000001d5d57824 */ /* 0x000fc600010e060b */
[----:B0-----:R-:W3:Y:S04]  /*f070*/  LDL.LU R17, [R1+0x54c] ;  /* 0x00054c0001117983 */ /* 0x001ee80000300800 */
[----:B------:R0:W-:Y:S01]  /*f080*/  STL [R1+0x594], R213 ;  /* 0x000594d501007387 */ /* 0x0001e20000100800 */
[----:B------:R-:W-:-:S03]  /*f090*/  IADD3 R16, P2, R16, R12, RZ ;  /* 0x0000000c10107210 */ /* 0x000fc60007f5e0ff */
[----:B0-----:R-:W3:Y:S01]  /*f0a0*/  LDL.LU R213, [R1+0x520] ;  /* 0x0005200001d57983 */ /* 0x001ee20000300800 */
[----:B----4-:R-:W-:-:S05]  /*f0b0*/  IMAD.X R221, R221, 0x1, R11, P3 ;  /* 0x00000001dddd7824 */ /* 0x010fca00018e060b */
[----:B------:R0:W-:Y:S01]  /*f0c0*/  STL [R1+0x58c], R221 ;  /* 0x00058cdd01007387 */ /* 0x0001e20000100800 */
[----:B------:R-:W-:-:S03]  /*f0d0*/  IADD3 R230, P3, R230, R12, RZ ;  /* 0x0000000ce6e67210 */ /* 0x000fc60007f7e0ff */
[----:B0-----:R-:W4:Y:S01]  /*f0e0*/  LDL.LU R221, [R1+0x544] ;  /* 0x0005440001dd7983 */ /* 0x001f220000300800 */
[----:B------:R-:W-:-:S03]  /*f0f0*/  IMAD.X R212, R212, 0x1, R11, P4 ;  /* 0x00000001d4d47824 */ /* 0x000fc600020e060b */
[----:B------:R-:W-:Y:S04]  /*f100*/  STL [R1+0x568], R16 ;  /* 0x0005681001007387 */ /* 0x000fe80000100800 */
[----:B------:R0:W-:Y:S01]  /*f110*/  STL [R1+0x560], R230 ;  /* 0x000560e601007387 */ /* 0x0001e20000100800 */
[----:B------:R-:W-:-:S03]  /*f120*/  IADD3 R238, P4, R238, R12, RZ ;  /* 0x0000000ceeee7210 */ /* 0x000fc60007f9e0ff */
[----:B0-----:R-:W4:Y:S04]  /*f130*/  LDL.LU R230, [R1+0x518] ;  /* 0x0005180001e67983 */ /* 0x001f280000300800 */
[----:B------:R0:W-:Y:S04]  /*f140*/  STL [R1+0x584], R212 ;  /* 0x000584d401007387 */ /* 0x0001e80000100800 */
[----:B0-----:R-:W4:Y:S04]  /*f150*/  LDL.LU R212, [R1+0x53c] ;  /* 0x00053c0001d47983 */ /* 0x001f280000300800 */
[----:B------:R0:W-:Y:S01]  /*f160*/  STL [R1+0x558], R238 ;  /* 0x000558ee01007387 */ /* 0x0001e20000100800 */
[----:B------:R-:W-:-:S03]  /*f170*/  IMAD.X R246, R246, 0x1, R11, P5 ;  /* 0x00000001f6f67824 */ /* 0x000fc600028e060b */
[----:B0-----:R-:W4:Y:S04]  /*f180*/  LDL.LU R238, [R1+0x510] ;  /* 0x0005100001ee7983 */ /* 0x001f280000300800 */
[----:B------:R0:W-:Y:S01]  /*f190*/  STL [R1+0x57c], R246 ;  /* 0x00057cf601007387 */ /* 0x0001e20000100800 */
[-C--:B------:R-:W-:Y:S01]  /*f1a0*/  IADD3 R218, P5, R218, R12.reuse, RZ ;  /* 0x0000000cdada7210 */ /* 0x080fe20007fbe0ff */
[----:B------:R-:W-:Y:S02]  /*f1b0*/  IMAD.X R227, R227, 0x1, R11, P6 ;  /* 0x00000001e3e37824 */ /* 0x000fe400030e060b */
[----:B0-----:R-:W4:Y:S01]  /*f1c0*/  LDL.LU R246, [R1+0x534] ;  /* 0x0005340001f67983 */ /* 0x001f220000300800 */
[----:B------:R-:W-:-:S03]  /*f1d0*/  IADD3 R237, P6, R237, R12, RZ ;  /* 0x0000000ceded7210 */ /* 0x000fc60007fde0ff */
[----:B------:R-:W-:Y:S04]  /*f1e0*/  STL [R1+0x550], R218 ;  /* 0x000550da01007387 */ /* 0x000fe80000100800 */
[----:B------:R0:W-:Y:S04]  /*f1f0*/  STL [R1+0x548], R237 ;  /* 0x000548ed01007387 */ /* 0x0001e80000100800 */
[----:B------:R-:W-:Y:S01]  /*f200*/  STL [R1+0x574], R227 ;  /* 0x000574e301007387 */ /* 0x000fe20000100800 */
[----:B------:R-:W-:-:S03]  /*f210*/  IMAD.X R190, R190, 0x1, R11, P1 ;  /* 0x00000001bebe7824 */ /* 0x000fc600008e060b */
[----:B0-----:R-:W4:Y:S04]  /*f220*/  LDL.LU R237, [R1+0x508] ;  /* 0x0005080001ed7983 */ /* 0x001f280000300800 */
[----:B------:R0:W-:Y:S01]  /*f230*/  STL [R1+0x56c], R190 ;  /* 0x00056cbe01007387 */ /* 0x0001e20000100800 */
[----:B--2---:R-:W-:-:S03]  /*f240*/  IADD3 R191, P1, R191, R12, RZ ;  /* 0x0000000cbfbf7210 */ /* 0x004fc60007f3e0ff */
[----:B0-----:R-:W2:Y:S04]  /*f250*/  LDL.LU R190, [R1+0x52c] ;  /* 0x00052c0001be7983 */ /* 0x001ea80000300800 */
[----:B------:R0:W-:Y:S01]  /*f260*/  STL [R1+0x540], R191 ;  /* 0x000540bf01007387 */ /* 0x0001e20000100800 */
[--C-:B------:R-:W-:Y:S01]  /*f270*/  IMAD.X R236, R236, 0x1, R11.reuse, P2 ;  /* 0x00000001ecec7824 */ /* 0x100fe200010e060b */
[----:B------:R-:W-:Y:S02]  /*f280*/  IADD3 R243, P2, R243, R12, RZ ;  /* 0x0000000cf3f37210 */ /* 0x000fe40007f5e0ff */
[----:B0-----:R-:W2:Y:S01]  /*f290*/  LDL.LU R191, [R1+0x500] ;  /* 0x0005000001bf7983 */ /* 0x001ea20000300800 */
[----:B------:R-:W-:-:S03]  /*f2a0*/  IMAD.X R18, R18, 0x1, R11, P3 ;  /* 0x0000000112127824 */ /* 0x000fc600018e060b */
[----:B------:R-:W-:Y:S01]  /*f2b0*/  STL [R1+0x564], R236 ;  /* 0x000564ec01007387 */ /* 0x000fe20000100800 */
[----:B------:R-:W-:-:S03]  /*f2c0*/  IADD3 R220, P3, R220, R12, RZ ;  /* 0x0000000cdcdc7210 */ /* 0x000fc60007f7e0ff */
[----:B------:R0:W-:Y:S01]  /*f2d0*/  STL [R1+0x538], R243 ;  /* 0x000538f301007387 */ /* 0x0001e20000100800 */
[----:B------:R-:W-:-:S03]  /*f2e0*/  IMAD.X R244, R244, 0x1, R11, P4 ;  /* 0x00000001f4f47824 */ /* 0x000fc600020e060b */
[----:B0-----:R-:W2:Y:S04]  /*f2f0*/  LDL.LU R243, [R1+0x524] ;  /* 0x0005240001f37983 */ /* 0x001ea80000300800 */
[----:B------:R-:W-:Y:S04]  /*f300*/  STL [R1+0x55c], R18 ;  /* 0x00055c1201007387 */ /* 0x000fe80000100800 */
[----:B------:R0:W-:Y:S04]  /*f310*/  STL [R1+0x530], R220 ;  /* 0x000530dc01007387 */ /* 0x0001e80000100800 */
[----:B0-----:R-:W2:Y:S04]  /*f320*/  LDL.LU R220, [R1+0x4f8] ;  /* 0x0004f80001dc7983 */ /* 0x001ea80000300800 */
[----:B------:R0:W-:Y:S04]  /*f330*/  STL [R1+0x554], R244 ;  /* 0x000554f401007387 */ /* 0x0001e80000100800 */
[----:B0-----:R-:W2:Y:S01]  /*f340*/  LDL.LU R244, [R1+0x51c] ;  /* 0x00051c0001f47983 */ /* 0x001ea20000300800 */
[----:B---3--:R-:W-:Y:S01]  /*f350*/  IMAD.X R17, R17, 0x1, R11, P5 ;  /* 0x0000000111117824 */ /* 0x008fe200028e060b */
[----:B------:R-:W-:-:S02]  /*f360*/  IADD3 R229, P4, R229, R12, RZ ;  /* 0x0000000ce5e57210 */ /* 0x000fc40007f9e0ff */
[----:B------:R-:W-:Y:S02]  /*f370*/  IADD3 R213, P5, R213, R12, RZ ;  /* 0x0000000cd5d57210 */ /* 0x000fe40007fbe0ff */
[----:B------:R0:W-:Y:S04]  /*f380*/  STL [R1+0x54c], R17 ;  /* 0x00054c1101007387 */ /* 0x0001e80000100800 */
[----:B0-----:R-:W3:Y:S04]  /*f390*/  LDL.LU R17, [R1+0x4f0] ;  /* 0x0004f00001117983 */ /* 0x001ee80000300800 */
[----:B------:R-:W-:Y:S04]  /*f3a0*/  STL [R1+0x528], R229 ;  /* 0x000528e501007387 */ /* 0x000fe80000100800 */
[----:B------:R0:W-:Y:S04]  /*f3b0*/  STL [R1+0x520], R213 ;  /* 0x000520d501007387 */ /* 0x0001e80000100800 */
[----:B0-----:R-:W3:Y:S01]  /*f3c0*/  LDL.LU R213, [R1+0x514] ;  /* 0x0005140001d57983 */ /* 0x001ee20000300800 */
[----:B----4-:R-:W-:-:S05]  /*f3d0*/  IMAD.X R221, R221, 0x1, R11, P6 ;  /* 0x00000001dddd7824 */ /* 0x010fca00030e060b */
[----:B------:R0:W-:Y:S04]  /*f3e0*/  STL [R1+0x544], R221 ;  /* 0x000544dd01007387 */ /* 0x0001e80000100800 */
[----:B0-----:R-:W4:Y:S01]  /*f3f0*/  LDL.LU R221, [R1+0x4e8] ;  /* 0x0004e80001dd7983 */ /* 0x001f220000300800 */
[----:B------:R-:W-:-:S03]  /*f400*/  IADD3 R230, P6, R230, R12, RZ ;  /* 0x0000000ce6e67210 */ /* 0x000fc60007fde0ff */
[----:B------:R-:W4:Y:S04]  /*f410*/  LDL.LU R229, [R1+0x50c] ;  /* 0x00050c0001e57983 */ /* 0x000f280000300800 */
[----:B------:R0:W-:Y:S01]  /*f420*/  STL [R1+0x518], R230 ;  /* 0x000518e601007387 */ /* 0x0001e20000100800 */
[----:B------:R-:W-:-:S03]  /*f430*/  IMAD.X R212, R212, 0x1, R11, P1 ;  /* 0x00000001d4d47824 */ /* 0x000fc600008e060b */
[----:B0-----:R-:W4:Y:S01]  /*f440*/  LDL.LU R230, [R1+0x4e0] ;  /* 0x0004e00001e67983 */ /* 0x001f220000300800 */
[----:B------:R-:W-:-:S05]  /*f450*/  IADD3 R238, P1, R238, R12, RZ ;  /* 0x0000000ceeee7210 */ /* 0x000fca0007f3e0ff */
[----:B------:R0:W-:Y:S01]  /*f460*/  STL [R1+0x510], R238 ;  /* 0x000510ee01007387 */ /* 0x0001e20000100800 */
[----:B------:R-:W-:-:S03]  /*f470*/  IMAD.X R246, R246, 0x1, R11, P2 ;  /* 0x00000001f6f67824 */ /* 0x000fc600010e060b */
[----:B0-----:R-:W4:Y:S04]  /*f480*/  LDL.LU R238, [R1+0x504] ;  /* 0x0005040001ee7983 */ /* 0x001f280000300800 */
[----:B------:R0:W-:Y:S04]  /*f490*/  STL [R1+0x53c], R212 ;  /* 0x00053cd401007387 */ /* 0x0001e80000100800 */
[----:B------:R-:W4:Y:S04]  /*f4a0*/  LDL.LU R218, [R1+0x4d8] ;  /* 0x0004d80001da7983 */ /* 0x000f280000300800 */
[----:B------:R-:W4:Y:S04]  /*f4b0*/  LDL.LU R227, [R1+0x4fc] ;  /* 0x0004fc0001e37983 */ /* 0x000f280000300800 */
[----:B0-----:R-:W4:Y:S01]  /*f4c0*/  LDL.LU R212, [R1+0x4d0] ;  /* 0x0004d00001d47983 */ /* 0x001f220000300800 */
[----:B------:R-:W-:-:S03]  /*f4d0*/  IADD3 R237, P2, R237, R12, RZ ;  /* 0x0000000ceded7210 */ /* 0x000fc60007f5e0ff */
[----:B------:R0:W-:Y:S04]  /*f4e0*/  STL [R1+0x534], R246 ;  /* 0x000534f601007387 */ /* 0x0001e80000100800 */
[----:B0-----:R-:W4:Y:S01]  /*f4f0*/  LDL.LU R246, [R1+0x4f4] ;  /* 0x0004f40001f67983 */ /* 0x001f220000300800 */
[----:B--2---:R-:W-:-:S05]  /*f500*/  IMAD.X R190, R190, 0x1, R11, P3 ;  /* 0x00000001bebe7824 */ /* 0x004fca00018e060b */
[----:B------:R0:W-:Y:S01]  /*f510*/  STL [R1+0x52c], R190 ;  /* 0x00052cbe01007387 */ /* 0x0001e20000100800 */
[----:B------:R-:W-:-:S03]  /*f520*/  IADD3 R191, P3, R191, R12, RZ ;  /* 0x0000000cbfbf7210 */ /* 0x000fc60007f7e0ff */
[----:B0-----:R-:W2:Y:S04]  /*f530*/  LDL.LU R190, [R1+0x4c8] ;  /* 0x0004c80001be7983 */ /* 0x001ea80000300800 */
[----:B------:R-:W-:Y:S04]  /*f540*/  STL [R1+0x508], R237 ;  /* 0x000508ed01007387 */ /* 0x000fe80000100800 */
[----:B------:R-:W2:Y:S04]  /*f550*/  LDL.LU R236, [R1+0x4ec] ;  /* 0x0004ec0001ec7983 */ /* 0x000ea80000300800 */
[----:B------:R0:W-:Y:S04]  /*f560*/  STL [R1+0x500], R191 ;  /* 0x000500bf01007387 */ /* 0x0001e80000100800 */
[----:B0-----:R-:W2:Y:S01]  /*f570*/  LDL.LU R191, [R1+0x4c0] ;  /* 0x0004c00001bf7983 */ /* 0x001ea20000300800 */
[----:B------:R-:W-:-:S03]  /*f580*/  IMAD.X R243, R243, 0x1, R11, P4 ;  /* 0x00000001f3f37824 */ /* 0x000fc600020e060b */
[----:B------:R-:W2:Y:S04]  /*f590*/  LDL.LU R18, [R1+0x4e4] ;  /* 0x0004e40001127983 */ /* 0x000ea80000300800 */
[----:B------:R-:W2:Y:S04]  /*f5a0*/  LDL.LU R237, [R1+0x4b8] ;  /* 0x0004b80001ed7983 */ /* 0x000ea80000300800 */
[----:B------:R0:W-:Y:S01]  /*f5b0*/  STL [R1+0x524], R243 ;  /* 0x000524f301007387 */ /* 0x0001e20000100800 */
[----:B------:R-:W-:-:S03]  /*f5c0*/  IADD3 R220, P4, R220, R12, RZ ;  /* 0x0000000cdcdc7210 */ /* 0x000fc60007f9e0ff */
[----:B0-----:R-:W2:Y:S01]  /*f5d0*/  LDL.LU R243, [R1+0x4dc] ;  /* 0x0004dc0001f37983 */ /* 0x001ea20000300800 */
[----:B------:R-:W-:-:S05]  /*f5e0*/  IMAD.X R244, R244, 0x1, R11, P5 ;  /* 0x00000001f4f47824 */ /* 0x000fca00028e060b */
[----:B------:R0:W-:Y:S04]  /*f5f0*/  STL [R1+0x51c], R244 ;  /* 0x00051cf401007387 */ /* 0x0001e80000100800 */
[----:B------:R-:W-:Y:S04]  /*f600*/  STL [R1+0x4f8], R220 ;  /* 0x0004f8dc01007387 */ /* 0x000fe80000100800 */
[----:B0-----:R-:W2:Y:S01]  /*f610*/  LDL.LU R244, [R1+0x4b0] ;  /* 0x0004b00001f47983 */ /* 0x001ea20000300800 */
[----:B---3--:R-:W-:-:S05]  /*f620*/  IADD3 R17, P5, R17, R12, RZ ;  /* 0x0000000c11117210 */ /* 0x008fca0007fbe0ff */
[----:B------:R0:W-:Y:S04]  /*f630*/  STL [R1+0x4f0], R17 ;  /* 0x0004f01101007387 */ /* 0x0001e80000100800 */
[----:B0-----:R-:W3:Y:S01]  /*f640*/  LDL.LU R17, [R1+0x4d4] ;  /* 0x0004d40001117983 */ /* 0x001ee20000300800 */
[----:B------:R-:W-:-:S03]  /*f650*/  IMAD.X R213, R213, 0x1, R11, P6 ;  /* 0x00000001d5d57824 */ /* 0x000fc600030e060b */
[----:B------:R-:W3:Y:S04]  /*f660*/  LDL.LU R220, [R1+0x4a8] ;  /* 0x0004a80001dc7983 */ /* 0x000ee80000300800 */
[----:B------:R0:W-:Y:S04]  /*f670*/  STL [R1+0x514], R213 ;  /* 0x000514d501007387 */ /* 0x0001e80000100800 */
[----:B0-----:R-:W3:Y:S01]  /*f680*/  LDL.LU R213, [R1+0x4cc] ;  /* 0x0004cc0001d57983 */ /* 0x001ee20000300800 */
[----:B----4-:R-:W-:Y:S01]  /*f690*/  IADD3 R221, P6, R221, R12, RZ ;  /* 0x0000000cdddd7210 */ /* 0x010fe20007fde0ff */
[----:B------:R-:W-:-:S04]  /*f6a0*/  IMAD.X R229, R229, 0x1, R11, P1 ;  /* 0x00000001e5e57824 */ /* 0x000fc800008e060b */
[----:B------:R0:W-:Y:S04]  /*f6b0*/  STL [R1+0x4e8], R221 ;  /* 0x0004e8dd01007387 */ /* 0x0001e80000100800 */
[----:B0-----:R-:W4:Y:S01]  /*f6c0*/  LDL.LU R221, [R1+0x4a0] ;  /* 0x0004a00001dd7983 */ /* 0x001f220000300800 */
[----:B------:R-:W-:-:S03]  /*f6d0*/  IADD3 R230, P1, R230, R12, RZ ;  /* 0x0000000ce6e67210 */ /* 0x000fc60007f3e0ff */
[----:B------:R0:W-:Y:S04]  /*f6e0*/  STL [R1+0x50c], R229 ;  /* 0x00050ce501007387 */ /* 0x0001e80000100800 */
[----:B0-----:R-:W4:Y:S04]  /*f6f0*/  LDL.LU R229, [R1+0x4c4] ;  /* 0x0004c40001e57983 */ /* 0x001f280000300800 */
[----:B------:R0:W-:Y:S04]  /*f700*/  STL [R1+0x4e0], R230 ;  /* 0x0004e0e601007387 */ /* 0x0001e80000100800 */
[----:B0-----:R-:W4:Y:S01]  /*f710*/  LDL.LU R230, [R1+0x498] ;  /* 0x0004980001e67983 */ /* 0x001f220000300800 */
[----:B------:R-:W-:-:S05]  /*f720*/  IMAD.X R238, R238, 0x1, R11, P2 ;  /* 0x00000001eeee7824 */ /* 0x000fca00010e060b */
        /* <DEDUP_REMOVED lines=14> */
[----:B------:R-:W-:-:S03]  /*f810*/  IMAD.X R236, R236, 0x1, R11, P5 ;  /* 0x00000001ecec7824 */ /* 0x000fc600028e060b */
[----:B0-----:R-:W2:Y:S01]  /*f820*/  LDL.LU R190, [R1+0x488] ;  /* 0x0004880001be7983 */ /* 0x001ea20000300800 */
[----:B------:R-:W-:Y:S01]  /*f830*/  IADD3 R191, P5, R191, R12, RZ ;  /* 0x0000000cbfbf7210 */ /* 0x000fe20007fbe0ff */
[----:B------:R-:W-:-:S04]  /*f840*/  IMAD.X R18, R18, 0x1, R11, P6 ;  /* 0x0000000112127824 */ /* 0x000fc800030e060b */
[----:B------:R0:W-:Y:S01]  /*f850*/  STL [R1+0x4c0], R191 ;  /* 0x0004c0bf01007387 */ /* 0x0001e20000100800 */
[----:B------:R-:W-:-:S03]  /*f860*/  IADD3 R237, P6, R237, R12, RZ ;  /* 0x0000000ceded7210 */ /* 0x000fc60007fde0ff */
[----:B0-----:R-:W2:Y:S04]  /*f870*/  LDL.LU R191, [R1+0x4ac] ;  /* 0x0004ac0001bf7983 */ /* 0x001ea80000300800 */
[----:B------:R0:W-:Y:S01]  /*f880*/  STL [R1+0x4ec], R236 ;  /* 0x0004ecec01007387 */ /* 0x0001e20000100800 */
[----:B------:R-:W-:-:S03]  /*f890*/  IMAD.X R243, R243, 0x1, R11, P1 ;  /* 0x00000001f3f37824 */ /* 0x000fc600008e060b */
[----:B0-----:R-:W2:Y:S04]  /*f8a0*/  LDL.LU R236, [R1+0x480] ;  /* 0x0004800001ec7983 */ /* 0x001ea80000300800 */
[----:B------:R0:W-:Y:S04]  /*f8b0*/  STL [R1+0x4e4], R18 ;  /* 0x0004e41201007387 */ /* 0x0001e80000100800 */
[----:B0-----:R-:W2:Y:S01]  /*f8c0*/  LDL.LU R18, [R1+0x4a4] ;  /* 0x0004a40001127983 */ /* 0x001ea20000300800 */
[----:B------:R-:W-:-:S03]  /*f8d0*/  IADD3 R244, P1, R244, R12, RZ ;  /* 0x0000000cf4f47210 */ /* 0x000fc60007f3e0ff */
[----:B------:R0:W-:Y:S04]  /*f8e0*/  STL [R1+0x4b8], R237 ;  /* 0x0004b8ed01007387 */ /* 0x0001e80000100800 */
[----:B0-----:R-:W2:Y:S04]  /*f8f0*/  LDL.LU R237, [R1+0x478] ;  /* 0x0004780001ed7983 */ /* 0x001ea80000300800 */
[----:B------:R0:W-:Y:S04]  /*f900*/  STL [R1+0x4b0], R244 ;  /* 0x0004b0f401007387 */ /* 0x0001e80000100800 */
[----:B0-----:R-:W2:Y:S01]  /*f910*/  LDL.LU R244, [R1+0x49c] ;  /* 0x00049c0001f47983 */ /* 0x001ea20000300800 */
[----:B---3--:R-:W-:Y:S01]  /*f920*/  IMAD.X R17, R17, 0x1, R11, P2 ;  /* 0x0000000111117824 */ /* 0x008fe200010e060b */
[----:B------:R-:W-:-:S02]  /*f930*/  IADD3 R220, P2, R220, R12, RZ ;  /* 0x0000000cdcdc7210 */ /* 0x000fc40007f5e0ff */
[----:B------:R-:W-:Y:S01]  /*f940*/  STL [R1+0x4dc], R243 ;  /* 0x0004dcf301007387 */ /* 0x000fe20000100800 */
[----:B------:R-:W-:-:S03]  /*f950*/  IMAD.X R213, R213, 0x1, R11, P3 ;  /* 0x00000001d5d57824 */ /* 0x000fc600018e060b */
[----:B------:R0:W-:Y:S04]  /*f960*/  STL [R1+0x4d4], R17 ;  /* 0x0004d41101007387 */ /* 0x0001e80000100800 */
[----:B0-----:R-:W3:Y:S04]  /*f970*/  LDL.LU R17, [R1+0x470] ;  /* 0x0004700001117983 */ /* 0x001ee80000300800 */
[----:B------:R0:W-:Y:S04]  /*f980*/  STL [R1+0x4cc], R213 ;  /* 0x0004ccd501007387 */ /* 0x0001e80000100800 */
[----:B0-----:R-:W3:Y:S04]  /*f990*/  LDL.LU R213, [R1+0x494] ;  /* 0x0004940001d57983 */ /* 0x001ee80000300800 */
[----:B------:R0:W-:Y:S04]  /*f9a0*/  STL [R1+0x4a8], R220 ;  /* 0x0004a8dc01007387 */ /* 0x0001e80000100800 */
[----:B0-----:R-:W3:Y:S01]  /*f9b0*/  LDL.LU R220, [R1+0x468] ;  /* 0x0004680001dc7983 */ /* 0x001ee20000300800 */
[----:B----4-:R-:W-:-:S05]  /*f9c0*/  IADD3 R221, P3, R221, R12, RZ ;  /* 0x0000000cdddd7210 */ /* 0x010fca0007f7e0ff */
[----:B------:R0:W-:Y:S01]  /*f9d0*/  STL [R1+0x4a0], R221 ;  /* 0x0004a0dd01007387 */ /* 0x0001e20000100800 */
[----:B------:R-:W-:-:S03]  /*f9e0*/  IMAD.X R229, R229, 0x1, R11, P4 ;  /* 0x00000001e5e57824 */ /* 0x000fc600020e060b */
[----:B0-----:R-:W4:Y:S01]  /*f9f0*/  LDL.LU R221, [R1+0x48c] ;  /* 0x00048c0001dd7983 */ /* 0x001f220000300800 */
[----:B------:R-:W-:-:S05]  /*fa00*/  IADD3 R230, P4, R230, R12, RZ ;  /* 0x0000000ce6e67210 */ /* 0x000fca0007f9e0ff */
[----:B------:R0:W-:Y:S04]  /*fa10*/  STL [R1+0x498], R230 ;  /* 0x000498e601007387 */ /* 0x0001e80000100800 */
[----:B0-----:R-:W4:Y:S01]  /*fa20*/  LDL.LU R230, [R1+0x460] ;  /* 0x0004600001e67983 */ /* 0x001f220000300800 */
[----:B------:R-:W-:-:S03]  /*fa30*/  IMAD.X R238, R238, 0x1, R11, P5 ;  /* 0x00000001eeee7824 */ /* 0x000fc600028e060b */
[----:B------:R0:W-:Y:S04]  /*fa40*/  STL [R1+0x4c4], R229 ;  /* 0x0004c4e501007387 */ /* 0x0001e80000100800 */
[----:B------:R-:W4:Y:S04]  /*fa50*/  LDL.LU R218, [R1+0x484] ;  /* 0x0004840001da7983 */ /* 0x000f280000300800 */
[----:B------:R-:W4:Y:S04]  /*fa60*/  LDL.LU R227, [R1+0x458] ;  /* 0x0004580001e37983 */ /* 0x000f280000300800 */
[----:B0-----:R-:W4:Y:S04]  /*fa70*/  LDL.LU R229, [R1+0x47c] ;  /* 0x00047c0001e57983 */ /* 0x001f280000300800 */
[----:B------:R0:W-:Y:S01]  /*fa80*/  STL [R1+0x4bc], R238 ;  /* 0x0004bcee01007387 */ /* 0x0001e20000100800 */
[----:B------:R-:W-:-:S03]  /*fa90*/  IADD3 R212, P5, R212, R12, RZ ;  /* 0x0000000cd4d47210 */ /* 0x000fc60007fbe0ff */
[----:B0-----:R-:W4:Y:S01]  /*faa0*/  LDL.LU R238, [R1+0x450] ;  /* 0x0004500001ee7983 */ /* 0x001f220000300800 */
[----:B--2---:R-:W-:-:S05]  /*fab0*/  IMAD.X R246, R246, 0x1, R11, P6 ;  /* 0x00000001f6f67824 */ /* 0x004fca00030e060b */
[----:B------:R0:W-:Y:S01]  /*fac0*/  STL [R1+0x4b4], R246 ;  /* 0x0004b4f601007387 */ /* 0x0001e20000100800 */
[----:B------:R-:W-:-:S03]  /*fad0*/  IADD3 R190, P6, R190, R12, RZ ;  /* 0x0000000cbebe7210 */ /* 0x000fc60007fde0ff */
[----:B0-----:R-:W2:Y:S04]  /*fae0*/  LDL.LU R246, [R1+0x474] ;  /* 0x0004740001f67983 */ /* 0x001ea80000300800 */
[----:B------:R-:W-:Y:S04]  /*faf0*/  STL [R1+0x490], R212 ;  /* 0x000490d401007387 */ /* 0x000fe80000100800 */
[----:B------:R-:W2:Y:S04]  /*fb00*/  LDL.LU R243, [R1+0x448] ;  /* 0x0004480001f37983 */ /* 0x000ea80000300800 */
[----:B------:R0:W-:Y:S01]  /*fb10*/  STL [R1+0x488], R190 ;  /* 0x000488be01007387 */ /* 0x0001e20000100800 */
[----:B------:R-:W-:-:S03]  /*fb20*/  IMAD.X R191, R191, 0x1, R11, P1 ;  /* 0x00000001bfbf7824 */ /* 0x000fc600008e060b */
[----:B0-----:R-:W2:Y:S04]  /*fb30*/  LDL.LU R190, [R1+0x46c] ;  /* 0x00046c0001be7983 */ /* 0x001ea80000300800 */
[----:B------:R-:W2:Y:S04]  /*fb40*/  LDL.LU R212, [R1+0x440] ;  /* 0x0004400001d47983 */ /* 0x000ea80000300800 */
[----:B------:R0:W-:Y:S01]  /*fb50*/  STL [R1+0x4ac], R191 ;  /* 0x0004acbf01007387 */ /* 0x0001e20000100800 */
[----:B------:R-:W-:-:S03]  /*fb60*/  IADD3 R236, P1, R236, R12, RZ ;  /* 0x0000000cecec7210 */ /* 0x000fc60007f3e0ff */
[----:B0-----:R-:W2:Y:S04]  /*fb70*/  LDL.LU R191, [R1+0x464] ;  /* 0x0004640001bf7983 */ /* 0x001ea80000300800 */
[----:B------:R0:W-:Y:S01]  /*fb80*/  STL [R1+0x480], R236 ;  /* 0x000480ec01007387 */ /* 0x0001e20000100800 */
[----:B------:R-:W-:-:S03]  /*fb90*/  IMAD.X R18, R18, 0x1, R11, P2 ;  /* 0x0000000112127824 */ /* 0x000fc600010e060b */
[----:B0-----:R-:W2:Y:S01]  /*fba0*/  LDL.LU R236, [R1+0x438] ;  /* 0x0004380001ec7983 */ /* 0x001ea20000300800 */
[----:B------:R-:W-:-:S05]  /*fbb0*/  IADD3 R237, P2, R237, R12, RZ ;  /* 0x0000000ceded7210 */ /* 0x000fca0007f5e0ff */
[----:B------:R0:W-:Y:S04]  /*fbc0*/  STL [R1+0x478], R237 ;  /* 0x000478ed01007387 */ /* 0x0001e80000100800 */
[----:B------:R-:W-:Y:S01]  /*fbd0*/  STL [R1+0x4a4], R18 ;  /* 0x0004a41201007387 */ /* 0x000fe20000100800 */
[----:B------:R-:W-:-:S03]  /*fbe0*/  IMAD.X R244, R244, 0x1, R11, P3 ;  /* 0x00000001f4f47824 */ /* 0x000fc600018e060b */
[----:B0-----:R-:W2:Y:S04]  /*fbf0*/  LDL.LU R237, [R1+0x45c] ;  /* 0x00045c0001ed7983 */ /* 0x001ea80000300800 */
[----:B------:R0:W-:Y:S04]  /*fc00*/  STL [R1+0x49c], R244 ;  /* 0x00049cf401007387 */ /* 0x0001e80000100800 */
[----:B0-----:R-:W2:Y:S04]  /*fc10*/  LDL.LU R244, [R1+0x430] ;  /* 0x0004300001f47983 */ /* 0x001ea80000300800 */
[----:B------:R-:W2:Y:S01]  /*fc20*/  LDL.LU R18, [R1+0x454] ;  /* 0x0004540001127983 */ /* 0x000ea20000300800 */
[----:B---3--:R-:W-:-:S05]  /*fc30*/  IADD3 R17, P3, R17, R12, RZ ;  /* 0x0000000c11117210 */ /* 0x008fca0007f7e0ff */
[----:B------:R0:W-:Y:S01]  /*fc40*/  STL [R1+0x470], R17 ;  /* 0x0004701101007387 */ /* 0x0001e20000100800 */
[----:B------:R-:W-:-:S03]  /*fc50*/  IMAD.X R213, R213, 0x1, R11, P4 ;  /* 0x00000001d5d57824 */ /* 0x000fc600020e060b */
[----:B0-----:R-:W3:Y:S04]  /*fc60*/  LDL.LU R17, [R1+0x428] ;  /* 0x0004280001117983 */ /* 0x001ee80000300800 */
[----:B------:R0:W-:Y:S01]  /*fc70*/  STL [R1+0x494], R213 ;  /* 0x000494d501007387 */ /* 0x0001e20000100800 */
[----:B------:R-:W-:-:S03]  /*fc80*/  IADD3 R220, P4, R220, R12, RZ ;  /* 0x0000000cdcdc7210 */ /* 0x000fc60007f9e0ff */
[----:B0-----:R-:W3:Y:S04]  /*fc90*/  LDL.LU R213, [R1+0x44c] ;  /* 0x00044c0001d57983 */ /* 0x001ee80000300800 */
[----:B------:R0:W-:Y:S04]  /*fca0*/  STL [R1+0x468], R220 ;  /* 0x000468dc01007387 */ /* 0x0001e80000100800 */
[----:B0-----:R-:W3:Y:S01]  /*fcb0*/  LDL.LU R220, [R1+0x420] ;  /* 0x0004200001dc7983 */ /* 0x001ee20000300800 */
[----:B----4-:R-:W-:-:S05]  /*fcc0*/  IMAD.X R221, R221, 0x1, R11, P5 ;  /* 0x00000001dddd7824 */ /* 0x010fca00028e060b */
[----:B------:R0:W-:Y:S04]  /*fcd0*/  STL [R1+0x48c], R221 ;  /* 0x00048cdd01007387 */ /* 0x0001e80000100800 */
[----:B0-----:R-:W4:Y:S01]  /*fce0*/  LDL.LU R221, [R1+0x444] ;  /* 0x0004440001dd7983 */ /* 0x001f220000300800 */
[----:B------:R-:W-:-:S05]  /*fcf0*/  IADD3 R230, P5, R230, R12, RZ ;  /* 0x0000000ce6e67210 */ /* 0x000fca0007fbe0ff */
[----:B------:R0:W-:Y:S01]  /*fd00*/  STL [R1+0x460], R230 ;  /* 0x000460e601007387 */ /* 0x0001e20000100800 */
[--C-:B------:R-:W-:Y:S01]  /*fd10*/  IMAD.X R218, R218, 0x1, R11.reuse, P6 ;  /* 0x00000001dada7824 */ /* 0x100fe200030e060b */
[----:B------:R-:W-:Y:S02]  /*fd20*/  IADD3 R227, P6, R227, R12, RZ ;  /* 0x0000000ce3e37210 */ /* 0x000fe40007fde0ff */
[----:B0-----:R-:W4:Y:S01]  /*fd30*/  LDL.LU R230, [R1+0x418] ;  /* 0x0004180001e67983 */ /* 0x001f220000300800 */
[----:B------:R-:W-:-:S03]  /*fd40*/  IMAD.X R229, R229, 0x1, R11, P1 ;  /* 0x00000001e5e57824 */ /* 0x000fc600008e060b */
[----:B------:R-:W-:Y:S04]  /*fd50*/  STL [R1+0x484], R218 ;  /* 0x000484da01007387 */ /* 0x000fe80000100800 */
[----:B------:R0:W-:Y:S04]  /*fd60*/  STL [R1+0x47c], R229 ;  /* 0x00047ce501007387 */ /* 0x0001e80000100800 */
[----:B------:R-:W-:Y:S01]  /*fd70*/  STL [R1+0x458], R227 ;  /* 0x000458e301007387 */ /* 0x000fe20000100800 */
[----:B------:R-:W-:-:S03]  /*fd80*/  IADD3 R238, P1, R238, R12, RZ ;  /* 0x0000000ceeee7210 */ /* 0x000fc60007f3e0ff */
[----:B0-----:R-:W4:Y:S04]  /*fd90*/  LDL.LU R229, [R1+0x43c] ;  /* 0x00043c0001e57983 */ /* 0x001f280000300800 */
[----:B------:R0:W-:Y:S04]  /*fda0*/  STL [R1+0x450], R238 ;  /* 0x000450ee01007387 */ /* 0x0001e80000100800 */
[----:B0-----:R-:W4:Y:S01]  /*fdb0*/  LDL.LU R238, [R1+0x410] ;  /* 0x0004100001ee7983 */ /* 0x001f220000300800 */
[----:B--2---:R-:W-:-:S05]  /*fdc0*/  IMAD.X R246, R246, 0x1, R11, P2 ;  /* 0x00000001f6f67824 */ /* 0x004fca00010e060b */
[----:B------:R0:W-:Y:S01]  /*fdd0*/  STL [R1+0x474], R246 ;  /* 0x000474f601007387 */ /* 0x0001e20000100800 */
[----:B------:R-:W-:-:S03]  /*fde0*/  IADD3 R243, P2, R243, R12, RZ ;  /* 0x0000000cf3f37210 */ /* 0x000fc60007f5e0ff */
[----:B0-----:R-:W2:Y:S01]  /*fdf0*/  LDL.LU R246, [R1+0x434] ;  /* 0x0004340001f67983 */ /* 0x001ea20000300800 */
[----:B------:R-:W-:Y:S01]  /*fe00*/  IMAD.X R190, R190, 0x1, R11, P3 ;  /* 0x00000001bebe7824 */ /* 0x000fe200018e060b */
[----:B------:R-:W-:-:S04]  /*fe10*/  IADD3 R212, P3, R212, R12, RZ ;  /* 0x0000000cd4d47210 */ /* 0x000fc80007f7e0ff */
[----:B------:R0:W-:Y:S04]  /*fe20*/  STL [R1+0x46c], R190 ;  /* 0x00046cbe01007387 */ /* 0x0001e80000100800 */
[----:B0-----:R-:W2:Y:S01]  /*fe30*/  LDL.LU R190, [R1+0x408] ;  /* 0x0004080001be7983 */ /* 0x001ea20000300800 */
[----:B------:R-:W-:-:S03]  /*fe40*/  IMAD.X R191, R191, 0x1, R11, P4 ;  /* 0x00000001bfbf7824 */ /* 0x000fc600020e060b */
[----:B------:R0:W-:Y:S04]  /*fe50*/  STL [R1+0x448], R243 ;  /* 0x000448f301007387 */ /* 0x0001e80000100800 */
[----:B0-----:R-:W2:Y:S04]  /*fe60*/  LDL.LU R243, [R1+0x42c] ;  /* 0x00042c0001f37983 */ /* 0x001ea80000300800 */
[----:B------:R0:W-:Y:S01]  /*fe70*/  STL [R1+0x440], R212 ;  /* 0x000440d401007387 */ /* 0x0001e20000100800 */
[----:B------:R-:W-:-:S03]  /*fe80*/  IADD3 R236, P4, R236, R12, RZ ;  /* 0x0000000cecec7210 */ /* 0x000fc60007f9e0ff */
[----:B0-----:R-:W2:Y:S04]  /*fe90*/  LDL.LU R212, [R1+0x400] ;  /* 0x0004000001d47983 */ /* 0x001ea80000300800 */
[----:B------:R0:W-:Y:S01]  /*fea0*/  STL [R1+0x464], R191 ;  /* 0x000464bf01007387 */ /* 0x0001e20000100800 */
[----:B------:R-:W-:-:S03]  /*feb0*/  IMAD.X R237, R237, 0x1, R11, P5 ;  /* 0x00000001eded7824 */ /* 0x000fc600028e060b */
[----:B0-----:R-:W2:Y:S04]  /*fec0*/  LDL.LU R191, [R1+0x424] ;  /* 0x0004240001bf7983 */ /* 0x001ea80000300800 */
[----:B------:R0:W-:Y:S01]  /*fed0*/  STL [R1+0x45c], R237 ;  /* 0x00045ced01007387 */ /* 0x0001e20000100800 */
[----:B------:R-:W-:-:S03]  /*fee0*/  IADD3 R244, P5, R244, R12, RZ ;  /* 0x0000000cf4f47210 */ /* 0x000fc60007fbe0ff */
[----:B0-----:R-:W2:Y:S04]  /*fef0*/  LDL.LU R237, [R1+0x3f8] ;  /* 0x0003f80001ed7983 */ /* 0x001ea80000300800 */
[----:B------:R-:W-:Y:S04]  /*ff00*/  STL [R1+0x438], R236 ;  /* 0x000438ec01007387 */ /* 0x000fe80000100800 */
[----:B------:R0:W-:Y:S04]  /*ff10*/  STL [R1+0x430], R244 ;  /* 0x000430f401007387 */ /* 0x0001e80000100800 */
[----:B0-----:R-:W2:Y:S01]  /*ff20*/  LDL.LU R244, [R1+0x41c] ;  /* 0x00041c0001f47983 */ /* 0x001ea20000300800 */
[----:B------:R-:W-:Y:S01]  /*ff30*/  IMAD.X R18, R18, 0x1, R11, P6 ;  /* 0x0000000112127824 */ /* 0x000fe200030e060b */
        /* <DEDUP_REMOVED lines=11> */
[----:B0-----:R-:W4:Y:S04]  /*fff0*/  LDL.LU R221, [R1+0x40c] ;  /* 0x00040c0001dd7983 */ /* 0x001f280000300800 */
[----:B------:R0:W-:Y:S04]  /*10000*/  STL [R1+0x420], R220 ;  /* 0x000420dc01007387 */ /* 0x0001e80000100800 */
[----:B------:R-:W4:Y:S04]  /*10010*/  LDL.LU R218, [R1+0x3e0] ;  /* 0x0003e00001da7983 */ /* 0x000f280000300800 */
[----:B------:R-:W4:Y:S01]  /*10020*/  LDL.LU R227, [R1+0x404] ;  /* 0x0004040001e37983 */ /* 0x000f220000300800 */
[----:B------:R-:W-:-:S03]  /*10030*/  IADD3 R230, P2, R230, R12, RZ ;  /* 0x0000000ce6e67210 */ /* 0x000fc60007f5e0ff */
[----:B0-----:R-:W4:Y:S04]  /*10040*/  LDL.LU R220, [R1+0x3d8] ;  /* 0x0003d80001dc7983 */ /* 0x001f280000300800 */
[----:B------:R0:W-:Y:S04]  /*10050*/  STL [R1+0x418], R230 ;  /* 0x000418e601007387 */ /* 0x0001e80000100800 */
[----:B0-----:R-:W4:Y:S01]  /*10060*/  LDL.LU R230, [R1+0x3fc] ;  /* 0x0003fc0001e67983 */ /* 0x001f220000300800 */
[----:B------:R-:W-:Y:S01]  /*10070*/  IMAD.X R229, R229, 0x1, R11, P3 ;  /* 0x00000001e5e57824 */ /* 0x000fe200018e060b */
[----:B------:R-:W-:-:S05]  /*10080*/  IADD3 R238, P3, R238, R12, RZ ;  /* 0x0000000ceeee7210 */ /* 0x000fca0007f7e0ff */
[----:B------:R0:W-:Y:S04]  /*10090*/  STL [R1+0x410], R238 ;  /* 0x000410ee01007387 */ /* 0x0001e80000100800 */
[----:B0-----:R-:W4:Y:S01]  /*100a0*/  LDL.LU R238, [R1+0x3d0] ;  /* 0x0003d00001ee7983 */ /* 0x001f220000300800 */
[----:B--2---:R-:W-:-:S03]  /*100b0*/  IMAD.X R246, R246, 0x1, R11, P4 ;  /* 0x00000001f6f67824 */ /* 0x004fc600020e060b */
[----:B------:R-:W-:Y:S04]  /*100c0*/  STL [R1+0x43c], R229 ;  /* 0x00043ce501007387 */ /* 0x000fe80000100800 */
[----:B------:R-:W2:Y:S04]  /*100d0*/  LDL.LU R236, [R1+0x3f4] ;  /* 0x0003f40001ec7983 */ /* 0x000ea80000300800 */
[----:B------:R0:W-:Y:S04]  /*100e0*/  STL [R1+0x434], R246 ;  /* 0x000434f601007387 */ /* 0x0001e80000100800 */
[----:B0-----:R-:W2:Y:S01]  /*100f0*/  LDL.LU R246, [R1+0x3c4] ;  /* 0x0003c40001f67983 */ /* 0x001ea20000300800 */
[----:B------:R-:W-:-:S03]  /*10100*/  IADD3 R190, P4, R190, R12, RZ ;  /* 0x0000000cbebe7210 */ /* 0x000fc60007f9e0ff */
[----:B------:R-:W2:Y:S04]  /*10110*/  LDL.LU R229, [R1+0x3ec] ;  /* 0x0003ec0001e57983 */ /* 0x000ea80000300800 */
[----:B------:R0:W-:Y:S01]  /*10120*/  STL [R1+0x408], R190 ;  /* 0x000408be01007387 */ /* 0x0001e20000100800 */
[----:B------:R-:W-:-:S03]  /*10130*/  IMAD.X R243, R243, 0x1, R11, P5 ;  /* 0x00000001f3f37824 */ /* 0x000fc600028e060b */
[----:B0-----:R-:W2:Y:S04]  /*10140*/  LDL.LU R190, [R1+0x3bc] ;  /* 0x0003bc0001be7983 */ /* 0x001ea80000300800 */
[----:B------:R0:W-:Y:S01]  /*10150*/  STL [R1+0x42c], R243 ;  /* 0x00042cf301007387 */ /* 0x0001e20000100800 */
[----:B------:R-:W-:-:S03]  /*10160*/  IADD3 R212, P5, R212, R12, RZ ;  /* 0x0000000cd4d47210 */ /* 0x000fc60007fbe0ff */
[----:B0-----:R-:W2:Y:S01]  /*10170*/  LDL.LU R243, [R1+0x3e4] ;  /* 0x0003e40001f37983 */ /* 0x001ea20000300800 */
[----:B------:R-:W-:-:S05]  /*10180*/  IMAD.X R191, R191, 0x1, R11, P6 ;  /* 0x00000001bfbf7824 */ /* 0x000fca00030e060b */
[----:B------:R0:W-:Y:S04]  /*10190*/  STL [R1+0x424], R191 ;  /* 0x000424bf01007387 */ /* 0x0001e80000100800 */
[----:B------:R-:W-:Y:S01]  /*101a0*/  STL [R1+0x400], R212 ;  /* 0x000400d401007387 */ /* 0x000fe20000100800 */
[----:B------:R-:W-:-:S03]  /*101b0*/  IADD3 R237, P6, R237, R12, RZ ;  /* 0x0000000ceded7210 */ /* 0x000fc60007fde0ff */
[----:B0-----:R-:W2:Y:S04]  /*101c0*/  LDL.LU R191, [R1+0x3b4] ;  /* 0x0003b40001bf7983 */ /* 0x001ea80000300800 */
[----:B------:R0:W-:Y:S04]  /*101d0*/  STL [R1+0x3f8], R237 ;  /* 0x0003f8ed01007387 */ /* 0x0001e80000100800 */
[----:B0-----:R-:W2:Y:S01]  /*101e0*/  LDL.LU R237, [R1+0x3dc] ;  /* 0x0003dc0001ed7983 */ /* 0x001ea20000300800 */
[----:B------:R-:W-:-:S03]  /*101f0*/  IMAD.X R244, R244, 0x1, R11, P1 ;  /* 0x00000001f4f47824 */ /* 0x000fc600008e060b */
[----:B------:R-:W2:Y:S04]  /*10200*/  LDL.LU R212, [R1+0x3ac] ;  /* 0x0003ac0001d47983 */ /* 0x000ea80000300800 */
[----:B------:R0:W-:Y:S04]  /*10210*/  STL [R1+0x41c], R244 ;  /* 0x00041cf401007387 */ /* 0x0001e80000100800 */
[----:B0-----:R-:W2:Y:S01]  /*10220*/  LDL.LU R244, [R1+0x3d4] ;  /* 0x0003d40001f47983 */ /* 0x001ea20000300800 */
        /* <DEDUP_REMOVED lines=20> */
[----:B------:R0:W-:Y:S04]  /*10370*/  STL [R1+0x3fc], R230 ;  /* 0x0003fce601007387 */ /* 0x0001e80000100800 */
[----:B0-----:R-:W4:Y:S01]  /*10380*/  LDL.LU R230, [R1+0x3b8] ;  /* 0x0003b80001e67983 */ /* 0x001f220000300800 */
[----:B------:R-:W-:-:S05]  /*10390*/  IADD3 R238, P5, R238, R12, RZ ;  /* 0x0000000ceeee7210 */ /* 0x000fca0007fbe0ff */
[----:B------:R0:W-:Y:S01]  /*103a0*/  STL [R1+0x3d0], R238 ;  /* 0x0003d0ee01007387 */ /* 0x0001e20000100800 */
[----:B--2---:R-:W-:-:S03]  /*103b0*/  IMAD.X R236, R236, 0x1, R11, P6 ;  /* 0x00000001ecec7824 */ /* 0x004fc600030e060b */
[----:B0-----:R-:W2:Y:S01]  /*103c0*/  LDL.LU R238, [R1+0x38c] ;  /* 0x00038c0001ee7983 */ /* 0x001ea20000300800 */
[----:B------:R-:W-:Y:S01]  /*103d0*/  IADD3 R246, P6, R246, R12, RZ ;  /* 0x0000000cf6f67210 */ /* 0x000fe20007fde0ff */
[----:B------:R-:W-:-:S04]  /*103e0*/  IMAD.X R229, R229, 0x1, R11, P1 ;  /* 0x00000001e5e57824 */ /* 0x000fc800008e060b */
[----:B------:R0:W-:Y:S04]  /*103f0*/  STL [R1+0x3c4], R246 ;  /* 0x0003c4f601007387 */ /* 0x0001e80000100800 */
[----:B0-----:R-:W2:Y:S01]  /*10400*/  LDL.LU R246, [R1+0x3b0] ;  /* 0x0003b00001f67983 */ /* 0x001ea20000300800 */
[----:B------:R-:W-:-:S03]  /*10410*/  IADD3 R190, P1, R190, R12, RZ ;  /* 0x0000000cbebe7210 */ /* 0x000fc60007f3e0ff */
[----:B------:R-:W-:Y:S04]  /*10420*/  STL [R1+0x3f4], R236 ;  /* 0x0003f4ec01007387 */ /* 0x000fe80000100800 */
[----:B------:R-:W2:Y:S04]  /*10430*/  LDL.LU R218, [R1+0x384] ;  /* 0x0003840001da7983 */ /* 0x000ea80000300800 */
[----:B------:R0:W-:Y:S01]  /*10440*/  STL [R1+0x3ec], R229 ;  /* 0x0003ece501007387 */ /* 0x0001e20000100800 */
[----:B------:R-:W-:-:S03]  /*10450*/  IMAD.X R243, R243, 0x1, R11, P2 ;  /* 0x00000001f3f37824 */ /* 0x000fc600010e060b */
[----:B0-----:R-:W2:Y:S04]  /*10460*/  LDL.LU R229, [R1+0x3a8] ;  /* 0x0003a80001e57983 */ /* 0x001ea80000300800 */
[----:B------:R0:W-:Y:S04]  /*10470*/  STL [R1+0x3bc], R190 ;  /* 0x0003bcbe01007387 */ /* 0x0001e80000100800 */
[----:B0-----:R-:W2:Y:S01]  /*10480*/  LDL.LU R190, [R1+0x37c] ;  /* 0x00037c0001be7983 */ /* 0x001ea20000300800 */
[----:B------:R-:W-:-:S05]  /*10490*/  IADD3 R191, P2, R191, R12, RZ ;  /* 0x0000000cbfbf7210 */ /* 0x000fca0007f5e0ff */
[----:B------:R0:W-:Y:S01]  /*104a0*/  STL [R1+0x3b4], R191 ;  /* 0x0003b4bf01007387 */ /* 0x0001e20000100800 */
[----:B------:R-:W-:-:S03]  /*104b0*/  IMAD.X R237, R237, 0x1, R11, P3 ;  /* 0x00000001eded7824 */ /* 0x000fc600018e060b */
[----:B0-----:R-:W2:Y:S04]  /*104c0*/  LDL.LU R191, [R1+0x3a0] ;  /* 0x0003a00001bf7983 */ /* 0x001ea80000300800 */
[----:B------:R-:W-:Y:S04]  /*104d0*/  STL [R1+0x3e4], R243 ;  /* 0x0003e4f301007387 */ /* 0x000fe80000100800 */
[----:B------:R0:W-:Y:S01]  /*104e0*/  STL [R1+0x3dc], R237 ;  /* 0x0003dced01007387 */ /* 0x0001e20000100800 */
[----:B------:R-:W-:-:S03]  /*104f0*/  IMAD.X R244, R244, 0x1, R11, P4 ;  /* 0x00000001f4f47824 */ /* 0x000fc600020e060b */
[----:B0-----:R-:W2:Y:S04]  /*10500*/  LDL.LU R237, [R1+0x374] ;  /* 0x0003740001ed7983 */ /* 0x001ea80000300800 */
[----:B------:R0:W-:Y:S04]  /*10510*/  STL [R1+0x3d4], R244 ;  /* 0x0003d4f401007387 */ /* 0x0001e80000100800 */
[----:B0-----:R-:W2:Y:S01]  /*10520*/  LDL.LU R244, [R1+0x398] ;  /* 0x0003980001f47983 */ /* 0x001ea20000300800 */
[-C--:B------:R-:W-:Y:S02]  /*10530*/  IADD3 R212, P3, R212, R12.reuse, RZ ;  /* 0x0000000cd4d47210 */ /* 0x080fe40007f7e0ff */
[----:B---3--:R-:W-:-:S03]  /*10540*/  IADD3 R17, P4, R17, R12, RZ ;  /* 0x0000000c11117210 */ /* 0x008fc60007f9e0ff */
[----:B------:R0:W-:Y:S01]  /*10550*/  STL [R1+0x3ac], R212 ;  /* 0x0003acd401007387 */ /* 0x0001e20000100800 */
[----:B------:R-:W-:-:S03]  /*10560*/  IMAD.X R18, R18, 0x1, R11, P5 ;  /* 0x0000000112127824 */ /* 0x000fc600028e060b */
[----:B0-----:R-:W3:Y:S04]  /*10570*/  LDL.LU R212, [R1+0x36c] ;  /* 0x00036c0001d47983 */ /* 0x001ee80000300800 */
[----:B------:R0:W-:Y:S01]  /*10580*/  STL [R1+0x3a4], R17 ;  /* 0x0003a41101007387 */ /* 0x0001e20000100800 */
[----:B------:R-:W-:-:S03]  /*10590*/  IADD3 R213, P5, R213, R12, RZ ;  /* 0x0000000cd5d57210 */ /* 0x000fc60007fbe0ff */
[----:B0-----:R-:W3:Y:S04]  /*105a0*/  LDL.LU R17, [R1+0x390] ;  /* 0x0003900001117983 */ /* 0x001ee80000300800 */
[----:B------:R0:W-:Y:S04]  /*105b0*/  STL [R1+0x39c], R213 ;  /* 0x00039cd501007387 */ /* 0x0001e80000100800 */
[----:B0-----:R-:W3:Y:S04]  /*105c0*/  LDL.LU R213, [R1+0x364] ;  /* 0x0003640001d57983 */ /* 0x001ee80000300800 */
[----:B------:R-:W-:Y:S04]  /*105d0*/  STL [R1+0x3c8], R18 ;  /* 0x0003c81201007387 */ /* 0x000fe80000100800 */
[----:B------:R-:W3:Y:S04]  /*105e0*/  LDL.LU R227, [R1+0x388] ;  /* 0x0003880001e37983 */ /* 0x000ee80000300800 */
[----:B------:R-:W3:Y:S04]  /*105f0*/  LDL.LU R236, [R1+0x35c] ;  /* 0x00035c0001ec7983 */ /* 0x000ee80000300800 */
[----:B------:R-:W3:Y:S01]  /*10600*/  LDL.LU R243, [R1+0x380] ;  /* 0x0003800001f37983 */ /* 0x000ee20000300800 */
[----:B----4-:R-:W-:-:S05]  /*10610*/  IMAD.X R221, R221, 0x1, R11, P6 ;  /* 0x00000001dddd7824 */ /* 0x010fca00030e060b */
[----:B------:R0:W-:Y:S04]  /*10620*/  STL [R1+0x3c0], R221 ;  /* 0x0003c0dd01007387 */ /* 0x0001e80000100800 */
[----:B0-----:R-:W4:Y:S01]  /*10630*/  LDL.LU R221, [R1+0x354] ;  /* 0x0003540001dd7983 */ /* 0x001f220000300800 */
[----:B------:R-:W-:Y:S01]  /*10640*/  IADD3 R220, P6, R220, R12, RZ ;  /* 0x0000000cdcdc7210 */ /* 0x000fe20007fde0ff */
[----:B------:R-:W-:-:S05]  /*10650*/  IMAD.X R230, R230, 0x1, R11, P1 ;  /* 0x00000001e6e67824 */ /* 0x000fca00008e060b */
[----:B------:R0:W-:Y:S04]  /*10660*/  STL [R1+0x3b8], R230 ;  /* 0x0003b8e601007387 */ /* 0x0001e80000100800 */
[----:B0-----:R-:W4:Y:S04]  /*10670*/  LDL.LU R230, [R1+0x378] ;  /* 0x0003780001e67983 */ /* 0x001f280000300800 */
[----:B------:R-:W-:Y:S04]  /*10680*/  STL [R1+0x394], R220 ;  /* 0x000394dc01007387 */ /* 0x000fe80000100800 */
[----:B------:R-:W4:Y:S01]  /*10690*/  LDL.LU R18, [R1+0x34c] ;  /* 0x00034c0001127983 */ /* 0x000f220000300800 */
[----:B--2---:R-:W-:-:S05]  /*106a0*/  IADD3 R238, P1, R238, R12, RZ ;  /* 0x0000000ceeee7210 */ /* 0x004fca0007f3e0ff */
[----:B------:R0:W-:Y:S04]  /*106b0*/  STL [R1+0x38c], R238 ;  /* 0x00038cee01007387 */ /* 0x0001e80000100800 */
[----:B0-----:R-:W2:Y:S04]  /*106c0*/  LDL.LU R238, [R1+0x370] ;  /* 0x0003700001ee7983 */ /* 0x001ea80000300800 */
[----:B------:R-:W2:Y:S01]  /*106d0*/  LDL.LU R220, [R1+0x344] ;  /* 0x0003440001dc7983 */ /* 0x000ea20000300800 */
[----:B------:R-:W-:-:S05]  /*106e0*/  IMAD.X R246, R246, 0x1, R11, P2 ;  /* 0x00000001f6f67824 */ /* 0x000fca00010e060b */
        /* <DEDUP_REMOVED lines=10> */
[----:B------:R-:W-:-:S05]  /*10790*/  IMAD.X R191, R191, 0x1, R11, P4 ;  /* 0x00000001bfbf7824 */ /* 0x000fca00020e060b */
[----:B------:R0:W-:Y:S04]  /*107a0*/  STL [R1+0x3a0], R191 ;  /* 0x0003a0bf01007387 */ /* 0x0001e80000100800 */
[----:B0-----:R-:W2:Y:S01]  /*107b0*/  LDL.LU R191, [R1+0x334] ;  /* 0x0003340001bf7983 */ /* 0x001ea20000300800 */
[----:B------:R-:W-:-:S05]  /*107c0*/  IADD3 R237, P4, R237, R12, RZ ;  /* 0x0000000ceded7210 */ /* 0x000fca0007f9e0ff */
[----:B------:R0:W-:Y:S01]  /*107d0*/  STL [R1+0x374], R237 ;  /* 0x000374ed01007387 */ /* 0x0001e20000100800 */
[----:B------:R-:W-:-:S03]  /*107e0*/  IMAD.X R244, R244, 0x1, R11, P5 ;  /* 0x00000001f4f47824 */ /* 0x000fc600028e060b */
[----:B0-----:R-:W2:Y:S04]  /*107f0*/  LDL.LU R237, [R1+0x358] ;  /* 0x0003580001ed7983 */ /* 0x001ea80000300800 */
        /* <DEDUP_REMOVED lines=9> */
[----:B------:R0:W-:Y:S01]  /*10890*/  STL [R1+0x364], R213 ;  /* 0x000364d501007387 */ /* 0x0001e20000100800 */
[--C-:B------:R-:W-:Y:S01]  /*108a0*/  IMAD.X R227, R227, 0x1, R11.reuse, P1 ;  /* 0x00000001e3e37824 */ /* 0x100fe200008e060b */
[----:B------:R-:W-:Y:S02]  /*108b0*/  IADD3 R236, P1, R236, R12, RZ ;  /* 0x0000000cecec7210 */ /* 0x000fe40007f3e0ff */
[----:B0-----:R-:W3:Y:S01]  /*108c0*/  LDL.LU R213, [R1+0x348] ;  /* 0x0003480001d57983 */ /* 0x001ee20000300800 */
[----:B------:R-:W-:-:S03]  /*108d0*/  IMAD.X R243, R243, 0x1, R11, P2 ;  /* 0x00000001f3f37824 */ /* 0x000fc600010e060b */
[----:B------:R-:W-:Y:S01]  /*108e0*/  STL [R1+0x388], R227 ;  /* 0x000388e301007387 */ /* 0x000fe20000100800 */
[----:B----4-:R-:W-:-:S05]  /*108f0*/  IADD3 R221, P2, R221, R12, RZ ;  /* 0x0000000cdddd7210 */ /* 0x010fca0007f5e0ff */
[----:B------:R0:W-:Y:S04]  /*10900*/  STL [R1+0x354], R221 ;  /* 0x000354dd01007387 */ /* 0x0001e80000100800 */
[----:B------:R-:W-:Y:S04]  /*10910*/  STL [R1+0x35c], R236 ;  /* 0x00035cec01007387 */ /* 0x000fe80000100800 */
[----:B0-----:R-:W4:Y:S04]  /*10920*/  LDL.LU R221, [R1+0x31c] ;  /* 0x00031c0001dd7983 */ /* 0x001f280000300800 */
[----:B------:R-:W-:Y:S01]  /*10930*/  STL [R1+0x380], R243 ;  /* 0x000380f301007387 */ /* 0x000fe20000100800 */
[----:B------:R-:W-:-:S05]  /*10940*/  IMAD.X R230, R230, 0x1, R11, P3 ;  /* 0x00000001e6e67824 */ /* 0x000fca00018e060b */
[----:B------:R0:W-:Y:S01]  /*10950*/  STL [R1+0x378], R230 ;  /* 0x000378e601007387 */ /* 0x0001e20000100800 */
[----:B------:R-:W-:-:S03]  /*10960*/  IADD3 R18, P3, R18, R12, RZ ;  /* 0x0000000c12127210 */ /* 0x000fc60007f7e0ff */
[----:B0-----:R-:W4:Y:S01]  /*10970*/  LDL.LU R230, [R1+0x340] ;  /* 0x0003400001e67983 */ /* 0x001f220000300800 */
[----:B--2---:R-:W-:Y:S01]  /*10980*/  IMAD.X R238, R238, 0x1, R11, P4 ;  /* 0x00000001eeee7824 */ /* 0x004fe200020e060b */
[----:B------:R-:W-:-:S04]  /*10990*/  IADD3 R220, P4, R220, R12, RZ ;  /* 0x0000000cdcdc7210 */ /* 0x000fc80007f9e0ff */
[----:B------:R0:W-:Y:S04]  /*109a0*/  STL [R1+0x370], R238 ;  /* 0x000370ee01007387 */ /* 0x0001e80000100800 */
[----:B0-----:R-:W2:Y:S04]  /*109b0*/  LDL.LU R238, [R1+0x314] ;  /* 0x0003140001ee7983 */ /* 0x001ea80000300800 */
[----:B------:R-:W-:Y:S01]  /*109c0*/  STL [R1+0x34c], R18 ;  /* 0x00034c1201007387 */ /* 0x000fe20000100800 */
[----:B------:R-:W-:-:S03]  /*109d0*/  IMAD.X R246, R246, 0x1, R11, P5 ;  /* 0x00000001f6f67824 */ /* 0x000fc600028e060b */
[----:B------:R-:W2:Y:S04]  /*109e0*/  LDL.LU R19, [R1+0x338] ;  /* 0x0003380001137983 */ /* 0x000ea80000300800 */
[----:B------:R0:W-:Y:S04]  /*109f0*/  STL [R1+0x344], R220 ;  /* 0x000344dc01007387 */ /* 0x0001e80000100800 */
[----:B0-----:R-:W2:Y:S04]  /*10a00*/  LDL.LU R220, [R1+0x30c] ;  /* 0x00030c0001dc7983 */ /* 0x001ea80000300800 */
[----:B------:R0:W-:Y:S01]  /*10a10*/  STL [R1+0x368], R246 ;  /* 0x000368f601007387 */ /* 0x0001e20000100800 */
[----:B------:R-:W-:-:S03]  /*10a20*/  IADD3 R229, P5, R229, R12, RZ ;  /* 0x0000000ce5e57210 */ /* 0x000fc60007fbe0ff */
[----:B0-----:R-:W2:Y:S01]  /*10a30*/  LDL.LU R246, [R1+0x330] ;  /* 0x0003300001f67983 */ /* 0x001ea20000300800 */
[----:B------:R-:W-:-:S05]  /*10a40*/  IMAD.X R190, R190, 0x1, R11, P6 ;  /* 0x00000001bebe7824 */ /* 0x000fca00030e060b */
[----:B------:R0:W-:Y:S04]  /*10a50*/  STL [R1+0x360], R190 ;  /* 0x000360be01007387 */ /* 0x0001e80000100800 */
[----:B0-----:R-:W2:Y:S04]  /*10a60*/  LDL.LU R190, [R1+0x304] ;  /* 0x0003040001be7983 */ /* 0x001ea80000300800 */
[----:B------:R-:W-:Y:S04]  /*10a70*/  STL [R1+0x33c], R229 ;  /* 0x00033ce501007387 */ /* 0x000fe80000100800 */
[----:B------:R-:W2:Y:S01]  /*10a80*/  LDL.LU R16, [R1+0x328] ;  /* 0x0003280001107983 */ /* 0x000ea20000300800 */
[----:B------:R-:W-:-:S05]  /*10a90*/  IADD3 R191, P6, R191, R12, RZ ;  /* 0x0000000cbfbf7210 */ /* 0x000fca0007fde0ff */
[----:B------:R0:W-:Y:S04]  /*10aa0*/  STL [R1+0x334], R191 ;  /* 0x000334bf01007387 */ /* 0x0001e80000100800 */
[----:B0-----:R-:W2:Y:S01]  /*10ab0*/  LDL.LU R191, [R1+0x2fc] ;  /* 0x0002fc0001bf7983 */ /* 0x001ea20000300800 */
[----:B------:R-:W-:-:S05]  /*10ac0*/  IMAD.X R237, R237, 0x1, R11, P1 ;  /* 0x00000001eded7824 */ /* 0x000fca00008e060b */
[----:B------:R0:W-:Y:S01]  /*10ad0*/  STL [R1+0x358], R237 ;  /* 0x000358ed01007387 */ /* 0x0001e20000100800 */
[----:B------:R-:W-:-:S03]  /*10ae0*/  IADD3 R244, P1, R244, R12, RZ ;  /* 0x0000000cf4f47210 */ /* 0x000fc60007f3e0ff */
[----:B0-----:R-:W2:Y:S04]  /*10af0*/  LDL.LU R237, [R1+0x320] ;  /* 0x0003200001ed7983 */ /* 0x001ea80000300800 */
[----:B------:R-:W2:Y:S04]  /*10b00*/  LDL.LU R229, [R1+0x2f4] ;  /* 0x0002f40001e57983 */ /* 0x000ea80000300800 */
[----:B------:R0:W-:Y:S04]  /*10b10*/  STL [R1+0x32c], R244 ;  /* 0x00032cf401007387 */ /* 0x0001e80000100800 */
[----:B0-----:R-:W2:Y:S01]  /*10b20*/  LDL.LU R244, [R1+0x318] ;  /* 0x0003180001f47983 */ /* 0x001ea20000300800 */
[----:B---3--:R-:W-:Y:S01]  /*10b30*/  IMAD.X R212, R212, 0x1, R11, P2 ;  /* 0x00000001d4d47824 */ /* 0x008fe200010e060b */
[----:B------:R-:W-:-:S05]  /*10b40*/  IADD3 R17, P2, R17, R12, RZ ;  /* 0x0000000c11117210 */ /* 0x000fca0007f5e0ff */
[----:B------:R0:W-:Y:S01]  /*10b50*/  STL [R1+0x324], R17 ;  /* 0x0003241101007387 */ /* 0x0001e20000100800 */
[----:B------:R-:W-:-:S03]  /*10b60*/  IMAD.X R213, R213, 0x1, R11, P3 ;  /* 0x00000001d5d57824 */ /* 0x000fc600018e060b */
[----:B0-----:R-:W3:Y:S04]  /*10b70*/  LDL.LU R17, [R1+0x2ec] ;  /* 0x0002ec0001117983 */ /* 0x001ee80000300800 */
[----:B------:R-:W-:Y:S04]  /*10b80*/  STL [R1+0x350], R212 ;  /* 0x000350d401007387 */ /* 0x000fe80000100800 */
[----:B------:R-:W3:Y:S04]  /*10b90*/  LDL.LU R218, [R1+0x310] ;  /* 0x0003100001da7983 */ /* 0x000ee80000300800 */
[----:B------:R-:W3:Y:S04]  /*10ba0*/  LDL.LU R227, [R1+0x2e4] ;  /* 0x0002e40001e37983 */ /* 0x000ee80000300800 */
[----:B------:R-:W3:Y:S04]  /*10bb0*/  LDL.LU R236, [R1+0x308] ;  /* 0x0003080001ec7983 */ /* 0x000ee80000300800 */
[----:B------:R0:W-:Y:S04]  /*10bc0*/  STL [R1+0x348], R213 ;  /* 0x000348d501007387 */ /* 0x0001e80000100800 */
[----:B------:R-:W3:Y:S04]  /*10bd0*/  LDL.LU R243, [R1+0x2dc] ;  /* 0x0002dc0001f37983 */ /* 0x000ee80000300800 */
[----:B0-----:R-:W3:Y:S01]  /*10be0*/  LDL.LU R213, [R1+0x300] ;  /* 0x0003000001d57983 */ /* 0x001ee20000300800 */
[----:B----4-:R-:W-:-:S05]  /*10bf0*/  IADD3 R221, P3, R221, R12, RZ ;  /* 0x0000000cdddd7210 */ /* 0x010fca0007f7e0ff */
[----:B------:R0:W-:Y:S04]  /*10c00*/  STL [R1+0x31c], R221 ;  /* 0x00031cdd01007387 */ /* 0x0001e80000100800 */
[----:B0-----:R-:W4:Y:S04]  /*10c10*/  LDL.LU R221, [R1+0x2d4] ;  /* 0x0002d40001dd7983 */ /* 0x001f280000300800 */
[----:B------:R-:W4:Y:S01]  /*10c20*/  LDL.LU R18, [R1+0x2f8] ;  /* 0x0002f80001127983 */ /* 0x000f220000300800 */
[----:B------:R-:W-:-:S05]  /*10c30*/  IMAD.X R230, R230, 0x1, R11, P4 ;  /* 0x00000001e6e67824 */ /* 0x000fca00020e060b */
[----:B------:R0:W-:Y:S04]  /*10c40*/  STL [R1+0x340], R230 ;  /* 0x000340e601007387 */ /* 0x0001e80000100800 */
[----:B0-----:R-:W4:Y:S04]  /*10c50*/  LDL.LU R230, [R1+0x2cc] ;  /* 0x0002cc0001e67983 */ /* 0x001f280000300800 */
[----:B------:R-:W4:Y:S01]  /*10c60*/  LDL.LU R212, [R1+0x2f0] ;  /* 0x0002f00001d47983 */ /* 0x000f220000300800 */
[----:B--2---:R-:W-:Y:S01]  /*10c70*/  IADD3 R238, P4, R238, R12, RZ ;  /* 0x0000000ceeee7210 */ /* 0x004fe20007f9e0ff */
[----:B------:R-:W-:-:S04]  /*10c80*/  IMAD.X R19, R19, 0x1, R11, P5 ;  /* 0x0000000113137824 */ /* 0x000fc800028e060b */
[----:B------:R0:W-:Y:S04]  /*10c90*/  STL [R1+0x314], R238 ;  /* 0x000314ee01007387 */ /* 0x0001e80000100800 */
[----:B0-----:R-:W2:Y:S01]  /*10ca0*/  LDL.LU R238, [R1+0x2c4] ;  /* 0x0002c40001ee7983 */ /* 0x001ea20000300800 */
[----:B------:R-:W-:-:S05]  /*10cb0*/  IADD3 R220, P5, R220, R12, RZ ;  /* 0x0000000cdcdc7210 */ /* 0x000fca0007fbe0ff */
[----:B------:R0:W-:Y:S04]  /*10cc0*/  STL [R1+0x30c], R220 ;  /* 0x00030cdc01007387 */ /* 0x0001e80000100800 */
[----:B------:R-:W-:Y:S01]  /*10cd0*/  STL [R1+0x338], R19 ;  /* 0x0003381301007387 */ /* 0x000fe20000100800 */
[----:B------:R-:W-:-:S03]  /*10ce0*/  IMAD.X R246, R246, 0x1, R11, P6 ;  /* 0x00000001f6f67824 */ /* 0x000fc600030e060b */
[----:B0-----:R-:W2:Y:S04]  /*10cf0*/  LDL.LU R220, [R1+0x2e8] ;  /* 0x0002e80001dc7983 */ /* 0x001ea80000300800 */
[----:B------:R0:W-:Y:S04]  /*10d00*/  STL [R1+0x330], R246 ;  /* 0x000330f601007387 */ /* 0x0001e80000100800 */
[----:B0-----:R-:W2:Y:S01]  /*10d10*/  LDL.LU R246, [R1+0x2bc] ;  /* 0x0002bc0001f67983 */ /* 0x001ea20000300800 */
[----:B------:R-:W-:-:S05]  /*10d20*/  IADD3 R190, P6, R190, R12, RZ ;  /* 0x0000000cbebe7210 */ /* 0x000fca0007fde0ff */
[----:B------:R0:W-:Y:S01]  /*10d30*/  STL [R1+0x304], R190 ;  /* 0x000304be01007387 */ /* 0x0001e20000100800 */
[----:B------:R-:W-:-:S03]  /*10d40*/  IMAD.X R16, R16, 0x1, R11, P1 ;  /* 0x0000000110107824 */ /* 0x000fc600008e060b */
[----:B0-----:R-:W2:Y:S01]  /*10d50*/  LDL.LU R190, [R1+0x2e0] ;  /* 0x0002e00001be7983 */ /* 0x001ea20000300800 */
[----:B------:R-:W-:-:S05]  /*10d60*/  IADD3 R191, P1, R191, R12, RZ ;  /* 0x0000000cbfbf7210 */ /* 0x000fca0007f3e0ff */
[----:B------:R0:W-:Y:S04]  /*10d70*/  STL [R1+0x2fc], R191 ;  /* 0x0002fcbf01007387 */ /* 0x0001e80000100800 */
[----:B0-----:R-:W2:Y:S01]  /*10d80*/  LDL.LU R191, [R1+0x2b4] ;  /* 0x0002b40001bf7983 */ /* 0x001ea20000300800 */
[----:B------:R-:W-:-:S03]  /*10d90*/  IMAD.X R237, R237, 0x1, R11, P2 ;  /* 0x00000001eded7824 */ /* 0x000fc600010e060b */
[----:B------:R-:W-:Y:S01]  /*10da0*/  STL [R1+0x328], R16 ;  /* 0x0003281001007387 */ /* 0x000fe20000100800 */
[----:B------:R-:W-:-:S03]  /*10db0*/  IADD3 R229, P2, R229, R12, RZ ;  /* 0x0000000ce5e57210 */ /* 0x000fc60007f5e0ff */
[----:B------:R0:W-:Y:S04]  /*10dc0*/  STL [R1+0x320], R237 ;  /* 0x000320ed01007387 */ /* 0x0001e80000100800 */
[----:B0-----:R-:W2:Y:S01]  /*10dd0*/  LDL.LU R237, [R1+0x2d8] ;  /* 0x0002d80001ed7983 */ /* 0x001ea20000300800 */
[----:B------:R-:W-:-:S03]  /*10de0*/  IMAD.X R244, R244, 0x1, R11, P3 ;  /* 0x00000001f4f47824 */ /* 0x000fc600018e060b */
[----:B------:R0:W-:Y:S04]  /*10df0*/  STL [R1+0x2f4], R229 ;  /* 0x0002f4e501007387 */ /* 0x0001e80000100800 */
[----:B0-----:R-:W2:Y:S04]  /*10e00*/  LDL.LU R229, [R1+0x2ac] ;  /* 0x0002ac0001e57983 */ /* 0x001ea80000300800 */
[----:B------:R0:W-:Y:S04]  /*10e10*/  STL [R1+0x318], R244 ;  /* 0x000318f401007387 */ /* 0x0001e80000100800 */
[----:B0-----:R-:W2:Y:S01]  /*10e20*/  LDL.LU R244, [R1+0x2d0] ;  /* 0x0002d00001f47983 */ /* 0x001ea20000300800 */
[----:B---3--:R-:W-:-:S05]  /*10e30*/  IADD3 R17, P3, R17, R12, RZ ;  /* 0x0000000c11117210 */ /* 0x008fca0007f7e0ff */
[----:B------:R0:W-:Y:S01]  /*10e40*/  STL [R1+0x2ec], R17 ;  /* 0x0002ec1101007387 */ /* 0x0001e20000100800 */
[--C-:B------:R-:W-:Y:S01]  /*10e50*/  IMAD.X R218, R218, 0x1, R11.reuse, P4 ;  /* 0x00000001dada7824 */ /* 0x100fe200020e060b */
[----:B------:R-:W-:Y:S02]  /*10e60*/  IADD3 R227, P4, R227, R12, RZ ;  /* 0x0000000ce3e37210 */ /* 0x000fe40007f9e0ff */
[----:B0-----:R-:W3:Y:S01]  /*10e70*/  LDL.LU R17, [R1+0x2a4] ;  /* 0x0002a40001117983 */ /* 0x001ee20000300800 */
[----:B------:R-:W-:-:S03]  /*10e80*/  IMAD.X R236, R236, 0x1, R11, P5 ;  /* 0x00000001ecec7824 */ /* 0x000fc600028e060b */
[----:B------:R-:W-:Y:S04]  /*10e90*/  STL [R1+0x310], R218 ;  /* 0x000310da01007387 */ /* 0x000fe80000100800 */
[----:B------:R-:W-:Y:S01]  /*10ea0*/  STL [R1+0x2e4], R227 ;  /* 0x0002e4e301007387 */ /* 0x000fe20000100800 */
[----:B------:R-:W-:Y:S01]  /*10eb0*/  IADD3 R243, P5, R243, R12, RZ ;  /* 0x0000000cf3f37210 */ /* 0x000fe20007fbe0ff */
[----:B------:R-:W-:-:S05]  /*10ec0*/  IMAD.X R213, R213, 0x1, R11, P6 ;  /* 0x00000001d5d57824 */ /* 0x000fca00030e060b */
[----:B------:R0:W-:Y:S04]  /*10ed0*/  STL [R1+0x300], R213 ;  /* 0x000300d501007387 */ /* 0x0001e80000100800 */
[----:B------:R-:W-:Y:S04]  /*10ee0*/  STL [R1+0x308], R236 ;  /* 0x000308ec01007387 */ /* 0x000fe80000100800 */
[----:B0-----:R-:W3:Y:S04]  /*10ef0*/  LDL.LU R213, [R1+0x2c8] ;  /* 0x0002c80001d57983 */ /* 0x001ee80000300800 */
[----:B------:R-:W-:Y:S01]  /*10f00*/  STL [R1+0x2dc], R243 ;  /* 0x0002dcf301007387 */ /* 0x000fe20000100800 */
[----:B----4-:R-:W-:Y:S01]  /*10f10*/  IADD3 R221, P6, R221, R12, RZ ;  /* 0x0000000cdddd7210 */ /* 0x010fe20007fde0ff */
[----:B------:R-:W-:-:S04]  /*10f20*/  IMAD.X R18, R18, 0x1, R11, P1 ;  /* 0x0000000112127824 */ /* 0x000fc800008e060b */
[----:B------:R0:W-:Y:S04]  /*10f30*/  STL [R1+0x2d4], R221 ;  /* 0x0002d4dd01007387 */ /* 0x0001e80000100800 */
[----:B0-----:R-:W4:Y:S01]  /*10f40*/  LDL.LU R221, [R1+0x29c] ;  /* 0x00029c0001dd7983 */ /* 0x001f220000300800 */
[----:B------:R-:W-:Y:S01]  /*10f50*/  IADD3 R230, P1, R230, R12, RZ ;  /* 0x0000000ce6e67210 */ /* 0x000fe20007f3e0ff */
[----:B------:R-:W-:-:S04]  /*10f60*/  IMAD.X R212, R212, 0x1, R11, P2 ;  /* 0x00000001d4d47824 */ /* 0x000fc800010e060b */
[----:B------:R0:W-:Y:S04]  /*10f70*/  STL [R1+0x2cc], R230 ;  /* 0x0002cce601007387 */ /* 0x0001e80000100800 */
[----:B0-----:R-:W4:Y:S04]  /*10f80*/  LDL.LU R230, [R1+0x2c0] ;  /* 0x0002c00001e67983 */ /* 0x001f280000300800 */
[----:B------:R-:W-:Y:S04]  /*10f90*/  STL [R1+0x2f8], R18 ;  /* 0x0002f81201007387 */ /* 0x000fe80000100800 */
[----:B------:R-:W4:Y:S04]  /*10fa0*/  LDL.LU R19, [R1+0x294] ;  /* 0x0002940001137983 */ /* 0x000f280000300800 */
[----:B------:R0:W-:Y:S01]  /*10fb0*/  STL [R1+0x2f0], R212 ;  /* 0x0002f0d401007387 */ /* 0x0001e20000100800 */
[----:B--2---:R-:W-:-:S03]  /*10fc0*/  IADD3 R238, P2, R238, R12, RZ ;  /* 0x0000000ceeee7210 */ /* 0x004fc60007f5e0ff */
[----:B0-----:R-:W2:Y:S04]  /*10fd0*/  LDL.LU R212, [R1+0x2b8] ;  /* 0x0002b80001d47983 */ /* 0x001ea80000300800 */
[----:B------:R0:W-:Y:S01]  /*10fe0*/  STL [R1+0x2c4], R238 ;  /* 0x0002c4ee01007387 */ /* 0x0001e20000100800 */
[----:B------:R-:W-:-:S03]  /*10ff0*/  IMAD.X R220, R220, 0x1, R11, P3 ;  /* 0x00000001dcdc7824 */ /* 0x000fc600018e060b */
[----:B0-----:R-:W2:Y:S01]  /*11000*/  LDL.LU R238, [R1+0x28c] ;  /* 0x00028c0001ee7983 */ /* 0x001ea20000300800 */
[----:B------:R-:W-:-:S05]  /*11010*/  IADD3 R246, P3, R246, R12, RZ ;  /* 0x0000000cf6f67210 */ /* 0x000fca0007f7e0ff */
[----:B------:R0:W-:Y:S04]  /*11020*/  STL [R1+0x2bc], R246 ;  /* 0x0002bcf601007387 */ /* 0x0001e80000100800 */
[----:B0-----:R-:W2:Y:S04]  /*11030*/  LDL.LU R246, [R1+0x2b0] ;  /* 0x0002b00001f67983 */ /* 0x001ea80000300800 */
[----:B------:R-:W-:Y:S01]  /*11040*/  STL [R1+0x2e8], R220 ;  /* 0x0002e8dc01007387 */ /* 0x000fe20000100800 */
[----:B------:R-:W-:-:S03]  /*11050*/  IMAD.X R190, R190, 0x1, R11, P4 ;  /* 0x00000001bebe7824 */ /* 0x000fc600020e060b */
[----:B------:R-:W2:Y:S04]  /*11060*/  LDL.LU R16, [R1+0x284] ;  /* 0x0002840001107983 */ /* 0x000ea80000300800 */
[----:B------:R0:W-:Y:S04]  /*11070*/  STL [R1+0x2e0], R190 ;  /* 0x0002e0be01007387 */ /* 0x0001e80000100800 */
[----:B0-----:R-:W2:Y:S01]  /*11080*/  LDL.LU R190, [R1+0x2a8] ;  /* 0x0002a80001be7983 */ /* 0x001ea20000300800 */
[----:B------:R-:W-:-:S05]  /*11090*/  IADD3 R191, P4, R191, R12, RZ ;  /* 0x0000000cbfbf7210 */ /* 0x000fca0007f9e0ff */
[----:B------:R0:W-:Y:S04]  /*110a0*/  STL [R1+0x2b4], R191 ;  /* 0x0002b4bf01007387 */ /* 0x0001e80000100800 */
[----:B0-----:R-:W2:Y:S01]  /*110b0*/  LDL.LU R191, [R1+0x27c] ;  /* 0x00027c0001bf7983 */ /* 0x001ea20000300800 */
[----:B------:R-:W-:-:S03]  /*110c0*/  IMAD.X R237, R237, 0x1, R11, P5 ;  /* 0x00000001eded7824 */ /* 0x000fc600028e060b */
[----:B------:R-:W2:Y:S04]  /*110d0*/  LDL.LU R220, [R1+0x2a0] ;  /* 0x0002a00001dc7983 */ /* 0x000ea80000300800 */
[----:B------:R0:W-:Y:S04]  /*110e0*/  STL [R1+0x2d8], R237 ;  /* 0x0002d8ed01007387 */ /* 0x0001e80000100800 */
[----:B0-----:R-:W2:Y:S01]  /*110f0*/  LDL.LU R237, [R1+0x274] ;  /* 0x0002740001ed7983 */ /* 0x001ea20000300800 */
[----:B------:R-:W-:-:S05]  /*11100*/  IMAD.X R244, R244, 0x1, R11, P6 ;  /* 0x00000001f4f47824 */ /* 0x000fca00030e060b */
[----:B------:R0:W-:Y:S04]  /*11110*/  STL [R1+0x2d0], R244 ;  /* 0x0002d0f401007387 */ /* 0x0001e80000100800 */
[----:B0-----:R-:W2:Y:S01]  /*11120*/  LDL.LU R244, [R1+0x298] ;  /* 0x0002980001f47983 */ /* 0x001ea20000300800 */
[-C--:B------:R-:W-:Y:S02]  /*11130*/  IADD3 R229, P5, R229, R12.reuse, RZ ;  /* 0x0000000ce5e57210 */ /* 0x080fe40007fbe0ff */
[----:B---3--:R-:W-:-:S03]  /*11140*/  IADD3 R17, P6, R17, R12, RZ ;  /* 0x0000000c11117210 */ /* 0x008fc60007fde0ff */
[----:B------:R0:W-:Y:S04]  /*11150*/  STL [R1+0x2ac], R229 ;  /* 0x0002ace501007387 */ /* 0x0001e80000100800 */
[----:B------:R-:W3:Y:S04]  /*11160*/  LDL.LU R218, [R1+0x26c] ;  /* 0x00026c0001da7983 */ /* 0x000ee80000300800 */
[----:B------:R-:W3:Y:S04]  /*11170*/  LDL.LU R227, [R1+0x290] ;  /* 0x0002900001e37983 */ /* 0x000ee80000300800 */
[----:B------:R-:W3:Y:S04]  /*11180*/  LDL.LU R236, [R1+0x264] ;  /* 0x0002640001ec7983 */ /* 0x000ee80000300800 */
[----:B------:R1:W-:Y:S04]  /*11190*/  STL [R1+0x2a4], R17 ;  /* 0x0002a41101007387 */ /* 0x0003e80000100800 */
[----:B------:R-:W3:Y:S04]  /*111a0*/  LDL.LU R243, [R1+0x288] ;  /* 0x0002880001f37983 */ /* 0x000ee80000300800 */
[----:B0-----:R-:W3:Y:S01]  /*111b0*/  LDL.LU R229, [R1+0x25c] ;  /* 0x00025c0001e57983 */ /* 0x001ee20000300800 */
[----:B------:R-:W-:-:S03]  /*111c0*/  IMAD.X R213, R213, 0x1, R11, P1 ;  /* 0x00000001d5d57824 */ /* 0x000fc600008e060b */
[----:B-1----:R-:W3:Y:S04]  /*111d0*/  LDL.LU R17, [R1+0x280] ;  /* 0x0002800001117983 */ /* 0x002ee80000300800 */
[----:B------:R-:W3:Y:S04]  /*111e0*/  LDL.LU R18, [R1+0x254] ;  /* 0x0002540001127983 */ /* 0x000ee80000300800 */
[----:B------:R0:W-:Y:S04]  /*111f0*/  STL [R1+0x2c8], R213 ;  /* 0x0002c8d501007387 */ /* 0x0001e80000100800 */
[----:B0-----:R-:W3:Y:S01]  /*11200*/  LDL.LU R213, [R1+0x278] ;  /* 0x0002780001d57983 */ /* 0x001ee20000300800 */
[----:B----4-:R-:W-:-:S05]  /*11210*/  IADD3 R221, P1, R221, R12, RZ ;  /* 0x0000000cdddd7210 */ /* 0x010fca0007f3e0ff */
[----:B------:R0:W-:Y:S04]  /*11220*/  STL [R1+0x29c], R221 ;  /* 0x00029cdd01007387 */ /* 0x0001e80000100800 */
[----:B0-----:R-:W4:Y:S01]  /*11230*/  LDL.LU R221, [R1+0x24c] ;  /* 0x00024c0001dd7983 */ /* 0x001f220000300800 */
[----:B------:R-:W-:-:S05]  /*11240*/  IMAD.X R230, R230, 0x1, R11, P2 ;  /* 0x00000001e6e67824 */ /* 0x000fca00010e060b */
[----:B------:R0:W-:Y:S01]  /*11250*/  STL [R1+0x2c0], R230 ;  /* 0x0002c0e601007387 */ /* 0x0001e20000100800 */
[----:B------:R-:W-:-:S03]  /*11260*/  IADD3 R19, P2, R19, R12, RZ ;  /* 0x0000000c13137210 */ /* 0x000fc60007f5e0ff */
[----:B0-----:R-:W4:Y:S01]  /*11270*/  LDL.LU R230, [R1+0x270] ;  /* 0x0002700001e67983 */ /* 0x001f220000300800 */
[----:B--2---:R-:W-:-:S05]  /*11280*/  IMAD.X R212, R212, 0x1, R11, P3 ;  /* 0x00000001d4d47824 */ /* 0x004fca00018e060b */
[----:B------:R0:W-:Y:S04]  /*11290*/  STL [R1+0x2b8], R212 ;  /* 0x0002b8d401007387 */ /* 0x0001e80000100800 */
[----:B------:R-:W-:Y:S01]  /*112a0*/  STL [R1+0x294], R19 ;  /* 0x0002941301007387 */ /* 0x000fe20000100800 */
[----:B------:R-:W-:-:S03]  /*112b0*/  IADD3 R238, P3, R238, R12, RZ ;  /* 0x0000000ceeee7210 */ /* 0x000fc60007f7e0ff */
[----:B0-----:R-:W2:Y:S04]  /*112c0*/  LDL.LU R212, [R1+0x244] ;  /* 0x0002440001d47983 */ /* 0x001ea80000300800 */
[----:B------:R0:W-:Y:S04]  /*112d0*/  STL [R1+0x28c], R238 ;  /* 0x00028cee01007387 */ /* 0x0001e80000100800 */
[----:B0-----:R-:W2:Y:S01]  /*112e0*/  LDL.LU R238, [R1+0x268] ;  /* 0x0002680001ee7983 */ /* 0x001ea20000300800 */
[----:B------:R-:W-:-:S05]  /*112f0*/  IMAD.X R246, R246, 0x1, R11, P4 ;  /* 0x00000001f6f67824 */ /* 0x000fca00020e060b */
[----:B------:R0:W-:Y:S01]  /*11300*/  STL [R1+0x2b0], R246 ;  /* 0x0002b0f601007387 */ /* 0x0001e20000100800 */
[----:B------:R-:W-:-:S03]  /*11310*/  IADD3 R16, P4, R16, R12, RZ ;  /* 0x0000000c10107210 */ /* 0x000fc60007f9e0ff */
[----:B0-----:R-:W2:Y:S01]  /*11320*/  LDL.LU R246, [R1+0x23c] ;  /* 0x00023c0001f67983 */ /* 0x001ea20000300800 */
[----:B------:R-:W-:-:S05]  /*11330*/  IMAD.X R190, R190, 0x1, R11, P5 ;  /* 0x00000001bebe7824 */ /* 0x000fca00028e060b */
[----:B------:R0:W-:Y:S04]  /*11340*/  STL [R1+0x2a8], R190 ;  /* 0x0002a8be01007387 */ /* 0x0001e80000100800 */
[----:B0-----:R-:W2:Y:S04]  /*11350*/  LDL.LU R190, [R1+0x260] ;  /* 0x0002600001be7983 */ /* 0x001ea80000300800 */
[----:B------:R-:W-:Y:S01]  /*11360*/  STL [R1+0x284], R16 ;  /* 0x0002841001007387 */ /* 0x000fe20000100800 */
[----:B------:R-:W-:Y:S01]  /*11370*/  IADD3 R191, P5, R191, R12, RZ ;  /* 0x0000000cbfbf7210 */ /* 0x000fe20007fbe0ff */
[----:B------:R-:W-:-:S04]  /*11380*/  IMAD.X R220, R220, 0x1, R11, P6 ;  /* 0x00000001dcdc7824 */ /* 0x000fc800030e060b */
[----:B------:R0:W-:Y:S04]  /*11390*/  STL [R1+0x27c], R191 ;  /* 0x00027cbf01007387 */ /* 0x0001e80000100800 */
[----:B0-----:R-:W2:Y:S01]  /*113a0*/  LDL.LU R191, [R1+0x234] ;  /* 0x0002340001bf7983 */ /* 0x001ea20000300800 */
[----:B------:R-:W-:-:S03]  /*113b0*/  IADD3 R237, P6, R237, R12, RZ ;  /* 0x0000000ceded7210 */ /* 0x000fc60007fde0ff */
[----:B------:R0:W-:Y:S04]  /*113c0*/  STL [R1+0x2a0], R220 ;  /* 0x0002a0dc01007387 */ /* 0x0001e80000100800 */
[----:B0-----:R-:W2:Y:S04]  /*113d0*/  LDL.LU R220, [R1+0x258] ;  /* 0x0002580001dc7983 */ /* 0x001ea80000300800 */
[----:B------:R0:W-:Y:S04]  /*113e0*/  STL [R1+0x274], R237 ;  /* 0x000274ed01007387 */ /* 0x0001e80000100800 */
[----:B0-----:R-:W2:Y:S01]  /*113f0*/  LDL.LU R237, [R1+0x22c] ;  /* 0x00022c0001ed7983 */ /* 0x001ea20000300800 */
[----:B------:R-:W-:-:S05]  /*11400*/  IMAD.X R244, R244, 0x1, R11, P1 ;  /* 0x00000001f4f47824 */ /* 0x000fca00008e060b */
[----:B------:R0:W-:Y:S04]  /*11410*/  STL [R1+0x298], R244 ;  /* 0x000298f401007387 */ /* 0x0001e80000100800 */
[----:B0-----:R-:W2:Y:S01]  /*11420*/  LDL.LU R244, [R1+0x250] ;  /* 0x0002500001f47983 */ /* 0x001ea20000300800 */
[-C--:B---3--:R-:W-:Y:S01]  /*11430*/  IADD3 R218, P1, R218, R12.reuse, RZ ;  /* 0x0000000cdada7210 */ /* 0x088fe20007f3e0ff */
[----:B------:R-:W-:Y:S01]  /*11440*/  IMAD.X R227, R227, 0x1, R11, P2 ;  /* 0x00000001e3e37824 */ /* 0x000fe200010e060b */
[----:B------:R-:W-:-:S03]  /*11450*/  IADD3 R236, P2, R236, R12, RZ ;  /* 0x0000000cecec7210 */ /* 0x000fc60007f5e0ff */
[----:B------:R-:W-:Y:S01]  /*11460*/  STL [R1+0x26c], R218 ;  /* 0x00026cda01007387 */ /* 0x000fe20000100800 */
[--C-:B------:R-:W-:Y:S01]  /*11470*/  IMAD.X R243, R243, 0x1, R11.reuse, P3 ;  /* 0x00000001f3f37824 */ /* 0x100fe200018e060b */
[----:B------:R-:W-:Y:S02]  /*11480*/  IADD3 R229, P3, R229, R12, RZ ;  /* 0x0000000ce5e57210 */ /* 0x000fe40007f7e0ff */
[----:B------:R-:W-:Y:S01]  /*11490*/  STL [R1+0x290], R227 ;  /* 0x000290e301007387 */ /* 0x000fe20000100800 */
[----:B------:R-:W-:-:S03]  /*114a0*/  IMAD.X R17, R17, 0x1, R11, P4 ;  /* 0x0000000111117824 */ /* 0x000fc600020e060b */
[----:B------:R0:W-:Y:S04]  /*114b0*/  STL [R1+0x25c], R229 ;  /* 0x00025ce501007387 */ /* 0x0001e80000100800 */
[----:B------:R-:W-:Y:S01]  /*114c0*/  STL [R1+0x264], R236 ;  /* 0x000264ec01007387 */ /* 0x000fe20000100800 */
[----:B------:R-:W-:-:S03]  /*114d0*/  IADD3 R18, P4, R18, R12, RZ ;  /* 0x0000000c12127210 */ /* 0x000fc60007f9e0ff */
[----:B0-----:R-:W3:Y:S04]  /*114e0*/  LDL.LU R229, [R1+0x224] ;  /* 0x0002240001e57983 */ /* 0x001ee80000300800 */
[----:B------:R-:W-:Y:S01]  /*114f0*/  STL [R1+0x288], R243 ;  /* 0x000288f301007387 */ /* 0x000fe20000100800 */
[----:B------:R-:W-:-:S03]  /*11500*/  IMAD.X R213, R213, 0x1, R11, P5 ;  /* 0x00000001d5d57824 */ /* 0x000fc600028e060b */
[----:B------:R0:W-:Y:S04]  /*11510*/  STL [R1+0x280], R17 ;  /* 0x0002801101007387 */ /* 0x0001e80000100800 */
[----:B0-----:R-:W3:Y:S04]  /*11520*/  LDL.LU R17, [R1+0x248] ;  /* 0x0002480001117983 */ /* 0x001ee80000300800 */
[----:B------:R0:W-:Y:S04]  /*11530*/  STL [R1+0x278], R213 ;  /* 0x000278d501007387 */ /* 0x0001e80000100800 */
[----:B0-----:R-:W3:Y:S04]  /*11540*/  LDL.LU R213, [R1+0x21c] ;  /* 0x00021c0001d57983 */ /* 0x001ee80000300800 */
[----:B------:R-:W-:Y:S04]  /*11550*/  STL [R1+0x254], R18 ;  /* 0x0002541201007387 */ /* 0x000fe80000100800 */
[----:B------:R-:W3:Y:S01]  /*11560*/  LDL.LU R19, [R1+0x240] ;  /* 0x0002400001137983 */ /* 0x000ee20000300800 */
[----:B----4-:R-:W-:-:S05]  /*11570*/  IADD3 R221, P5, R221, R12, RZ ;  /* 0x0000000cdddd7210 */ /* 0x010fca0007fbe0ff */
[----:B------:R0:W-:Y:S04]  /*11580*/  STL [R1+0x24c], R221 ;  /* 0x00024cdd01007387 */ /* 0x0001e80000100800 */
[----:B0-----:R-:W4:Y:S01]  /*11590*/  LDL.LU R221, [R1+0x214] ;  /* 0x0002140001dd7983 */ /* 0x001f220000300800 */
[----:B------:R-:W-:-:S05]  /*115a0*/  IMAD.X R230, R230, 0x1, R11, P6 ;  /* 0x00000001e6e67824 */ /* 0x000fca00030e060b */
[----:B------:R0:W-:Y:S04]  /*115b0*/  STL [R1+0x270], R230 ;  /* 0x000270e601007387 */ /* 0x0001e80000100800 */
[----:B0-----:R-:W4:Y:S01]  /*115c0*/  LDL.LU R230, [R1+0x238] ;  /* 0x0002380001e67983 */ /* 0x001f220000300800 */
[----:B--2---:R-:W-:Y:S01]  /*115d0*/  IADD3 R212, P6, R212, R12, RZ ;  /* 0x0000000cd4d47210 */ /* 0x004fe20007fde0ff */
        /* <DEDUP_REMOVED lines=9> */
[----:B------:R0:W-:Y:S04]  /*11670*/  STL [R1+0x260], R190 ;  /* 0x000260be01007387 */ /* 0x0001e80000100800 */
[----:B0-----:R-:W2:Y:S04]  /*11680*/  LDL.LU R190, [R1+0x228] ;  /* 0x0002280001be7983 */ /* 0x001ea80000300800 */
[----:B------:R-:W2:Y:S01]  /*11690*/  LDL.LU R18, [R1+0x1fc] ;  /* 0x0001fc0001127983 */ /* 0x000ea20000300800 */
        /* <DEDUP_REMOVED lines=8> */
[----:B------:R-:W-:Y:S04]  /*11720*/  STL [R1+0x258], R220 ;  /* 0x000258dc01007387 */ /* 0x000fe80000100800 */
[----:B------:R-:W2:Y:S04]  /*11730*/  LDL.LU R218, [R1+0x218] ;  /* 0x0002180001da7983 */ /* 0x000ea80000300800 */
[----:B------:R-:W2:Y:S04]  /*11740*/  LDL.LU R227, [R1+0x1ec] ;  /* 0x0001ec0001e37983 */ /* 0x000ea80000300800 */
[----:B------:R-:W2:Y:S04]  /*11750*/  LDL.LU R236, [R1+0x210] ;  /* 0x0002100001ec7983 */ /* 0x000ea80000300800 */
[----:B------:R0:W-:Y:S04]  /*11760*/  STL [R1+0x250], R244 ;  /* 0x000250f401007387 */ /* 0x0001e80000100800 */
[----:B------:R-:W2:Y:S04]  /*11770*/  LDL.LU R243, [R1+0x1e4] ;  /* 0x0001e40001f37983 */ /* 0x000ea80000300800 */
[----:B0-----:R-:W2:Y:S01]  /*11780*/  LDL.LU R244, [R1+0x208] ;  /* 0x0002080001f47983 */ /* 0x001ea20000300800 */
[----:B---3--:R-:W-:-:S03]  /*11790*/  IADD3 R229, P4, R229, R12, RZ ;  /* 0x0000000ce5e57210 */ /* 0x008fc60007f9e0ff */
[----:B------:R-:W3:Y:S04]  /*117a0*/  LDL.LU R212, [R1+0x1dc] ;  /* 0x0001dc0001d47983 */ /* 0x000ee80000300800 */
[----:B------:R-:W3:Y:S04]  /*117b0*/  LDL.LU R220, [R1+0x200] ;  /* 0x0002000001dc7983 */ /* 0x000ee80000300800 */
[----:B------:R0:W-:Y:S01]  /*117c0*/  STL [R1+0x224], R229 ;  /* 0x000224e501007387 */ /* 0x0001e20000100800 */
[----:B------:R-:W-:-:S03]  /*117d0*/  IMAD.X R17, R17, 0x1, R11, P5 ;  /* 0x0000000111117824 */ /* 0x000fc600028e060b */
[----:B0-----:R-:W3:Y:S04]  /*117e0*/  LDL.LU R229, [R1+0x1d4] ;  /* 0x0001d40001e57983 */ /* 0x001ee80000300800 */
[----:B------:R0:W-:Y:S01]  /*117f0*/  STL [R1+0x248], R17 ;  /* 0x0002481101007387 */ /* 0x0001e20000100800 */
[----:B------:R-:W-:-:S03]  /*11800*/  IADD3 R213, P5, R213, R12, RZ ;  /* 0x0000000cd5d57210 */ /* 0x000fc60007fbe0ff */
[----:B0-----:R-:W3:Y:S01]  /*11810*/  LDL.LU R17, [R1+0x1f8] ;  /* 0x0001f80001117983 */ /* 0x001ee20000300800 */
[----:B------:R-:W-:-:S03]  /*11820*/  IMAD.X R19, R19, 0x1, R11, P6 ;  /* 0x0000000113137824 */ /* 0x000fc600030e060b */
[----:B------:R0:W-:Y:S04]  /*11830*/  STL [R1+0x21c], R213 ;  /* 0x00021cd501007387 */ /* 0x0001e80000100800 */
[----:B0-----:R-:W3:Y:S01]  /*11840*/  LDL.LU R213, [R1+0x1cc] ;  /* 0x0001cc0001d57983 */ /* 0x001ee20000300800 */
[----:B----4-:R-:W-:-:S05]  /*11850*/  IADD3 R221, P6, R221, UR41, RZ ;  /* 0x00000029dddd7c10 */ /* 0x010fca000ffde0ff */
[----:B------:R0:W-:Y:S04]  /*11860*/  STL [R1+0x214], R221 ;  /* 0x000214dd01007387 */ /* 0x0001e80000100800 */
[----:B------:R-:W-:Y:S04]  /*11870*/  STL [R1+0x240], R19 ;  /* 0x0002401301007387 */ /* 0x000fe80000100800 */
[----:B0-----:R-:W4:Y:S01]  /*11880*/  LDL.LU R221, [R1+0x1f0] ;  /* 0x0001f00001dd7983 */ /* 0x001f220000300800 */
[----:B------:R-:W-:-:S05]  /*11890*/  IMAD.X R230, R230, 0x1, R11, P1 ;  /* 0x00000001e6e67824 */ /* 0x000fca00008e060b */
[----:B------:R0:W-:Y:S04]  /*118a0*/  STL [R1+0x238], R230 ;  /* 0x000238e601007387 */ /* 0x0001e80000100800 */
[----:B0-----:R-:W4:Y:S01]  /*118b0*/  LDL.LU R230, [R1+0x1c4] ;  /* 0x0001c40001e67983 */ /* 0x001f220000300800 */
[----:B--2---:R-:W-:Y:S01]  /*118c0*/  IADD3 R238, P1, R238, UR41, RZ ;  /* 0x00000029eeee7c10 */ /* 0x004fe2000ff3e0ff */
[----:B------:R-:W-:-:S04]  /*118d0*/  IMAD.X R16, R16, 0x1, R11, P2 ;  /* 0x0000000110107824 */ /* 0x000fc800010e060b */
[----:B------:R0:W-:Y:S04]  /*118e0*/  STL [R1+0x20c], R238 ;  /* 0x00020cee01007387 */ /* 0x0001e80000100800 */
[----:B0-----:R-:W2:Y:S01]  /*118f0*/  LDL.LU R238, [R1+0x1e8] ;  /* 0x0001e80001ee7983 */ /* 0x001ea20000300800 */
[----:B------:R-:W-:-:S05]  /*11900*/  IADD3 R246, P2, R246, UR41, RZ ;  /* 0x00000029f6f67c10 */ /* 0x000fca000ff5e0ff */
[----:B------:R0:W-:Y:S04]  /*11910*/  STL [R1+0x204], R246 ;  /* 0x000204f601007387 */ /* 0x0001e80000100800 */
[----:B0-----:R-:W2:Y:S01]  /*11920*/  LDL.LU R246, [R1+0x1bc] ;  /* 0x0001bc0001f67983 */ /* 0x001ea20000300800 */
[----:B------:R-:W-:-:S03]  /*11930*/  IMAD.X R190, R190, 0x1, R11, P3 ;  /* 0x00000001bebe7824 */ /* 0x000fc600018e060b */
[----:B------:R-:W-:Y:S01]  /*11940*/  STL [R1+0x230], R16 ;  /* 0x0002301001007387 */ /* 0x000fe20000100800 */
[----:B------:R-:W-:-:S03]  /*11950*/  IADD3 R18, P3, R18, UR41, RZ ;  /* 0x0000002912127c10 */ /* 0x000fc6000ff7e0ff */
[----:B------:R0:W-:Y:S04]  /*11960*/  STL [R1+0x228], R190 ;  /* 0x000228be01007387 */ /* 0x0001e80000100800 */
[----:B0-----:R-:W2:Y:S04]  /*11970*/  LDL.LU R190, [R1+0x1e0] ;  /* 0x0001e00001be7983 */ /* 0x001ea80000300800 */
[----:B------:R0:W-:Y:S01]  /*11980*/  STL [R1+0x1fc], R18 ;  /* 0x0001fc1201007387 */ /* 0x0001e20000100800 */
[----:B------:R-:W-:-:S03]  /*11990*/  IMAD.X R191, R191, 0x1, R11, P4 ;  /* 0x00000001bfbf7824 */ /* 0x000fc600020e060b */
[----:B0-----:R-:W2:Y:S04]  /*119a0*/  LDL.LU R18, [R1+0x1b4] ;  /* 0x0001b40001127983 */ /* 0x001ea80000300800 */
[----:B------:R0:W-:Y:S04]  /*119b0*/  STL [R1+0x220], R191 ;  /* 0x000220bf01007387 */ /* 0x0001e80000100800 */
[----:B0-----:R-:W2:Y:S01]  /*119c0*/  LDL.LU R191, [R1+0x1d8] ;  /* 0x0001d80001bf7983 */ /* 0x001ea20000300800 */
[----:B------:R-:W-:-:S05]  /*119d0*/  IADD3 R237, P4, R237, UR41, RZ ;  /* 0x00000029eded7c10 */ /* 0x000fca000ff9e0ff */
[----:B------:R0:W-:Y:S01]  /*119e0*/  STL [R1+0x1f4], R237 ;  /* 0x0001f4ed01007387 */ /* 0x0001e20000100800 */
[----:B------:R-:W-:Y:S01]  /*119f0*/  IMAD.X R218, R218, 0x1, R11, P5 ;  /* 0x00000001dada7824 */ /* 0x000fe200028e060b */
[----:B------:R-:W-:Y:S02]  /*11a00*/  IADD3 R227, P5, R227, UR41, RZ ;  /* 0x00000029e3e37c10 */ /* 0x000fe4000ffbe0ff */
[----:B0-----:R-:W2:Y:S01]  /*11a10*/  LDL.LU R237, [R1+0x1ac] ;  /* 0x0001ac0001ed7983 */ /* 0x001ea20000300800 */
[----:B------:R-:W-:-:S03]  /*11a20*/  IADD3.X R236, R236, UR13, RZ, P6, !PT ;  /* 0x0000000decec7c10 */ /* 0x000fc6000b7fe4ff */
[----:B------:R-:W-:Y:S04]  /*11a30*/  STL [R1+0x218], R218 ;  /* 0x000218da01007387 */ /* 0x000fe80000100800 */
[----:B------:R-:W-:Y:S01]  /*11a40*/  STL [R1+0x1ec], R227 ;  /* 0x0001ece301007387 */ /* 0x000fe20000100800 */
[----:B------:R-:W-:-:S05]  /*11a50*/  IADD3.X R244, R244, UR13, RZ, P1, !PT ;  /* 0x0000000df4f47c10 */ /* 0x000fca0008ffe4ff */
[----:B------:R0:W-:Y:S04]  /*11a60*/  STL [R1+0x208], R244 ;  /* 0x000208f401007387 */ /* 0x0001e80000100800 */
[----:B------:R-:W-:Y:S04]  /*11a70*/  STL [R1+0x210], R236 ;  /* 0x000210ec01007387 */ /* 0x000fe80000100800 */
[----:B0-----:R-:W2:Y:S01]  /*11a80*/  LDL.LU R244, [R1+0x1d0] ;  /* 0x0001d00001f47983 */ /* 0x001ea20000300800 */
[----:B------:R-:W-:Y:S02]  /*11a90*/  IADD3 R243, P6, R243, UR41, RZ ;  /* 0x00000029f3f37c10 */ /* 0x000fe4000ffde0ff */
[----:B---3--:R-:W-:-:S02]  /*11aa0*/  IADD3 R212, P1, R212, UR41, RZ ;  /* 0x00000029d4d47c10 */ /* 0x008fc4000ff3e0ff */
[----:B------:R-:W-:Y:S01]  /*11ab0*/  IADD3.X R220, R220, UR13, RZ, P2, !PT ;  /* 0x0000000ddcdc7c10 */ /* 0x000fe200097fe4ff */
[----:B------:R-:W-:Y:S01]  /*11ac0*/  STL [R1+0x1e4], R243 ;  /* 0x0001e4f301007387 */ /* 0x000fe20000100800 */
[----:B------:R-:W-:-:S03]  /*11ad0*/  IADD3 R229, P2, R229, UR41, RZ ;  /* 0x00000029e5e57c10 */ /* 0x000fc6000ff5e0ff */
[----:B------:R0:W-:Y:S04]  /*11ae0*/  STL [R1+0x1dc], R212 ;  /* 0x0001dcd401007387 */ /* 0x0001e80000100800 */
[----:B0-----:R-:W3:Y:S01]  /*11af0*/  LDL.LU R212, [R1+0x1a4] ;  /* 0x0001a40001d47983 */ /* 0x001ee20000300800 */
[----:B------:R-:W-:-:S03]  /*11b00*/  IADD3.X R17, R17, UR13, RZ, P3, !PT ;  /* 0x0000000d11117c10 */ /* 0x000fc60009ffe4ff */
[----:B------:R0:W-:Y:S04]  /*11b10*/  STL [R1+0x200], R220 ;  /* 0x000200dc01007387 */ /* 0x0001e80000100800 */
[----:B0-----:R-:W3:Y:S04]  /*11b20*/  LDL.LU R220, [R1+0x1c8] ;  /* 0x0001c80001dc7983 */ /* 0x001ee80000300800 */
[----:B------:R-:W-:Y:S01]  /*11b30*/  STL [R1+0x1d4], R229 ;  /* 0x0001d4e501007387 */ /* 0x000fe20000100800 */
[----:B------:R-:W-:-:S03]  /*11b40*/  IADD3 R213, P3, R213, UR41, RZ ;  /* 0x00000029d5d57c10 */ /* 0x000fc6000ff7e0ff */
[----:B------:R0:W-:Y:S04]  /*11b50*/  STL [R1+0x1f8], R17 ;  /* 0x0001f81101007387 */ /* 0x0001e80000100800 */
[----:B0-----:R-:W3:Y:S04]  /*11b60*/  LDL.LU R17, [R1+0x19c] ;  /* 0x00019c0001117983 */ /* 0x001ee80000300800 */
[----:B------:R0:W-:Y:S04]  /*11b70*/  STL [R1+0x1cc], R213 ;  /* 0x0001ccd501007387 */ /* 0x0001e80000100800 */
[----:B0-----:R-:W3:Y:S01]  /*11b80*/  LDL.LU R213, [R1+0x1c0] ;  /* 0x0001c00001d57983 */ /* 0x001ee20000300800 */
[----:B----4-:R-:W-:-:S05]  /*11b90*/  IADD3.X R221, R221, UR13, RZ, P4, !PT ;  /* 0x0000000ddddd7c10 */ /* 0x010fca000a7fe4ff */
[----:B------:R0:W-:Y:S04]  /*11ba0*/  STL [R1+0x1f0], R221 ;  /* 0x0001f0dd01007387 */ /* 0x0001e80000100800 */
[----:B0-----:R-:W4:Y:S04]  /*11bb0*/  LDL.LU R221, [R1+0x194] ;  /* 0x0001940001dd7983 */ /* 0x001f280000300800 */
[----:B------:R-:W4:Y:S01]  /*11bc0*/  LDL.LU R229, [R1+0x1b8] ;  /* 0x0001b80001e57983 */ /* 0x000f220000300800 */
[----:B------:R-:W-:-:S05]  /*11bd0*/  IADD3 R230, P4, R230, UR41, RZ ;  /* 0x00000029e6e67c10 */ /* 0x000fca000ff9e0ff */
[----:B------:R0:W-:Y:S04]  /*11be0*/  STL [R1+0x1c4], R230 ;  /* 0x0001c4e601007387 */ /* 0x0001e80000100800 */
[----:B0-----:R-:W4:Y:S01]  /*11bf0*/  LDL.LU R230, [R1+0x18c] ;  /* 0x00018c0001e67983 */ /* 0x001f220000300800 */
[----:B--2---:R-:W-:-:S05]  /*11c00*/  IADD3.X R238, R238, UR13, RZ, P5, !PT ;  /* 0x0000000deeee7c10 */ /* 0x004fca000affe4ff */
[----:B------:R0:W-:Y:S04]  /*11c10*/  STL [R1+0x1e8], R238 ;  /* 0x0001e8ee01007387 */ /* 0x0001e80000100800 */
[----:B0-----:R-:W2:Y:S01]  /*11c20*/  LDL.LU R238, [R1+0x1b0] ;  /* 0x0001b00001ee7983 */ /* 0x001ea20000300800 */
[----:B------:R-:W-:-:S05]  /*11c30*/  IADD3 R246, P5, R246, UR41, RZ ;  /* 0x00000029f6f67c10 */ /* 0x000fca000ffbe0ff */
[----:B------:R0:W-:Y:S04]  /*11c40*/  STL [R1+0x1bc], R246 ;  /* 0x0001bcf601007387 */ /* 0x0001e80000100800 */
[----:B0-----:R-:W2:Y:S01]  /*11c50*/  LDL.LU R246, [R1+0x184] ;  /* 0x0001840001f67983 */ /* 0x001ea20000300800 */
[----:B------:R-:W-:-:S05]  /*11c60*/  IADD3.X R190, R190, UR13, RZ, P6, !PT ;  /* 0x0000000dbebe7c10 */ /* 0x000fca000b7fe4ff */
[----:B------:R0:W-:Y:S01]  /*11c70*/  STL [R1+0x1e0], R190 ;  /* 0x0001e0be01007387 */ /* 0x0001e20000100800 */
[----:B------:R-:W-:-:S03]  /*11c80*/  IADD3 R18, P6, R18, UR41, RZ ;  /* 0x0000002912127c10 */ /* 0x000fc6000ffde0ff */
[----:B0-----:R-:W2:Y:S01]  /*11c90*/  LDL.LU R190, [R1+0x1a8] ;  /* 0x0001a80001be7983 */ /* 0x001ea20000300800 */
[----:B------:R-:W-:-:S05]  /*11ca0*/  IADD3.X R191, R191, UR13, RZ, P1, !PT ;  /* 0x0000000dbfbf7c10 */ /* 0x000fca0008ffe4ff */
[----:B------:R0:W-:Y:S04]  /*11cb0*/  STL [R1+0x1d8], R191 ;  /* 0x0001d8bf01007387 */ /* 0x0001e80000100800 */
[----:B0-----:R-:W2:Y:S04]  /*11cc0*/  LDL.LU R191, [R1+0x17c] ;  /* 0x00017c0001bf7983 */ /* 0x001ea80000300800 */
[----:B------:R-:W-:Y:S04]  /*11cd0*/  STL [R1+0x1b4], R18 ;  /* 0x0001b41201007387 */ /* 0x000fe80000100800 */
[----:B------:R-:W2:Y:S01]  /*11ce0*/  LDL.LU R16, [R1+0x1a0] ;  /* 0x0001a00001107983 */ /* 0x000ea20000300800 */
[----:B------:R-:W-:-:S03]  /*11cf0*/  IADD3 R237, P1, R237, UR41, RZ ;  /* 0x00000029eded7c10 */ /* 0x000fc6000ff3e0ff */
[----:B------:R-:W2:Y:S04]  /*11d00*/  LDL.LU R218, [R1+0x174] ;  /* 0x0001740001da7983 */ /* 0x000ea80000300800 */
[----:B------:R-:W2:Y:S04]  /*11d10*/  LDL.LU R227, [R1+0x198] ;  /* 0x0001980001e37983 */ /* 0x000ea80000300800 */
[----:B------:R0:W-:Y:S04]  /*11d20*/  STL [R1+0x1ac], R237 ;  /* 0x0001aced01007387 */ /* 0x0001e80000100800 */
[----:B0-----:R-:W2:Y:S01]  /*11d30*/  LDL.LU R237, [R1+0x16c] ;  /* 0x00016c0001ed7983 */ /* 0x001ea20000300800 */
[----:B------:R-:W-:-:S05]  /*11d40*/  IADD3.X R244, R244, UR13, RZ, P2, !PT ;  /* 0x0000000df4f47c10 */ /* 0x000fca00097fe4ff */
[----:B------:R0:W-:Y:S04]  /*11d50*/  STL [R1+0x1d0], R244 ;  /* 0x0001d0f401007387 */ /* 0x0001e80000100800 */
[----:B0-----:R-:W2:Y:S04]  /*11d60*/  LDL.LU R244, [R1+0x190] ;  /* 0x0001900001f47983 */ /* 0x001ea80000300800 */
[----:B------:R-:W2:Y:S01]  /*11d70*/  LDL.LU R236, [R1+0x164] ;  /* 0x0001640001ec7983 */ /* 0x000ea20000300800 */
[----:B---3--:R-:W-:-:S03]  /*11d80*/  IADD3 R212, P2, R212, UR41, RZ ;  /* 0x00000029d4d47c10 */ /* 0x008fc6000ff5e0ff */
[----:B------:R-:W3:Y:S04]  /*11d90*/  LDL.LU R243, [R1+0x188] ;  /* 0x0001880001f37983 */ /* 0x000ee80000300800 */
[----:B------:R0:W-:Y:S04]  /*11da0*/  STL [R1+0x1a4], R212 ;  /* 0x0001a4d401007387 */ /* 0x0001e80000100800 */
[----:B------:R-:W3:Y:S01]  /*11db0*/  LDL.LU R18, [R1+0x180] ;  /* 0x0001800001127983 */ /* 0x000ee20000300800 */
[----:B------:R-:W-:-:S03]  /*11dc0*/  IADD3.X R220, R220, UR13, RZ, P3, !PT ;  /* 0x0000000ddcdc7c10 */ /* 0x000fc60009ffe4ff */
[----:B0-----:R-:W3:Y:S04]  /*11dd0*/  LDL.LU R212, [R1+0x154] ;  /* 0x0001540001d47983 */ /* 0x001ee80000300800 */
[----:B------:R-:W-:Y:S01]  /*11de0*/  STL [R1+0x1c8], R220 ;  /* 0x0001c8dc01007387 */ /* 0x000fe20000100800 */
[----:B------:R-:W-:-:S05]  /*11df0*/  IADD3 R17, P3, R17, UR41, RZ ;  /* 0x0000002911117c10 */ /* 0x000fca000ff7e0ff */
[----:B------:R0:W-:Y:S01]  /*11e00*/  STL [R1+0x19c], R17 ;  /* 0x00019c1101007387 */ /* 0x0001e20000100800 */
[----:B------:R-:W-:-:S03]  /*11e10*/  IADD3.X R213, R213, UR13, RZ, P4, !PT ;  /* 0x0000000dd5d57c10 */ /* 0x000fc6000a7fe4ff */
[----:B0-----:R-:W3:Y:S04]  /*11e20*/  LDL.LU R17, [R1+0x14c] ;  /* 0x00014c0001117983 */ /* 0x001ee80000300800 */
[----:B------:R-:W3:Y:S04]  /*11e30*/  LDL.LU R220, [R1+0x170] ;  /* 0x0001700001dc7983 */ /* 0x000ee80000300800 */
[----:B------:R0:W-:Y:S04]  /*11e40*/  STL [R1+0x1c0], R213 ;  /* 0x0001c0d501007387 */ /* 0x0001e80000100800 */
[----:B0-----:R-:W3:Y:S01]  /*11e50*/  LDL.LU R213, [R1+0x144] ;  /* 0x0001440001d57983 */ /* 0x001ee20000300800 */
[----:B----4-:R-:W-:-:S02]  /*11e60*/  IADD3 R221, P4, R221, UR41, RZ ;  /* 0x00000029dddd7c10 */ /* 0x010fc4000ff9e0ff */
[----:B------:R-:W-:-:S03]  /*11e70*/  IADD3.X R229, R229, UR13, RZ, P5, !PT ;  /* 0x0000000de5e57c10 */ /* 0x000fc6000affe4ff */
[----:B------:R0:W-:Y:S04]  /*11e80*/  STL [R1+0x194], R221 ;  /* 0x000194dd01007387 */ /* 0x0001e80000100800 */
[----:B0-----:R-:W4:Y:S01]  /*11e90*/  LDL.LU R221, [R1+0x168] ;  /* 0x0001680001dd7983 */ /* 0x001f220000300800 */
[----:B------:R-:W-:-:S05]  /*11ea0*/  IADD3 R230, P5, R230, UR41, RZ ;  /* 0x00000029e6e67c10 */ /* 0x000fca000ffbe0ff */
[----:B------:R0:W-:Y:S04]  /*11eb0*/  STL [R1+0x18c], R230 ;  /* 0x00018ce601007387 */ /* 0x0001e80000100800 */
[----:B0-----:R-:W4:Y:S04]  /*11ec0*/  LDL.LU R230, [R1+0x160] ;  /* 0x0001600001e67983 */ /* 0x001f280000300800 */
[----:B------:R-:W-:Y:S01]  /*11ed0*/  STL [R1+0x1b8], R229 ;  /* 0x0001b8e501007387 */ /* 0x000fe20000100800 */
[----:B--2---:R-:W-:-:S05]  /*11ee0*/  IADD3.X R238, R238, UR13, RZ, P6, !PT ;  /* 0x0000000deeee7c10 */ /* 0x004fca000b7fe4ff */
[----:B------:R0:W-:Y:S04]  /*11ef0*/  STL [R1+0x1b0], R238 ;  /* 0x0001b0ee01007387 */ /* 0x0001e80000100800 */
[----:B0-----:R-:W2:Y:S04]  /*11f00*/  LDL.LU R238, [R1+0x134] ;  /* 0x0001340001ee7983 */ /* 0x001ea80000300800 */
[----:B------:R-:W2:Y:S01]  /*11f10*/  LDL.LU R229, [R1+0x12c] ;  /* 0x00012c0001e57983 */ /* 0x000ea20000300800 */
[----:B------:R-:W-:-:S05]  /*11f20*/  IADD3 R246, P6, R246, UR41, RZ ;  /* 0x00000029f6f67c10 */ /* 0x000fca000ffde0ff */
[----:B------:R0:W-:Y:S04]  /*11f30*/  STL [R1+0x184], R246 ;  /* 0x000184f601007387 */ /* 0x0001e80000100800 */
[----:B0-----:R-:W2:Y:S01]  /*11f40*/  LDL.LU R246, [R1+0x150] ;  /* 0x0001500001f67983 */ /* 0x001ea20000300800 */
[----:B------:R-:W-:-:S05]  /*11f50*/  IADD3.X R190, R190, UR13, RZ, P1, !PT ;  /* 0x0000000dbebe7c10 */ /* 0x000fca0008ffe4ff */
[----:B------:R0:W-:Y:S04]  /*11f60*/  STL [R1+0x1a8], R190 ;  /* 0x0001a8be01007387 */ /* 0x0001e80000100800 */
[----:B0-----:R-:W2:Y:S01]  /*11f70*/  LDL.LU R190, [R1+0x124] ;  /* 0x0001240001be7983 */ /* 0x001ea20000300800 */
[----:B------:R-:W-:-:S05]  /*11f80*/  IADD3 R191, P1, R191, UR41, RZ ;  /* 0x00000029bfbf7c10 */ /* 0x000fca000ff3e0ff */
[----:B------:R0:W-:Y:S01]  /*11f90*/  STL [R1+0x17c], R191 ;  /* 0x00017cbf01007387 */ /* 0x0001e20000100800 */
[----:B------:R-:W-:Y:S02]  /*11fa0*/  IADD3.X R16, R16, UR13, RZ, P2, !PT ;  /* 0x0000000d10107c10 */ /* 0x000fe400097fe4ff */
[----:B------:R-:W-:Y:S01]  /*11fb0*/  IADD3 R218, P2, R218, UR41, RZ ;  /* 0x00000029dada7c10 */ /* 0x000fe2000ff5e0ff */
[----:B0-----:R-:W2:Y:S01]  /*11fc0*/  LDL.LU R191, [R1+0x148] ;  /* 0x0001480001bf7983 */ /* 0x001ea20000300800 */
[----:B------:R-:W-:-:S03]  /*11fd0*/  IADD3.X R227, R227, UR13, RZ, P3, !PT ;  /* 0x0000000de3e37c10 */ /* 0x000fc60009ffe4ff */
[----:B------:R-:W-:Y:S01]  /*11fe0*/  STL [R1+0x1a0], R16 ;  /* 0x0001a01001007387 */ /* 0x000fe20000100800 */
[----:B------:R-:W-:-:S05]  /*11ff0*/  IADD3 R237, P3, R237, UR41, RZ ;  /* 0x00000029eded7c10 */ /* 0x000fca000ff7e0ff */
[----:B------:R0:W-:Y:S04]  /*12000*/  STL [R1+0x16c], R237 ;  /* 0x00016ced01007387 */ /* 0x0001e80000100800 */
[----:B------:R-:W-:Y:S04]  /*12010*/  STL [R1+0x174], R218 ;  /* 0x000174da01007387 */ /* 0x000fe80000100800 */
[----:B0-----:R-:W2:Y:S04]  /*12020*/  LDL.LU R237, [R1+0x140] ;  /* 0x0001400001ed7983 */ /* 0x001ea80000300800 */
[----:B------:R-:W-:Y:S01]  /*12030*/  STL [R1+0x198], R227 ;  /* 0x000198e301007387 */ /* 0x000fe20000100800 */
[----:B------:R-:W-:-:S05]  /*12040*/  IADD3.X R244, R244, UR13, RZ, P4, !PT ;  /* 0x0000000df4f47c10 */ /* 0x000fca000a7fe4ff */
[----:B------:R0:W-:Y:S04]  /*12050*/  STL [R1+0x190], R244 ;  /* 0x000190f401007387 */ /* 0x0001e80000100800 */
[----:B0-----:R-:W2:Y:S01]  /*12060*/  LDL.LU R244, [R1+0x114] ;  /* 0x0001140001f47983 */ /* 0x001ea20000300800 */
[----:B------:R-:W-:-:S04]  /*12070*/  USHF.L.U32 UR4, UR40, 0x8, URZ ;  /* 0x0000000828047899 */ /* 0x000fc8000800063f */
[----:B------:R-:W-:-:S04]  /*12080*/  ULOP3.LUT UR4, UR4, 0x400, URZ, 0xc0, !UPT ;  /* 0x0000040004047892 */ /* 0x000fc8000f8ec03f */
[----:B------:R-:W-:Y:S01]  /*12090*/  ULEA.HI UR4, UR12, UR4, URZ, 0x1c ;  /* 0x000000040c047291 */ /* 0x000fe2000f8fe03f */
[----:B------:R-:W-:-:S03]  /*120a0*/  WARPGROUP.ARRIVE ;  /* 0x00000000000079c5 */ /* 0x000fc60000000000 */
[----:B------:R-:W-:Y:S01]  /*120b0*/  ULOP3.LUT UR8, UR4, 0x3fff, URZ, 0xc0, !UPT ;  /* 0x00003fff04087892 */ /* 0x000fe2000f8ec03f */
[----:B------:R-:W-:-:S08]  /*120c0*/  UMOV UR9, 0x40000040 ;  /* 0x4000004000097882 */ /* 0x000fd00000000000 */
[----:B------:R-:W-:Y:S01]  /*120d0*/  HGMMA.64x128x16.F32 R88, gdesc[UR8].tnspA, R88 ;  /* 0x21e00000085879f0 */ /* 0x000fe20008700858 */
[----:B---3--:R-:W-:Y:S02]  /*120e0*/  IADD3.X R243, R243, UR13, RZ, P5, !PT ;  /* 0x0000000df3f37c10 */ /* 0x008fe4000affe4ff */
[----:B------:R-:W-:Y:S02]  /*120f0*/  IADD3 R8, P5, R8, UR41, RZ ;  /* 0x0000002908087c10 */ /* 0x000fe4000ffbe0ff */
[----:B------:R-:W-:Y:S02]  /*12100*/  IADD3 R236, P4, R236, UR41, RZ ;  /* 0x00000029ecec7c10 */ /* 0x000fe4000ff9e0ff */
[----:B------:R-:W-:Y:S01]  /*12110*/  IADD3.X R5, R5, UR13, RZ, P1, !PT ;  /* 0x0000000d05057c10 */ /* 0x000fe20008ffe4ff */
[----:B------:R0:W-:Y:S01]  /*12120*/  STL [R1+0x15c], R8 ;  /* 0x00015c0801007387 */ /* 0x0001e20000100800 */
[----:B------:R-:W-:Y:S02]  /*12130*/  IADD3.X R18, R18, UR13, RZ, P6, !PT ;  /* 0x0000000d12127c10 */ /* 0x000fe4000b7fe4ff */
[----:B------:R-:W-:Y:S01]  /*12140*/  IADD3 R212, P6, R212, UR41, RZ ;  /* 0x00000029d4d47c10 */ /* 0x000fe2000ffde0ff */
[----:B------:R-:W-:Y:S01]  /*12150*/  STL [R1+0x164], R236 ;  /* 0x000164ec01007387 */ /* 0x000fe20000100800 */
[----:B------:R-:W-:-:S03]  /*12160*/  IADD3 R17, P1, R17, UR41, RZ ;  /* 0x0000002911117c10 */ /* 0x000fc6000ff3e0ff */
[----:B0-----:R-:W3:Y:S01]  /*12170*/  LDL.LU R8, [R1+0x6bc] ;  /* 0x0006bc0001087983 */ /* 0x001ee20000300800 */
[----:B------:R-:W-:-:S03]  /*12180*/  IADD3.X R220, R220, UR13, RZ, P2, !PT ;  /* 0x0000000ddcdc7c10 */ /* 0x000fc600097fe4ff */
[----:B------:R-:W-:Y:S04]  /*12190*/  STL [R1+0x188], R243 ;  /* 0x000188f301007387 */ /* 0x000fe80000100800 */
[----:B------:R0:W-:Y:S04]  /*121a0*/  STL [R1+0x178], R5 ;  /* 0x0001780501007387 */ /* 0x0001e80000100800 */
[----:B------:R-:W-:Y:S01]  /*121b0*/  STL [R1+0x180], R18 ;  /* 0x0001801201007387 */ /* 0x000fe20000100800 */
[----:B------:R-:W-:-:S03]  /*121c0*/  IADD3 R213, P2, R213, UR41, RZ ;  /* 0x00000029d5d57c10 */ /* 0x000fc6000ff5e0ff */
[----:B0-----:R-:W3:Y:S04]  /*121d0*/  LDL.LU R5, [R1+0x6b8] ;  /* 0x0006b80001057983 */ /* 0x001ee80000300800 */
[----:B------:R-:W-:Y:S04]  /*121e0*/  STL [R1+0x154], R212 ;  /* 0x000154d401007387 */ /* 0x000fe80000100800 */
[----:B------:R0:W-:Y:S01]  /*121f0*/  STL [R1+0x14c], R17 ;  /* 0x00014c1101007387 */ /* 0x0001e20000100800 */
[----:B------:R-:W-:-:S03]  /*12200*/  IADD3.X R226, R226, UR13, RZ, P5, !PT ;  /* 0x0000000de2e27c10 */ /* 0x000fc6000affe4ff */
[----:B0-----:R-:W3:Y:S04]  /*12210*/  LDL.LU R17, [R1+0x10c] ;  /* 0x00010c0001117983 */ /* 0x001ee80000300800 */
[----:B------:R0:W-:Y:S04]  /*12220*/  STL [R1+0x144], R213 ;  /* 0x000144d501007387 */ /* 0x0001e80000100800 */
[----:B0-----:R-:W3:Y:S04]  /*12230*/  LDL.LU R213, [R1+0x130] ;  /* 0x0001300001d57983 */ /* 0x001ee80000300800 */
[----:B------:R-:W-:Y:S01]  /*12240*/  STL [R1+0x170], R220 ;  /* 0x000170dc01007387 */ /* 0x000fe20000100800 */
[----:B----4-:R-:W-:-:S02]  /*12250*/  IADD3.X R221, R221, UR13, RZ, P3, !PT ;  /* 0x0000000ddddd7c10 */ /* 0x010fc40009ffe4ff */
[----:B------:R-:W-:-:S05]  /*12260*/  IADD3 R228, P3, R228, UR41, RZ ;  /* 0x00000029e4e47c10 */ /* 0x000fca000ff7e0ff */
[----:B------:R0:W-:Y:S04]  /*12270*/  STL [R1+0x13c], R228 ;  /* 0x00013ce401007387 */ /* 0x0001e80000100800 */
[----:B0-----:R-:W4:Y:S04]  /*12280*/  LDL.LU R228, [R1+0x6b4] ;  /* 0x0006b40001e47983 */ /* 0x001f280000300800 */
[----:B------:R0:W-:Y:S04]  /*12290*/  STL [R1+0x168], R221 ;  /* 0x000168dd01007387 */ /* 0x0001e80000100800 */
[----:B0-----:R-:W4:Y:S01]  /*122a0*/  LDL.LU R221, [R1+0x104] ;  /* 0x0001040001dd7983 */ /* 0x001f220000300800 */
[----:B------:R-:W-:-:S05]  /*122b0*/  IADD3.X R230, R230, UR13, RZ, P4, !PT ;  /* 0x0000000de6e67c10 */ /* 0x000fca000a7fe4ff */
[----:B------:R0:W-:Y:S04]  /*122c0*/  STL [R1+0x160], R230 ;  /* 0x000160e601007387 */ /* 0x0001e80000100800 */
[----:B0-----:R-:W4:Y:S04]  /*122d0*/  LDL.LU R230, [R1+0x128] ;  /* 0x0001280001e67983 */ /* 0x001f280000300800 */
[----:B------:R0:W-:Y:S04]  /*122e0*/  STL [R1+0x158], R226 ;  /* 0x000158e201007387 */ /* 0x0001e80000100800 */
[----:B0-----:R-:W4:Y:S01]  /*122f0*/  LDL.LU R226, [R1+0x6b0] ;  /* 0x0006b00001e27983 */ /* 0x001f220000300800 */
[----:B--2---:R-:W-:-:S02]  /*12300*/  IADD3 R238, P4, R238, UR41, RZ ;  /* 0x00000029eeee7c10 */ /* 0x004fc4000ff9e0ff */
[----:B------:R-:W-:-:S03]  /*12310*/  IADD3 R229, P5, R229, UR41, RZ ;  /* 0x00000029e5e57c10 */ /* 0x000fc6000ffbe0ff */
[----:B------:R0:W-:Y:S04]  /*12320*/  STL [R1+0x134], R238 ;  /* 0x000134ee01007387 */ /* 0x0001e80000100800 */
[----:B0-----:R-:W2:Y:S01]  /*12330*/  LDL.LU R238, [R1+0x120] ;  /* 0x0001200001ee7983 */ /* 0x001ea20000300800 */
[----:B------:R-:W-:-:S05]  /*12340*/  IADD3.X R246, R246, UR13, RZ, P6, !PT ;  /* 0x0000000df6f67c10 */ /* 0x000fca000b7fe4ff */
[----:B------:R0:W-:Y:S01]  /*12350*/  STL [R1+0x150], R246 ;  /* 0x000150f601007387 */ /* 0x0001e20000100800 */
[----:B------:R-:W-:-:S03]  /*12360*/  IADD3.X R251, R251, UR13, RZ, P3, !PT ;  /* 0x0000000dfbfb7c10 */ /* 0x000fc60009ffe4ff */
[----:B0-----:R-:W2:Y:S01]  /*12370*/  LDL.LU R246, [R1+0xf4] ;  /* 0x0000f40001f67983 */ /* 0x001ea20000300800 */
[----:B------:R-:W-:-:S03]  /*12380*/  IADD3 R190, P6, R190, UR41, RZ ;  /* 0x00000029bebe7c10 */ /* 0x000fc6000ffde0ff */
[----:B------:R-:W-:Y:S04]  /*12390*/  STL [R1+0x12c], R229 ;  /* 0x00012ce501007387 */ /* 0x000fe80000100800 */
[----:B------:R0:W-:Y:S04]  /*123a0*/  STL [R1+0x124], R190 ;  /* 0x000124be01007387 */ /* 0x0001e80000100800 */
[----:B0-----:R-:W2:Y:S01]  /*123b0*/  LDL.LU R190, [R1+0xec] ;  /* 0x0000ec0001be7983 */ /* 0x001ea20000300800 */
[----:B------:R-:W-:Y:S02]  /*123c0*/  IADD3.X R191, R191, UR13, RZ, P1, !PT ;  /* 0x0000000dbfbf7c10 */ /* 0x000fe40008ffe4ff */
[----:B------:R-:W-:-:S05]  /*123d0*/  IADD3 R4, P1, R4, UR41, RZ ;  /* 0x0000002904047c10 */ /* 0x000fca000ff3e0ff */
[----:B------:R0:W-:Y:S04]  /*123e0*/  STL [R1+0x11c], R4 ;  /* 0x00011c0401007387 */ /* 0x0001e80000100800 */
[----:B------:R1:W-:Y:S04]  /*123f0*/  STL [R1+0x148], R191 ;  /* 0x000148bf01007387 */ /* 0x0003e80000100800 */
[----:B0-----:R-:W2:Y:S04]  /*12400*/  LDL.LU R4, [R1+0x6ac] ;  /* 0x0006ac0001047983 */ /* 0x001ea80000300800 */
[----:B------:R-:W2:Y:S04]  /*12410*/  LDL.LU R16, [R1+0x110] ;  /* 0x0001100001107983 */ /* 0x000ea80000300800 */
[----:B-1----:R-:W2:Y:S04]  /*12420*/  LDL.LU R191, [R1+0xe4] ;  /* 0x0000e40001bf7983 */ /* 0x002ea80000300800 */
[----:B------:R-:W2:Y:S01]  /*12430*/  LDL.LU R218, [R1+0x108] ;  /* 0x0001080001da7983 */ /* 0x000ea20000300800 */
[----:B------:R-:W-:-:S03]  /*12440*/  IADD3.X R237, R237, UR13, RZ, P2, !PT ;  /* 0x0000000deded7c10 */ /* 0x000fc600097fe4ff */
[----:B------:R-:W2:Y:S04]  /*12450*/  LDL.LU R227, [R1+0x100] ;  /* 0x0001000001e37983 */ /* 0x000ea80000300800 */
[----:B------:R-:W-:Y:S04]  /*12460*/  STL [R1+0x140], R237 ;  /* 0x000140ed01007387 */ /* 0x000fe80000100800 */
[----:B------:R-:W2:Y:S01]  /*12470*/  LDL.LU R236, [R1+0xd4] ;  /* 0x0000d40001ec7983 */ /* 0x000ea20000300800 */
[----:B------:R-:W-:-:S05]  /*12480*/  IADD3 R244, P2, R244, UR41, RZ ;  /* 0x00000029f4f47c10 */ /* 0x000fca000ff5e0ff */
[----:B------:R-:W-:Y:S04]  /*12490*/  STL [R1+0x114], R244 ;  /* 0x000114f401007387 */ /* 0x000fe80000100800 */
[----:B------:R0:W-:Y:S01]  /*124a0*/  STL [R1+0x138], R251 ;  /* 0x000138fb01007387 */ /* 0x0001e20000100800 */
[----:B------:R-:W-:-:S03]  /*124b0*/  UIADD3 UR8, UP0, UR8, 0x80, URZ ;  /* 0x0000008008087890 */ /* 0x000fc6000ff1e03f */
[----:B0-----:R-:W2:Y:S04]  /*124c0*/  LDL.LU R251, [R1+0x6a8] ;  /* 0x0006a80001fb7983 */ /* 0x001ea80000300800 */
[----:B------:R-:W2:Y:S04]  /*124d0*/  LDL.LU R243, [R1+0xbc] ;  /* 0x0000bc0001f37983 */ /* 0x000ea80000300800 */
[----:B------:R-:W2:Y:S04]  /*124e0*/  LDL.LU R18, [R1+0xf0] ;  /* 0x0000f00001127983 */ /* 0x000ea80000300800 */
[----:B------:R-:W2:Y:S04]  /*124f0*/  LDL.LU R212, [R1+0xb4] ;  /* 0x0000b40001d47983 */ /* 0x000ea80000300800 */
[----:B------:R-:W2:Y:S01]  /*12500*/  LDL.LU R220, [R1+0xe8] ;  /* 0x0000e80001dc7983 */ /* 0x000ea20000300800 */
[----:B------:R-:W-:-:S02]  /*12510*/  UMOV UR4, URZ ;  /* 0x0000003f00047c82 */ /* 0x000fc40008000000 */
[----:B------:R-:W-:Y:S01]  /*12520*/  UIADD3.X UR5, UR4, 0x40000040, URZ, UP0, !UPT ;  /* 0x4000004004057890 */ /* 0x000fe200087fe43f */
[----:B------:R-:W2:Y:S02]  /*12530*/  LDL.LU R229, [R1+0xe0] ;  /* 0x0000e00001e57983 */ /* 0x000ea40000300800 */
[----:B------:R-:W-:Y:S02]  /*12540*/  UMOV UR4, UR8 ;  /* 0x0000000800047c82 */ /* 0x000fe40008000000 */
[----:B------:R-:W2:Y:S04]  /*12550*/  LDL.LU R237, [R1+0x94] ;  /* 0x0000940001ed7983 */ /* 0x000ea80000300800 */
[----:B------:R-:W-:Y:S01]  /*12560*/  HGMMA.64x128x16.F32 R88, gdesc[UR4].tnspA, R88 ;  /* 0x21e00000045879f0 */ /* 0x000fe20008700858 */
[----:B------:R-:W-:-:S02]  /*12570*/  UIADD3.64 UR36, UR4, 0x80, URZ ;  /* 0x0000008004247897 */ /* 0x000fc4000fffe03f */
[----:B------:R-:W-:-:S09]  /*12580*/  UIADD3.64 UR32, UR4, 0x100, URZ ;  /* 0x0000010004207897 */ /* 0x000fd2000fffe03f */
[----:B------:R-:W-:Y:S01]  /*12590*/  HGMMA.64x128x16.F32 R88, gdesc[UR36].tnspA, R88 ;  /* 0x21e00000245879f0 */ /* 0x000fe20008700858 */
[----:B---3--:R-:W-:Y:S02]  /*125a0*/  IADD3 R17, P3, R17, UR41, RZ ;  /* 0x0000002911117c10 */ /* 0x008fe4000ff7e0ff */
[----:B------:R-:W-:Y:S02]  /*125b0*/  IADD3.X R213, R213, UR13, RZ, P4, !PT ;  /* 0x0000000dd5d57c10 */ /* 0x000fe4000a7fe4ff */
[----:B----4-:R-:W-:Y:S01]  /*125c0*/  IADD3 R221, P4, R221, UR41, RZ ;  /* 0x00000029dddd7c10 */ /* 0x010fe2000ff9e0ff */
[----:B------:R0:W-:Y:S01]  /*125d0*/  STL [R1+0x10c], R17 ;  /* 0x00010c1101007387 */ /* 0x0001e20000100800 */
[----:B------:R-:W-:Y:S02]  /*125e0*/  IADD3.X R230, R230, UR13, RZ, P5, !PT ;  /* 0x0000000de6e67c10 */ /* 0x000fe4000affe4ff */
[----:B------:R-:W-:Y:S01]  /*125f0*/  IADD3 R0, P5, R0, UR41, RZ ;  /* 0x0000002900007c10 */ /* 0x000fe2000ffbe0ff */
[----:B------:R-:W3:Y:S04]  /*12600*/  LDL.LU R244, [R1+0x80] ;  /* 0x0000800001f47983 */ /* 0x000ee80000300800 */
[----:B0-----:R-:W4:Y:S04]  /*12610*/  LDL.LU R17, [R1+0xc0] ;  /* 0x0000c00001117983 */ /* 0x001f280000300800 */
[----:B------:R0:W-:Y:S01]  /*12620*/  STL [R1+0x130], R213 ;  /* 0x000130d501007387 */ /* 0x0001e20000100800 */
[----:B------:R-:W-:-:S03]  /*12630*/  IADD3.X R235, R235, UR13, RZ, P1, !PT ;  /* 0x0000000debeb7c10 */ /* 0x000fc60008ffe4ff */
[----:B0-----:R-:W3:Y:S01]  /*12640*/  LDL.LU R213, [R1+0xb8] ;  /* 0x0000b80001d57983 */ /* 0x001ee20000300800 */
[----:B--2---:R-:W-:-:S03]  /*12650*/  IADD3.X R238, R238, UR13, RZ, P6, !PT ;  /* 0x0000000deeee7c10 */ /* 0x004fc6000b7fe4ff */
[----:B------:R-:W-:Y:S04]  /*12660*/  STL [R1+0x104], R221 ;  /* 0x000104dd01007387 */ /* 0x000fe80000100800 */
[----:B------:R0:W-:Y:S04]  /*12670*/  STL [R1+0xfc], R0 ;  /* 0x0000fc0001007387 */ /* 0x0001e80000100800 */
[----:B0-----:R-:W2:Y:S04]  /*12680*/  LDL.LU R0, [R1+0x6a4] ;  /* 0x0006a40001007983 */ /* 0x001ea80000300800 */
[----:B------:R0:W-:Y:S01]  /*12690*/  STL [R1+0x128], R230 ;  /* 0x000128e601007387 */ /* 0x0001e20000100800 */
[----:B------:R-:W-:-:S03]  /*126a0*/  IADD3 R246, P6, R246, UR41, RZ ;  /* 0x00000029f6f67c10 */ /* 0x000fc6000ffde0ff */
[----:B------:R-:W2:Y:S04]  /*126b0*/  LDL.LU R221, [R1+0x50] ;  /* 0x0000500001dd7983 */ /* 0x000ea80000300800 */
[----:B0-----:R-:W2:Y:S01]  /*126c0*/  LDL.LU R230, [R1+0x48] ;  /* 0x0000480001e67983 */ /* 0x001ea20000300800 */
[----:B------:R-:W-:Y:S03]  /*126d0*/  HGMMA.64x128x16.F32 R88, gdesc[UR32].tnspA, R88 ;  /* 0x21e00000205879f0 */ /* 0x000fe60008700858 */
[----:B------:R0:W-:Y:S01]  /*126e0*/  STL [R1+0x120], R238 ;  /* 0x000120ee01007387 */ /* 0x0001e20000100800 */
[----:B------:R-:W-:Y:S02]  /*126f0*/  IADD3 R190, P1, R190, UR41, RZ ;  /* 0x00000029bebe7c10 */ /* 0x000fe4000ff3e0ff */
[----:B------:R-:W-:-:S02]  /*12700*/  IADD3.X R16, R16, UR13, RZ, P2, !PT ;  /* 0x0000000d10107c10 */ /* 0x000fc400097fe4ff */
[----:B------:R-:W-:Y:S01]  /*12710*/  IADD3 R191, P2, R191, UR41, RZ ;  /* 0x00000029bfbf7c10 */ /* 0x000fe2000ff5e0ff */
[----:B0-----:R-:W2:Y:S01]  /*12720*/  LDL.LU R238, [R1+0x84] ;  /* 0x0000840001ee7983 */ /* 0x001ea20000300800 */
[----:B------:R-:W-:-:S03]  /*12730*/  IADD3.X R218, R218, UR13, RZ, P3, !PT ;  /* 0x0000000ddada7c10 */ /* 0x000fc60009ffe4ff */
[----:B------:R0:W-:Y:S01]  /*12740*/  STL [R1+0xf4], R246 ;  /* 0x0000f4f601007387 */ /* 0x0001e20000100800 */
[----:B------:R-:W-:Y:S02]  /*12750*/  IADD3 R6, P3, R6, UR41, RZ ;  /* 0x0000002906067c10 */ /* 0x000fe4000ff7e0ff */
[----:B------:R-:W-:Y:S01]  /*12760*/  IADD3.X R2, R2, UR13, RZ, P5, !PT ;  /* 0x0000000d02027c10 */ /* 0x000fe2000affe4ff */
[----:B0-----:R-:W2:Y:S04]  /*12770*/  LDL.LU R246, [R1+0x7c] ;  /* 0x00007c0001f67983 */ /* 0x001ea80000300800 */
[----:B------:R0:W-:Y:S01]  /*12780*/  STL [R1+0x118], R235 ;  /* 0x000118eb01007387 */ /* 0x0001e20000100800 */
[----:B------:R-:W-:Y:S02]  /*12790*/  IADD3.X R227, R227, UR13, RZ, P4, !PT ;  /* 0x0000000de3e37c10 */ /* 0x000fe4000a7fe4ff */
[----:B------:R-:W-:Y:S01]  /*127a0*/  IADD3 R236, P4, R236, UR41, RZ ;  /* 0x00000029ecec7c10 */ /* 0x000fe2000ff9e0ff */
[----:B0-----:R-:W2:Y:S04]  /*127b0*/  LDL.LU R235, [R1+0x6a0] ;  /* 0x0006a00001eb7983 */ /* 0x001ea80000300800 */
[----:B------:R0:W-:Y:S04]  /*127c0*/  STL [R1+0xec], R190 ;  /* 0x0000ecbe01007387 */ /* 0x0001e80000100800 */
[----:B0-----:R-:W2:Y:S04]  /*127d0*/  LDL.LU R190, [R1+0x1c] ;  /* 0x00001c0001be7983 */ /* 0x001ea80000300800 */
[----:B------:R0:W-:Y:S01]  /*127e0*/  STL [R1+0xe4], R191 ;  /* 0x0000e4bf01007387 */ /* 0x0001e20000100800 */
[----:B------:R-:W-:-:S03]  /*127f0*/  IADD3 R243, P5, R243, UR41, RZ ;  /* 0x00000029f3f37c10 */ /* 0x000fc6000ffbe0ff */
[----:B0-----:R-:W2:Y:S04]  /*12800*/  LDL.LU R191, [R1+0x4c] ;  /* 0x00004c0001bf7983 */ /* 0x001ea80000300800 */
[----:B------:R-:W-:Y:S01]  /*12810*/  STL [R1+0x110], R16 ;  /* 0x0001101001007387 */ /* 0x000fe20000100800 */
[----:B------:R-:W-:-:S03]  /*12820*/  IADD3.X R18, R18, UR13, RZ, P6, !PT ;  /* 0x0000000d12127c10 */ /* 0x000fc6000b7fe4ff */
[----:B------:R0:W-:Y:S01]  /*12830*/  STL [R1+0xdc], R6 ;  /* 0x0000dc0601007387 */ /* 0x0001e20000100800 */
[----:B------:R-:W-:Y:S02]  /*12840*/  IADD3.X R220, R220, UR13, RZ, P1, !PT ;  /* 0x0000000ddcdc7c10 */ /* 0x000fe40008ffe4ff */
[----:B------:R-:W-:Y:S02]  /*12850*/  IADD3 R233, P1, R233, UR41, RZ ;  /* 0x00000029e9e97c10 */ /* 0x000fe4000ff3e0ff */
[----:B------:R-:W-:Y:S01]  /*12860*/  IADD3 R212, P6, R212, UR41, RZ ;  /* 0x00000029d4d47c10 */ /* 0x000fe2000ffde0ff */
[----:B0-----:R-:W2:Y:S04]  /*12870*/  LDL.LU R6, [R1+0x69c] ;  /* 0x00069c0001067983 */ /* 0x001ea80000300800 */
[----:B------:R-:W-:Y:S04]  /*12880*/  STL [R1+0x108], R218 ;  /* 0x000108da01007387 */ /* 0x000fe80000100800 */
[----:B------:R0:W-:Y:S04]  /*12890*/  STL [R1+0xf8], R2 ;  /* 0x0000f80201007387 */ /* 0x0001e80000100800 */
[----:B------:R-:W-:Y:S04]  /*128a0*/  STL [R1+0x100], R227 ;  /* 0x000100e301007387 */ /* 0x000fe80000100800 */
[----:B0-----:R-:W2:Y:S04]  /*128b0*/  LDL.LU R2, [R1+0x698] ;  /* 0x0006980001027983 */ /* 0x001ea80000300800 */
[----:B------:R-:W-:Y:S04]  /*128c0*/  STL [R1+0xd4], R236 ;  /* 0x0000d4ec01007387 */ /* 0x000fe80000100800 */
[----:B------:R-:W-:Y:S04]  /*128d0*/  STL [R1+0xbc], R243 ;  /* 0x0000bcf301007387 */ /* 0x000fe80000100800 */
[----:B------:R-:W-:Y:S04]  /*128e0*/  STL [R1+0xf0], R18 ;  /* 0x0000f01201007387 */ /* 0x000fe80000100800 */
[----:B------:R0:W-:Y:S04]  /*128f0*/  STL [R1+0x9c], R233 ;  /* 0x00009ce901007387 */ /* 0x0001e80000100800 */
[----:B------:R-:W-:Y:S04]  /*12900*/  STL [R1+0xb4], R212 ;  /* 0x0000b4d401007387 */ /* 0x000fe80000100800 */
[----:B0-----:R-:W2:Y:S01]  /*12910*/  LDL.LU R233, [R1+0x694] ;  /* 0x0006940001e97983 */ /* 0x001ea20000300800 */
[----:B------:R-:W-:-:S09]  /*12920*/  UIADD3.64 UR28, UR4, 0x180, URZ ;  /* 0x00000180041c7897 */ /* 0x000fd2000fffe03f */
[----:B------:R-:W-:Y:S01]  /*12930*/  HGMMA.64x128x16.F32 R88, gdesc[UR28].tnspA, R88 ;  /* 0x21e000001c5879f0 */ /* 0x000fe20008700858 */
[----:B------:R-:W-:Y:S02]  /*12940*/  UIADD3.64 UR24, UR4, 0x200, URZ ;  /* 0x0000020004187897 */ /* 0x000fe4000fffe03f */
[----:B------:R-:W-:-:S09]  /*12950*/  UIADD3.64 UR20, UR4, 0x280, URZ ;  /* 0x0000028004147897 */ /* 0x000fd2000fffe03f */
[----:B------:R-:W-:Y:S01]  /*12960*/  HGMMA.64x128x16.F32 R88, gdesc[UR24].tnspA, R88 ;  /* 0x21e00000185879f0 */ /* 0x000fe20008700858 */
[----:B------:R-:W-:Y:S02]  /*12970*/  IADD3.X R215, R215, UR13, RZ, P3, !PT ;  /* 0x0000000dd7d77c10 */ /* 0x000fe40009ffe4ff */
[----:B------:R-:W-:Y:S01]  /*12980*/  IADD3.X R229, R229, UR13, RZ, P2, !PT ;  /* 0x0000000de5e57c10 */ /* 0x000fe200097fe4ff */
[----:B------:R-:W-:Y:S01]  /*12990*/  STL [R1+0xe8], R220 ;  /* 0x0000e8dc01007387 */ /* 0x000fe20000100800 */
[----:B------:R-:W-:Y:S02]  /*129a0*/  IADD3 R237, P2, R237, UR41, RZ ;  /* 0x00000029eded7c10 */ /* 0x000fe4000ff5e0ff */
[----:B----4-:R-:W-:Y:S01]  /*129b0*/  IADD3.X R17, R17, UR13, RZ, P4, !PT ;  /* 0x0000000d11117c10 */ /* 0x010fe2000a7fe4ff */
[----:B------:R0:W-:Y:S01]  /*129c0*/  STL [R1+0xd8], R215 ;  /* 0x0000d8d701007387 */ /* 0x0001e20000100800 */
[----:B---3--:R-:W-:Y:S02]  /*129d0*/  IADD3 R244, P3, R244, UR41, RZ ;  /* 0x00000029f4f47c10 */ /* 0x008fe4000ff7e0ff */
[----:B------:R-:W-:Y:S01]  /*129e0*/  IADD3.X R213, R213, UR13, RZ, P5, !PT ;  /* 0x0000000dd5d57c10 */ /* 0x000fe2000affe4ff */
[----:B------:R-:W-:Y:S01]  /*129f0*/  STL [R1+0xe0], R229 ;  /* 0x0000e0e501007387 */ /* 0x000fe20000100800 */
[----:B------:R-:W-:-:S03]  /*12a00*/  IADD3 R234, P5, R234, UR41, RZ ;  /* 0x00000029eaea7c10 */ /* 0x000fc6000ffbe0ff */
[----:B0-----:R-:W3:Y:S04]  /*12a10*/  LDL.LU R215, [R1+0x690] ;  /* 0x0006900001d77983 */ /* 0x001ee80000300800 */
[----:B------:R-:W-:Y:S01]  /*12a20*/  STL [R1+0x94], R237 ;  /* 0x000094ed01007387 */ /* 0x000fe20000100800 */
[----:B------:R-:W-:Y:S01]  /*12a30*/  IADD3.X R239, R239, UR13, RZ, P1, !PT ;  /* 0x0000000defef7c10 */ /* 0x000fe20008ffe4ff */
[----:B------:R-:W-:Y:S01]  /*12a40*/  HGMMA.64x128x16.F32 R88, gdesc[UR20].tnspA, R88 ;  /* 0x21e00000145879f0 */ /* 0x000fe20008700858 */
[----:B--2---:R-:W-:-:S05]  /*12a50*/  IADD3 R6, P4, R6, UR41, RZ ;  /* 0x0000002906067c10 */ /* 0x004fca000ff9e0ff */
[----:B------:R0:W-:Y:S04]  /*12a60*/  STL [R1+0x78], R6 ;  /* 0x0000780601007387 */ /* 0x0001e80000100800 */
[----:B------:R-:W-:Y:S04]  /*12a70*/  STL [R1+0x80], R244 ;  /* 0x000080f401007387 */ /* 0x000fe80000100800 */
[----:B0-----:R-:W2:Y:S04]  /*12a80*/  LDL.LU R6, [R1+0x68c] ;  /* 0x00068c0001067983 */ /* 0x001ea80000300800 */
[----:B------:R-:W-:Y:S04]  /*12a90*/  STL [R1+0xc0], R17 ;  /* 0x0000c01101007387 */ /* 0x000fe80000100800 */
[----:B------:R0:W-:Y:S04]  /*12aa0*/  STL [R1+0x64], R234 ;  /* 0x000064ea01007387 */ /* 0x0001e80000100800 */
[----:B0-----:R-:W4:Y:S04]  /*12ab0*/  LDL.LU R234, [R1+0x688] ;  /* 0x0006880001ea7983 */ /* 0x001f280000300800 */
[----:B------:R-:W-:Y:S01]  /*12ac0*/  STL [R1+0xb8], R213 ;  /* 0x0000b8d501007387 */ /* 0x000fe20000100800 */
[----:B------:R-:W-:-:S05]  /*12ad0*/  IADD3.X R233, R233, UR13, RZ, P6, !PT ;  /* 0x0000000de9e97c10 */ /* 0x000fca000b7fe4ff */
[----:B------:R0:W-:Y:S04]  /*12ae0*/  STL [R1+0xa8], R233 ;  /* 0x0000a8e901007387 */ /* 0x0001e80000100800 */
[----:B0-----:R-:W3:Y:S04]  /*12af0*/  LDL.LU R233, [R1+0x684] ;  /* 0x0006840001e97983 */ /* 0x001ee80000300800 */
[----:B------:R0:W-:Y:S04]  /*12b00*/  STL [R1+0x98], R239 ;  /* 0x000098ef01007387 */ /* 0x0001e80000100800 */
[----:B0-----:R-:W2:Y:S01]  /*12b10*/  LDL.LU R239, [R1+0x680] ;  /* 0x0006800001ef7983 */ /* 0x001ea20000300800 */
[----:B------:R-:W-:-:S02]  /*12b20*/  UIADD3.64 UR16, UR4, 0x300, URZ ;  /* 0x0000030004107897 */ /* 0x000fc4000fffe03f */
[----:B------:R-:W-:-:S07]  /*12b30*/  UIADD3.64 UR8, UR4, 0x780, URZ ;  /* 0x0000078004087897 */ /* 0x000fce000fffe03f */
[----:B------:R-:W-:-:S12]  /*12b40*/  HGMMA.64x128x16.F32 R88, gdesc[UR16].tnspA, R88 ;  /* 0x21e00000105879f0 */ /* 0x000fd80008700858 */
[----:B------:R-:W-:Y:S01]  /*12b50*/  HGMMA.64x128x16.F32 R24, gdesc[UR8].tnspA, R24 ;  /* 0x21e00000081879f0 */ /* 0x000fe20008700818 */
[----:B------:R-:W-:Y:S01]  /*12b60*/  UIADD3.64 UR44, UR4, 0x800, URZ ;  /* 0x00000800042c7897 */ /* 0x000fe2000fffe03f */
[----:B------:R-:W-:Y:S01]  /*12b70*/  UMOV UR46, UR6 ;  /* 0x00000006002e7c82 */ /* 0x000fe20008000000 */
[----:B------:R-:W-:Y:S01]  /*12b80*/  UMOV UR47, UR7 ;  /* 0x00000007002f7c82 */ /* 0x000fe20008000000 */
[----:B------:R-:W-:-:S08]  /*12b90*/  UIADD3.64 UR36, UR4, 0x880, URZ ;  /* 0x0000088004247897 */ /* 0x000fd0000fffe03f */
[----:B------:R-:W-:Y:S01]  /*12ba0*/  HGMMA.64x128x16.F32 R24, gdesc[UR44].tnspA, R24 ;  /* 0x21e000002c1879f0 */ /* 0x000fe20008700818 */
[----:B------:R-:W-:Y:S02]  /*12bb0*/  IADD3 R221, P6, R221, UR41, RZ ;  /* 0x00000029dddd7c10 */ /* 0x000fe4000ffde0ff */
[----:B------:R-:W-:Y:S02]  /*12bc0*/  IADD3.X R238, R238, UR13, RZ, P2, !PT ;  /* 0x0000000deeee7c10 */ /* 0x000fe400097fe4ff */
[----:B------:R-:W-:Y:S02]  /*12bd0*/  IADD3 R0, P2, R0, UR41, RZ ;  /* 0x0000002900007c10 */ /* 0x000fe4000ff5e0ff */
[----:B------:R-:W-:Y:S01]  /*12be0*/  IADD3 R230, P1, R230, UR41, RZ ;  /* 0x00000029e6e67c10 */ /* 0x000fe2000ff3e0ff */
[----:B------:R-:W-:Y:S01]  /*12bf0*/  STL [R1+0x50], R221 ;  /* 0x000050dd01007387 */ /* 0x000fe20000100800 */
[----:B------:R-:W-:Y:S02]  /*12c00*/  IADD3.X R246, R246, UR13, RZ, P3, !PT ;  /* 0x0000000df6f67c10 */ /* 0x000fe40009ffe4ff */
[----:B------:R-:W-:Y:S01]  /*12c10*/  IADD3 R217, P3, R217, UR41, RZ ;  /* 0x00000029d9d97c10 */ /* 0x000fe2000ff7e0ff */
[----:B------:R0:W-:Y:S01]  /*12c20*/  STL [R1+0x34], R0 ;  /* 0x0000340001007387 */ /* 0x0001e20000100800 */
[----:B------:R-:W-:-:S03]  /*12c30*/  IADD3.X R2, R2, UR13, RZ, P4, !PT ;  /* 0x0000000d02027c10 */ /* 0x000fc6000a7fe4ff */
[----:B------:R-:W-:Y:S01]  /*12c40*/  STL [R1+0x48], R230 ;  /* 0x000048e601007387 */ /* 0x000fe20000100800 */
[----:B------:R-:W-:-:S03]  /*12c50*/  IADD3.X R219, R219, UR13, RZ, P5, !PT ;  /* 0x0000000ddbdb7c10 */ /* 0x000fc6000affe4ff */
[----:B0-----:R-:W4:Y:S01]  /*12c60*/  LDL.LU R0, [R1+0x67c] ;  /* 0x00067c0001007983 */ /* 0x001f220000300800 */
[----:B------:R-:W-:-:S03]  /*12c70*/  IADD3 R190, P4, R190, UR41, RZ ;  /* 0x00000029bebe7c10 */ /* 0x000fc6000ff9e0ff */
[----:B------:R-:W-:Y:S04]  /*12c80*/  STL [R1+0x84], R238 ;  /* 0x000084ee01007387 */ /* 0x000fe80000100800 */
[----:B------:R0:W-:Y:S01]  /*12c90*/  STL [R1+0x24], R217 ;  /* 0x000024d901007387 */ /* 0x0001e20000100800 */
[----:B------:R-:W-:Y:S02]  /*12ca0*/  IADD3.X R191, R191, UR13, RZ, P6, !PT ;  /* 0x0000000dbfbf7c10 */ /* 0x000fe4000b7fe4ff */
[----:B------:R-:W-:Y:S01]  /*12cb0*/  IADD3 R4, P6, R4, UR41, RZ ;  /* 0x0000002904047c10 */ /* 0x000fe2000ffde0ff */
[----:B0-----:R-:W3:Y:S04]  /*12cc0*/  LDL.LU R217, [R1+0x678] ;  /* 0x0006780001d97983 */ /* 0x001ee80000300800 */
[----:B------:R-:W-:Y:S04]  /*12cd0*/  STL [R1+0x7c], R246 ;  /* 0x00007cf601007387 */ /* 0x000fe80000100800 */
[----:B------:R0:W-:Y:S04]  /*12ce0*/  STL [R1+0x68], R2 ;  /* 0x0000680201007387 */ /* 0x0001e80000100800 */
[----:B0-----:R0:W5:Y:S04]  /*12cf0*/  LDL.LU R2, [R1+0x674] ;  /* 0x0006740001027983 */ /* 0x0011680000300800 */
[----:B------:R1:W-:Y:S04]  /*12d00*/  STL [R1+0x60], R219 ;  /* 0x000060db01007387 */ /* 0x0003e80000100800 */
[----:B-1----:R-:W4:Y:S01]  /*12d10*/  LDL.LU R219, [R1+0x670] ;  /* 0x0006700001db7983 */ /* 0x002f220000300800 */
[----:B------:R-:W-:Y:S03]  /*12d20*/  HGMMA.64x128x16.F32 R24, gdesc[UR36].tnspA, R24 ;  /* 0x21e00000241879f0 */ /* 0x000fe60008700818 */
[----:B------:R-:W-:Y:S01]  /*12d30*/  STL [R1+0x1c], R190 ;  /* 0x00001cbe01007387 */ /* 0x000fe20000100800 */
[----:B--2---:R-:W-:-:S05]  /*12d40*/  IADD3 R239, P5, R239, UR41, RZ ;  /* 0x00000029efef7c10 */ /* 0x004fca000ffbe0ff */
[----:B------:R1:W-:Y:S04]  /*12d50*/  STL [R1+0xc], R239 ;  /* 0x00000cef01007387 */ /* 0x0003e80000100800 */
[----:B-1----:R-:W2:Y:S04]  /*12d60*/  LDL.LU R239, [R1+0x66c] ;  /* 0x00066c0001ef7983 */ /* 0x002ea80000300800 */
[----:B------:R1:W-:Y:S04]  /*12d70*/  STL [R1], R4 ;  /* 0x0000000401007387 */ /* 0x0003e80000100800 */
[----:B-1----:R-:W2:Y:S01]  /*12d80*/  LDL.LU R4, [R1+0x668] ;  /* 0x0006680001047983 */ /* 0x002ea20000300800 */
[----:B------:R-:W-:-:S09]  /*12d90*/  UIADD3.64 UR32, UR4, 0x900, URZ ;  /* 0x0000090004207897 */ /* 0x000fd2000fffe03f */
[----:B------:R-:W-:Y:S01]  /*12da0*/  HGMMA.64x128x16.F32 R24, gdesc[UR32].tnspA, R24 ;  /* 0x21e00000201879f0 */ /* 0x000fe20008700818 */
[----:B------:R-:W-:Y:S02]  /*12db0*/  UIADD3.64 UR28, UR4, 0x980, URZ ;  /* 0x00000980041c7897 */ /* 0x000fe4000fffe03f */
[----:B------:R-:W-:-:S09]  /*12dc0*/  UIADD3.64 UR24, UR4, 0xa00, URZ ;  /* 0x00000a0004187897 */ /* 0x000fd2000fffe03f */
[----:B------:R-:W-:Y:S01]  /*12dd0*/  HGMMA.64x128x16.F32 R24, gdesc[UR28].tnspA, R24 ;  /* 0x21e000001c1879f0 */ /* 0x000fe20008700818 */
[----:B------:R-:W-:Y:S01]  /*12de0*/  IADD3.X R235, R235, UR13, RZ, P2, !PT ;  /* 0x0000000debeb7c10 */ /* 0x000fe200097fe4ff */
[----:B------:R-:W-:Y:S01]  /*12df0*/  STL [R1+0x4c], R191 ;  /* 0x00004cbf01007387 */ /* 0x000fe20000100800 */
[----:B------:R-:W-:Y:S02]  /*12e00*/  IADD3.X R7, R7, UR13, RZ, P3, !PT ;  /* 0x0000000d07077c10 */ /* 0x000fe40009ffe4ff */
[----:B---3--:R-:W-:-:S05]  /*12e10*/  IADD3.X R217, R217, UR13, RZ, P1, !PT ;  /* 0x0000000dd9d97c10 */ /* 0x008fca0008ffe4ff */
[----:B------:R1:W-:Y:S01]  /*12e20*/  STL [R1+0x3c], R217 ;  /* 0x00003cd901007387 */ /* 0x0003e20000100800 */
[----:B----4-:R-:W-:-:S03]  /*12e30*/  IADD3.X R0, R0, UR13, RZ, P5, !PT ;  /* 0x0000000d00007c10 */ /* 0x010fc6000affe4ff */
[----:B-1----:R-:W3:Y:S04]  /*12e40*/  LDL.LU R217, [R1+0x664] ;  /* 0x0006640001d97983 */ /* 0x002ee80000300800 */
[----:B------:R1:W-:Y:S04]  /*12e50*/  STL [R1+0x30], R235 ;  /* 0x000030eb01007387 */ /* 0x0003e80000100800 */
[----:B-1----:R-:W4:Y:S04]  /*12e60*/  LDL.LU R235, [R1+0x660] ;  /* 0x0006600001eb7983 */ /* 0x002f280000300800 */
[----:B------:R1:W-:Y:S04]  /*12e70*/  STL [R1+0x20], R7 ;  /* 0x0000200701007387 */ /* 0x0003e80000100800 */
[----:B-1----:R-:W3:Y:S01]  /*12e80*/  LDL.LU R7, [R1+0x65c] ;  /* 0x00065c0001077983 */ /* 0x002ee20000300800 */
[----:B------:R-:W-:Y:S01]  /*12e90*/  HGMMA.64x128x16.F32 R24, gdesc[UR24].tnspA, R24 ;  /* 0x21e00000181879f0 */ /* 0x000fe20008700818 */
[----:B--2---:R-:W-:-:S05]  /*12ea0*/  IADD3.X R4, R4, UR13, RZ, P4, !PT ;  /* 0x0000000d04047c10 */ /* 0x004fca000a7fe4ff */
[----:B------:R1:W-:Y:S04]  /*12eb0*/  STL [R1+0x10], R4 ;  /* 0x0000100401007387 */ /* 0x0003e80000100800 */
[----:B-1----:R-:W2:Y:S04]  /*12ec0*/  LDL.LU R4, [R1+0x658] ;  /* 0x0006580001047983 */ /* 0x002ea80000300800 */
[----:B------:R1:W-:Y:S04]  /*12ed0*/  STL [R1+0x8], R0 ;  /* 0x0000080001007387 */ /* 0x0003e80000100800 */
[----:B-1----:R0:W5:Y:S01]  /*12ee0*/  LDL.LU R0, [R1+0x654] ;  /* 0x0006540001007983 */ /* 0x0021620000300800 */
[----:B------:R-:W-:-:S09]  /*12ef0*/  UIADD3.64 UR20, UR4, 0xa80, URZ ;  /* 0x00000a8004147897 */ /* 0x000fd2000fffe03f */
[----:B------:R-:W-:Y:S01]  /*12f00*/  HGMMA.64x128x16.F32 R24, gdesc[UR20].tnspA, R24 ;  /* 0x21e00000141879f0 */ /* 0x000fe20008700818 */
[----:B------:R-:W-:Y:S01]  /*12f10*/  UIADD3.64 UR16, UR4, 0xb00, URZ ;  /* 0x00000b0004107897 */ /* 0x000fe2000fffe03f */
[----:B------:R-:W-:Y:S01]  /*12f20*/  VIADD R13, R13, 0x1 ;  /* 0x000000010d0d7836 */ /* 0x000fe20000000000 */
[----:B------:R-:W-:-:S04]  /*12f30*/  IADD3 R247, P1, R247, UR41, RZ ;  /* 0x00000029f7f77c10 */ /* 0x000fc8000ff3e0ff */
[----:B------:R-:W-:Y:S02]  /*12f40*/  ISETP.NE.U32.AND P0, PT, R13, R14, PT ;  /* 0x0000000e0d00720c */ /* 0x000fe40003f05070 */
[----:B------:R-:W-:-:S03]  /*12f50*/  IADD3 R239, P2, R239, UR41, RZ ;  /* 0x00000029efef7c10 */ /* 0x000fc6000ff5e0ff */
[----:B------:R-:W-:Y:S01]  /*12f60*/  HGMMA.64x128x16.F32 R24, gdesc[UR16].tnspA, R24, gsb0 ;  /* 0x21e00000101879f0 */ /* 0x000fe20008000818 */
[----:B------:R-:W-:Y:S02]  /*12f70*/  IADD3 R234, P3, R234, UR41, RZ ;  /* 0x00000029eaea7c10 */ /* 0x000fe4000ff7e0ff */
[----:B------:R-:W-:Y:S02]  /*12f80*/  IADD3.X R251, R251, UR13, RZ, P6, !PT ;  /* 0x0000000dfbfb7c10 */ /* 0x000fe4000b7fe4ff */
[----:B------:R-:W-:Y:S02]  /*12f90*/  IADD3.X R241, R241, UR13, RZ, P1, !PT ;  /* 0x0000000df1f17c10 */ /* 0x000fe40008ffe4ff */
[----:B------:R-:W-:Y:S02]  /*12fa0*/  IADD3.X R233, R233, UR13, RZ, P3, !PT ;  /* 0x0000000de9e97c10 */ /* 0x000fe40009ffe4ff */
[----:B------:R-:W-:Y:S02]  /*12fb0*/  IADD3 R228, P4, R228, UR41, RZ ;  /* 0x00000029e4e47c10 */ /* 0x000fe4000ff9e0ff */
[----:B------:R-:W-:-:S02]  /*12fc0*/  IADD3 R224, P5, R224, UR41, RZ ;  /* 0x00000029e0e07c10 */ /* 0x000fc4000ffbe0ff */
[----:B------:R-:W-:Y:S02]  /*12fd0*/  IADD3 R219, P6, R219, UR41, RZ ;  /* 0x00000029dbdb7c10 */ /* 0x000fe4000ffde0ff */
[----:B------:R-:W-:Y:S02]  /*12fe0*/  IADD3 R215, P1, R215, UR41, RZ ;  /* 0x00000029d7d77c10 */ /* 0x000fe4000ff3e0ff */
[----:B----4-:R-:W-:Y:S02]  /*12ff0*/  IADD3.X R235, R235, UR13, RZ, P2, !PT ;  /* 0x0000000debeb7c10 */ /* 0x010fe400097fe4ff */
[----:B------:R-:W-:Y:S02]  /*13000*/  IADD3 R8, P2, R8, UR41, RZ ;  /* 0x0000002908087c10 */ /* 0x000fe4000ff5e0ff */
[----:B------:R-:W-:Y:S02]  /*13010*/  IADD3.X R226, R226, UR13, RZ, P4, !PT ;  /* 0x0000000de2e27c10 */ /* 0x000fe4000a7fe4ff */
[----:B------:R-:W-:-:S02]  /*13020*/  IADD3.X R222, R222, UR13, RZ, P5, !PT ;  /* 0x0000000ddede7c10 */ /* 0x000fc4000affe4ff */
[----:B---3--:R-:W-:Y:S02]  /*13030*/  IADD3.X R217, R217, UR13, RZ, P6, !PT ;  /* 0x0000000dd9d97c10 */ /* 0x008fe4000b7fe4ff */
[----:B------:R-:W-:Y:S02]  /*13040*/  IADD3.X R6, R6, UR13, RZ, P1, !PT ;  /* 0x0000000d06067c10 */ /* 0x000fe40008ffe4ff */
[----:B------:R-:W-:Y:S02]  /*13050*/  IADD3 R7, P3, R7, UR41, RZ ;  /* 0x0000002907077c10 */ /* 0x000fe4000ff7e0ff */
[----:B------:R-:W-:Y:S01]  /*13060*/  IADD3.X R5, R5, UR13, RZ, P2, !PT ;  /* 0x0000000d05057c10 */ /* 0x000fe200097fe4ff */
[----:B------:R-:W-:Y:S02]  /*13070*/  WARPGROUP.DEPBAR.LE gsb0, 0x0 ;  /* 0x00008000000079c5 */ /* 0x000fe40000010000 */
[----:B--2---:R-:W-:Y:S01]  /*13080*/  IADD3.X R4, R4, UR13, RZ, P3, !PT ;  /* 0x0000000d04047c10 */ /* 0x004fe20009ffe4ff */
[----:B0-----:R-:W-:Y:S07]  /*13090*/  @P0 BRA `(.L_x_1) ;  /* 0xffffff4c00fc0947 */ /* 0x001fee000383ffff */
[----:B------:R-:W-:Y:S02]  /*130a0*/  F2FP.F16.F32.PACK_AB R67, R67, R66 ;  /* 0x000000424343723e */ /* 0x000fe400000000ff */
[----:B------:R-:W-:Y:S02]  /*130b0*/  F2FP.F16.F32.PACK_AB R66, R65, R64 ;  /* 0x000000404142723e */ /* 0x000fe400000000ff */
[----:B------:R-:W-:Y:S02]  /*130c0*/  F2FP.F16.F32.PACK_AB R64, R129, R128 ;  /* 0x000000808140723e */ /* 0x000fe400000000ff */
[----:B------:R-:W-:Y:S02]  /*130d0*/  F2FP.F16.F32.PACK_AB R87, R87, R86 ;  /* 0x000000565757723e */ /* 0x000fe400000000ff */
[----:B------:R-:W-:Y:S02]  /*130e0*/  F2FP.F16.F32.PACK_AB R83, R83, R82 ;  /* 0x000000525353723e */ /* 0x000fe400000000ff */
[----:B------:R-:W-:-:S02]  /*130f0*/  F2FP.F16.F32.PACK_AB R79, R79, R78 ;  /* 0x0000004e4f4f723e */ /* 0x000fc400000000ff */
        /* <DEDUP_REMOVED lines=57> */
[----:B------:R-:W-:-:S07]  /*13490*/  F2FP.F16.F32.PACK_AB R24, R89, R88 ;  /* 0x000000585918723e */ /* 0x000fce00000000ff */
.L_x_0:
[----:B------:R-:W2:Y:S01]  /*134a0*/  LDL.LU R152, [R1+0x650] ;  /* 0x0006500001987983 */ /* 0x000ea20000300800 */
[----:B------:R-:W-:Y:S01]  /*134b0*/  ULDC.64 UR4, c[0x0][0x228] ;  /* 0x00008a0000047ab9 */ /* 0x000fe20000000a00 */
[----:B------:R-:W1:Y:S01]  /*134c0*/  S2R R6, SR_TID.X ;  /* 0x0000000000067919 */ /* 0x000e620000002100 */
[----:B-----5:R-:W-:Y:S01]  /*134d0*/  VIADD R4, R0, 0x1 ;  /* 0x0000000100047836 */ /* 0x020fe20000000000 */
[----:B------:R-:W-:Y:S01]  /*134e0*/  ULDC.64 UR6, c[0x0][0x220] ;  /* 0x0000880000067ab9 */ /* 0x000fe20000000a00 */
[C---:B-1----:R-:W-:Y:S02]  /*134f0*/  IMAD.SHL.U32 R2, R6.reuse, 0x10, RZ ;  /* 0x0000001006027824 */ /* 0x042fe400078e00ff */
[----:B------:R-:W-:-:S03]  /*13500*/  IMAD.SHL.U32 R3, R6, 0x80, RZ ;  /* 0x0000008006037824 */ /* 0x000fc600078e00ff */
[----:B------:R-:W-:Y:S02]  /*13510*/  LOP3.LUT R2, R2, 0xf0, RZ, 0xc0, !PT ;  /* 0x000000f002027812 */ /* 0x000fe400078ec0ff */
[----:B------:R-:W-:-:S04]  /*13520*/  LOP3.LUT R3, R3, 0x800, RZ, 0xc0, !PT ;  /* 0x0000080003037812 */ /* 0x000fc800078ec0ff */
[----:B------:R-:W-:Y:S01]  /*13530*/  IADD3 R3, R3, UR12, R2 ;  /* 0x0000000c03037c10 */ /* 0x000fe2000fffe002 */
[----:B------:R-:W-:-:S05]  /*13540*/  IMAD.SHL.U32 R2, R6, 0x8, RZ ;  /* 0x0000000806027824 */ /* 0x000fca00078e00ff */
[----:B------:R-:W-:-:S05]  /*13550*/  LOP3.LUT R2, R2, 0x700, RZ, 0xc0, !PT ;  /* 0x0000070002027812 */ /* 0x000fca00078ec0ff */
[----:B------:R-:W-:Y:S01]  /*13560*/  IMAD.IADD R92, R2, 0x1, R3 ;  /* 0x00000001025c7824 */ /* 0x000fe200078e0203 */
[----:B------:R-:W-:Y:S01]  /*13570*/  BAR.SYNC.DEFER_BLOCKING 0x0 ;  /* 0x0000000000007b1d */ /* 0x000fe20000010000 */
[----:B------:R-:W-:-:S05]  /*13580*/  VIADD R5, R0, 0x2 ;  /* 0x0000000200057836 */ /* 0x000fca0000000000 */
[----:B------:R-:W-:Y:S02]  /*13590*/  STSM.16.M88.4 [R92], R24 ;  /* 0x000000185c007844 */ /* 0x000fe40000000200 */
[----:B------:R-:W-:Y:S01]  /*135a0*/  BAR.SYNC.DEFER_BLOCKING 0x0 ;  /* 0x0000000000007b1d */ /* 0x000fe20000010000 */
[----:B--2---:R-:W-:-:S05]  /*135b0*/  ISETP.GE.AND P0, PT, R152, UR4, PT ;  /* 0x0000000498007c0c */ /* 0x004fca000bf06270 */
[----:B------:R-:W-:Y:S02]  /*135c0*/  ULDC UR4, c[0x0][0x22c] ;  /* 0x00008b0000047ab9 */ /* 0x000fe40000000800 */
[----:B------:R-:W-:Y:S01]  /*135d0*/  ISETP.LT.AND P4, PT, R4, UR4, !P0 ;  /* 0x0000000404007c0c */ /* 0x000fe2000c781270 */
[----:B------:R-:W-:Y:S01]  /*135e0*/  ULDC UR4, c[0x0][0x22c] ;  /* 0x00008b0000047ab9 */ /* 0x000fe20000000800 */
[----:B------:R-:W-:Y:S01]  /*135f0*/  VIADD R4, R0, 0x3 ;  /* 0x0000000300047836 */ /* 0x000fe20000000000 */
[----:B------:R-:W-:Y:S01]  /*13600*/  ISETP.LT.AND P2, PT, R5, UR4, !P0 ;  /* 0x0000000405007c0c */ /* 0x000fe2000c741270 */
[----:B------:R-:W-:-:S03]  /*13610*/  ULDC UR4, c[0x0][0x22c] ;  /* 0x00008b0000047ab9 */ /* 0x000fc60000000800 */
[----:B------:R-:W-:Y:S01]  /*13620*/  ISETP.LT.AND P1, PT, R4, UR4, !P0 ;  /* 0x0000000404007c0c */ /* 0x000fe2000c721270 */
[----:B------:R-:W-:Y:S01]  /*13630*/  VIADD R5, R0, 0x4 ;  /* 0x0000000400057836 */ /* 0x000fe20000000000 */
[----:B------:R-:W-:Y:S01]  /*13640*/  LOP3.LUT R4, R6, 0xff, RZ, 0xc0, !PT ;  /* 0x000000ff06047812 */ /* 0x000fe200078ec0ff */
[----:B------:R-:W-:-:S03]  /*13650*/  ULDC UR4, c[0x0][0x22c] ;  /* 0x00008b0000047ab9 */ /* 0x000fc60000000800 */
[----:B------:R-:W-:-:S05]  /*13660*/  LEA R2, R4, UR12, 0x4 ;  /* 0x0000000c04027c11 */ /* 0x000fca000f8e20ff */
[----:B------:R-:W1:Y:S01]  /*13670*/  LDS.128 R88, [R2] ;  /* 0x0000000002587984 */ /* 0x000e620000000c00 */
[----:B------:R-:W-:Y:S06]  /*13680*/  BAR.SYNC.DEFER_BLOCKING 0x0 ;  /* 0x0000000000007b1d */ /* 0x000fec0000010000 */
[----:B------:R-:W-:Y:S02]  /*13690*/  STSM.16.M88.4 [R92], R28 ;  /* 0x0000001c5c007844 */ /* 0x000fe40000000200 */
[----:B------:R-:W-:Y:S06]  /*136a0*/  BAR.SYNC.DEFER_BLOCKING 0x0 ;  /* 0x0000000000007b1d */ /* 0x000fec0000010000 */
[----:B------:R-:W2:Y:S02]  /*136b0*/  LDS.128 R60, [R2] ;  /* 0x00000000023c7984 */ /* 0x000ea40000000c00 */
[----:B------:R-:W-:Y:S06]  /*136c0*/  BAR.SYNC.DEFER_BLOCKING 0x0 ;  /* 0x0000000000007b1d */ /* 0x000fec0000010000 */
[----:B------:R-:W-:Y:S02]  /*136d0*/  STSM.16.M88.4 [R92], R32 ;  /* 0x000000205c007844 */ /* 0x000fe40000000200 */
[----:B------:R-:W-:Y:S06]  /*136e0*/  BAR.SYNC.DEFER_BLOCKING 0x0 ;  /* 0x0000000000007b1d */ /* 0x000fec0000010000 */
[----:B------:R-:W3:Y:S02]  /*136f0*/  LDS.128 R56, [R2] ;  /* 0x0000000002387984 */ /* 0x000ee40000000c00 */
[----:B------:R-:W-:Y:S06]  /*13700*/  BAR.SYNC.DEFER_BLOCKING 0x0 ;  /* 0x0000000000007b1d */ /* 0x000fec0000010000 */
[----:B------:R-:W-:Y:S02]  /*13710*/  STSM.16.M88.4 [R92], R36 ;  /* 0x000000245c007844 */ /* 0x000fe40000000200 */
[----:B------:R-:W-:Y:S06]  /*13720*/  BAR.SYNC.DEFER_BLOCKING 0x0 ;  /* 0x0000000000007b1d */ /* 0x000fec0000010000 */
[----:B------:R-:W4:Y:S02]  /*13730*/  LDS.128 R52, [R2] ;  /* 0x0000000002347984 */ /* 0x000f240000000c00 */
[----:B------:R-:W-:Y:S06]  /*13740*/  BAR.SYNC.DEFER_BLOCKING 0x0 ;  /* 0x0000000000007b1d */ /* 0x000fec0000010000 */
[----:B------:R-:W-:Y:S02]  /*13750*/  STSM.16.M88.4 [R92], R40 ;  /* 0x000000285c007844 */ /* 0x000fe40000000200 */
[----:B------:R-:W-:Y:S06]  /*13760*/  BAR.SYNC.DEFER_BLOCKING 0x0 ;  /* 0x0000000000007b1d */ /* 0x000fec0000010000 */
[----:B------:R-:W4:Y:S02]  /*13770*/  LDS.128 R20, [R2] ;  /* 0x0000000002147984 */ /* 0x000f240000000c00 */
[----:B------:R-:W-:Y:S06]  /*13780*/  BAR.SYNC.DEFER_BLOCKING 0x0 ;  /* 0x0000000000007b1d */ /* 0x000fec0000010000 */
[----:B------:R-:W-:Y:S02]  /*13790*/  STSM.16.M88.4 [R92], R44 ;  /* 0x0000002c5c007844 */ /* 0x000fe40000000200 */
[----:B------:R-:W-:Y:S06]  /*137a0*/  BAR.SYNC.DEFER_BLOCKING 0x0 ;  /* 0x0000000000007b1d */ /* 0x000fec0000010000 */
[----:B0-----:R-:W0:Y:S02]  /*137b0*/  LDS.128 R16, [R2] ;  /* 0x0000000002107984 */ /* 0x001e240000000c00 */
[----:B------:R-:W-:Y:S06]  /*137c0*/  BAR.SYNC.DEFER_BLOCKING 0x0 ;  /* 0x0000000000007b1d */ /* 0x000fec0000010000 */
[----:B------:R1:W-:Y:S02]  /*137d0*/  STSM.16.M88.4 [R92], R48 ;  /* 0x000000305c007844 */ /* 0x0003e40000000200 */
[----:B------:R-:W-:Y:S06]  /*137e0*/  BAR.SYNC.DEFER_BLOCKING 0x0 ;  /* 0x0000000000007b1d */ /* 0x000fec0000010000 */
[----:B------:R-:W0:Y:S02]  /*137f0*/  LDS.128 R12, [R2] ;  /* 0x00000000020c7984 */ /* 0x000e240000000c00 */
[----:B------:R-:W-:Y:S06]  /*13800*/  BAR.SYNC.DEFER_BLOCKING 0x0 ;  /* 0x0000000000007b1d */ /* 0x000fec0000010000 */
[----:B------:R-:W-:Y:S02]  /*13810*/  STSM.16.M88.4 [R92], R120 ;  /* 0x000000785c007844 */ /* 0x000fe40000000200 */
[----:B------:R-:W-:Y:S06]  /*13820*/  BAR.SYNC.DEFER_BLOCKING 0x0 ;  /* 0x0000000000007b1d */ /* 0x000fec0000010000 */
[----:B------:R-:W0:Y:S02]  /*13830*/  LDS.128 R8, [R2] ;  /* 0x0000000002087984 */ /* 0x000e240000000c00 */
[----:B------:R-:W-:Y:S06]  /*13840*/  BAR.SYNC.DEFER_BLOCKING 0x0 ;  /* 0x0000000000007b1d */ /* 0x000fec0000010000 */
[----:B------:R-:W-:Y:S02]  /*13850*/  STSM.16.M88.4 [R92], R124 ;  /* 0x0000007c5c007844 */ /* 0x000fe40000000200 */
[----:B------:R-:W-:Y:S01]  /*13860*/  BAR.SYNC.DEFER_BLOCKING 0x0 ;  /* 0x0000000000007b1d */ /* 0x000fe20000010000 */
[----:B------:R-:W-:-:S05]  /*13870*/  ISETP.LT.AND P3, PT, R5, UR4, !P0 ;  /* 0x0000000405007c0c */ /* 0x000fca000c761270 */
[----:B------:R-:W-:Y:S01]  /*13880*/  ULDC UR4, c[0x0][0x244] ;  /* 0x0000910000047ab9 */ /* 0x000fe20000000800 */
[----:B------:R-:W0:Y:S01]  /*13890*/  LDS.128 R4, [R2] ;  /* 0x0000000002047984 */ /* 0x000e220000000c00 */
[----:B------:R-:W-:Y:S06]  /*138a0*/  BAR.SYNC.DEFER_BLOCKING 0x0 ;  /* 0x0000000000007b1d */ /* 0x000fec0000010000 */
[----:B------:R-:W-:Y:S02]  /*138b0*/  STSM.16.M88.4 [R92], R128 ;  /* 0x000000805c007844 */ /* 0x000fe40000000200 */
[----:B------:R-:W-:Y:S06]  /*138c0*/  BAR.SYNC.DEFER_BLOCKING 0x0 ;  /* 0x0000000000007b1d */ /* 0x000fec0000010000 */
[----:B------:R-:W0:Y:S02]  /*138d0*/  LDS.128 R24, [R2] ;  /* 0x0000000002187984 */ /* 0x000e240000000c00 */
[----:B------:R-:W-:Y:S06]  /*138e0*/  BAR.SYNC.DEFER_BLOCKING 0x0 ;  /* 0x0000000000007b1d */ /* 0x000fec0000010000 */
[----:B------:R2:W-:Y:S02]  /*138f0*/  STSM.16.M88.4 [R92], R64 ;  /* 0x000000405c007844 */ /* 0x0005e40000000200 */
[----:B------:R-:W-:Y:S06]  /*13900*/  BAR.SYNC.DEFER_BLOCKING 0x0 ;  /* 0x0000000000007b1d */ /* 0x000fec0000010000 */
[----:B------:R-:W0:Y:S02]  /*13910*/  LDS.128 R28, [R2] ;  /* 0x00000000021c7984 */ /* 0x000e240000000c00 */
        /* <DEDUP_REMOVED lines=16> */
[----:B------:R-:W-:Y:S01]  /*13a20*/  BAR.SYNC.DEFER_BLOCKING 0x0 ;  /* 0x0000000000007b1d */ /* 0x000fe20000010000 */
[----:B-1----:R-:W-:-:S05]  /*13a30*/  IMAD R48, R152, UR4, RZ ;  /* 0x0000000498307c24 */ /* 0x002fca000f8e02ff */
[----:B------:R-:W-:Y:S01]  /*13a40*/  ULDC UR4, c[0x0][0x248] ;  /* 0x0000920000047ab9 */ /* 0x000fe20000000800 */
[----:B------:R-:W-:Y:S01]  /*13a50*/  LEA R3, P6, R48, UR6, 0x1 ;  /* 0x0000000630037c11 */ /* 0x000fe2000f8c08ff */
[C---:B------:R-:W-:Y:S01]  /*13a60*/  IMAD R49, R0.reuse, UR4, RZ ;  /* 0x0000000400317c24 */ /* 0x040fe2000f8e02ff */
[----:B------:R-:W-:Y:S01]  /*13a70*/  ISETP.LT.AND P5, PT, R0, UR5, !P0 ;  /* 0x0000000500007c0c */ /* 0x000fe2000c7a1270 */
[----:B------:R-:W-:Y:S01]  /*13a80*/  ULDC UR5, c[0x0][0x22c] ;  /* 0x00008b0000057ab9 */ /* 0x000fe20000000800 */
[----:B------:R-:W-:Y:S01]  /*13a90*/  LEA.HI.X.SX32 R48, R48, UR7, 0x1, P6 ;  /* 0x0000000730307c11 */ /* 0x000fe2000b0f0eff */
[C---:B--2---:R-:W-:Y:S01]  /*13aa0*/  VIADD R65, R49.reuse, UR4 ;  /* 0x0000000431417c36 */ /* 0x044fe20008000000 */
[CC--:B------:R-:W-:Y:S01]  /*13ab0*/  LEA R50, P6, R49.reuse, R3.reuse, 0x1 ;  /* 0x0000000331327211 */ /* 0x0c0fe200078c08ff */
[----:B------:R-:W-:Y:S01]  /*13ac0*/  ULDC UR6, c[0x0][0x248] ;  /* 0x0000920000067ab9 */ /* 0x000fe20000000800 */
[----:B------:R-:W-:Y:S01]  /*13ad0*/  ULDC UR7, c[0x0][0x22c] ;  /* 0x00008b0000077ab9 */ /* 0x000fe20000000800 */
[----:B------:R-:W-:Y:S01]  /*13ae0*/  STSM.16.M88.4 [R92], R84 ;  /* 0x000000545c007844 */ /* 0x000fe20000000200 */
[----:B------:R-:W-:Y:S01]  /*13af0*/  LEA.HI.X.SX32 R51, R49, R48, 0x1, P6 ;  /* 0x0000003031337211 */ /* 0x000fe200030f0eff */
[----:B------:R-:W-:Y:S01]  /*13b00*/  BAR.SYNC.DEFER_BLOCKING 0x0 ;  /* 0x0000000000007b1d */ /* 0x000fe20000010000 */
[C---:B---3--:R-:W-:Y:S01]  /*13b10*/  VIADD R68, R65.reuse, UR4 ;  /* 0x0000000441447c36 */ /* 0x048fe20008000000 */
[----:B------:R-:W-:Y:S01]  /*13b20*/  LEA R64, P6, R65, R3, 0x1 ;  /* 0x0000000341407211 */ /* 0x000fe200078c08ff */
[----:B------:R-:W-:-:S03]  /*13b30*/  VIADD R49, R0, 0x5 ;  /* 0x0000000500317836 */ /* 0x000fc60000000000 */
[----:B------:R-:W-:Y:S02]  /*13b40*/  LEA.HI.X.SX32 R65, R65, R48, 0x1, P6 ;  /* 0x0000003041417211 */ /* 0x000fe400030f0eff */
[----:B------:R-:W-:-:S04]  /*13b50*/  LEA R66, P6, R68, R3, 0x1 ;  /* 0x0000000344427211 */ /* 0x000fc800078c08ff */
[C---:B------:R-:W-:Y:S01]  /*13b60*/  LEA.HI.X.SX32 R67, R68.reuse, R48, 0x1, P6 ;  /* 0x0000003044437211 */ /* 0x040fe200030f0eff */
[----:B------:R-:W-:-:S04]  /*13b70*/  VIADD R68, R68, UR4 ;  /* 0x0000000444447c36 */ /* 0x000fc80008000000 */
[----:B------:R-:W-:Y:S01]  /*13b80*/  VIADD R69, R68, UR4 ;  /* 0x0000000444457c36 */ /* 0x000fe20008000000 */
[----:B------:R1:W-:Y:S01]  /*13b90*/  @P5 STG.E.U16 desc[UR14][R50.64], R88 ;  /* 0x0000005832005986 */ /* 0x0003e2000c10150e */
[----:B------:R-:W-:Y:S01]  /*13ba0*/  ISETP.LT.AND P5, PT, R49, UR5, !P0 ;  /* 0x0000000531007c0c */ /* 0x000fe2000c7a1270 */
[----:B------:R-:W-:Y:S01]  /*13bb0*/  VIADD R49, R0, 0x6 ;  /* 0x0000000600317836 */ /* 0x000fe20000000000 */
[----:B------:R-:W-:Y:S01]  /*13bc0*/  ULDC UR5, c[0x0][0x22c] ;  /* 0x00008b0000057ab9 */ /* 0x000fe20000000800 */
[----:B-1----:R-:W-:Y:S02]  /*13bd0*/  PRMT R51, R88, 0x7632, R51 ;  /* 0x0000763258337816 */ /* 0x002fe40000000033 */
[----:B------:R-:W-:-:S03]  /*13be0*/  LEA R50, P6, R68, R3, 0x1 ;  /* 0x0000000344327211 */ /* 0x000fc600078c08ff */
[----:B------:R1:W-:Y:S01]  /*13bf0*/  @P4 STG.E.U16 desc[UR14][R64.64], R51 ;  /* 0x0000003340004986 */ /* 0x0003e2000c10150e */
[----:B------:R-:W-:Y:S01]  /*13c00*/  ISETP.LT.AND P4, PT, R49, UR5, !P0 ;  /* 0x0000000531007c0c */ /* 0x000fe2000c781270 */
[----:B------:R-:W-:Y:S01]  /*13c10*/  VIADD R49, R0, 0x7 ;  /* 0x0000000700317836 */ /* 0x000fe20000000000 */
[----:B------:R-:W-:Y:S01]  /*13c20*/  ULDC UR5, c[0x0][0x22c] ;  /* 0x00008b0000057ab9 */ /* 0x000fe20000000800 */
[----:B------:R2:W-:Y:S03]  /*13c30*/  @P2 STG.E.U16 desc[UR14][R66.64], R89 ;  /* 0x0000005942002986 */ /* 0x0005e6000c10150e */
[----:B------:R-:W-:Y:S02]  /*13c40*/  ISETP.LT.AND P2, PT, R49, UR5, !P0 ;  /* 0x0000000531007c0c */ /* 0x000fe4000c741270 */
[-C--:B-1----:R-:W-:Y:S01]  /*13c50*/  LEA.HI.X.SX32 R51, R68, R48.reuse, 0x1, P6 ;  /* 0x0000003044337211 */ /* 0x082fe200030f0eff */
[C---:B------:R-:W-:Y:S01]  /*13c60*/  VIADD R68, R69.reuse, UR4 ;  /* 0x0000000445447c36 */ /* 0x040fe20008000000 */
[----:B------:R-:W-:Y:S01]  /*13c70*/  LEA R64, P6, R69, R3, 0x1 ;  /* 0x0000000345407211 */ /* 0x000fe200078c08ff */
[----:B------:R-:W-:Y:S01]  /*13c80*/  VIADD R49, R0, 0x8 ;  /* 0x0000000800317836 */ /* 0x000fe20000000000 */
[----:B--2---:R-:W-:Y:S01]  /*13c90*/  PRMT R67, R89, 0x7632, R67 ;  /* 0x0000763259437816 */ /* 0x004fe20000000043 */
[----:B------:R-:W-:Y:S01]  /*13ca0*/  ULDC UR5, c[0x0][0x22c] ;  /* 0x00008b0000057ab9 */ /* 0x000fe20000000800 */
[----:B------:R-:W-:-:S02]  /*13cb0*/  LEA.HI.X.SX32 R65, R69, R48, 0x1, P6 ;  /* 0x0000003045417211 */ /* 0x000fc400030f0eff */
[-C--:B------:R-:W-:Y:S01]  /*13cc0*/  LEA R66, P6, R68, R3.reuse, 0x1 ;  /* 0x0000000344427211 */ /* 0x080fe200078c08ff */
[----:B------:R1:W-:Y:S01]  /*13cd0*/  @P1 STG.E.U16 desc[UR14][R50.64], R67 ;  /* 0x0000004332001986 */ /* 0x0003e2000c10150e */
[----:B------:R-:W-:Y:S01]  /*13ce0*/  ISETP.LT.AND P1, PT, R49, UR5, !P0 ;  /* 0x0000000531007c0c */ /* 0x000fe2000c721270 */
[----:B------:R-:W-:Y:S01]  /*13cf0*/  VIADD R49, R0, 0x9 ;  /* 0x0000000900317836 */ /* 0x000fe20000000000 */
[----:B------:R-:W-:Y:S01]  /*13d00*/  ULDC UR5, c[0x0][0x22c] ;  /* 0x00008b0000057ab9 */ /* 0x000fe20000000800 */
[----:B------:R2:W-:Y:S01]  /*13d10*/  @P3 STG.E.U16 desc[UR14][R64.64], R90 ;  /* 0x0000005a40003986 */ /* 0x0005e2000c10150e */
[CC--:B-1----:R-:W-:Y:S01]  /*13d20*/  LEA.HI.X.SX32 R67, R68.reuse, R48.reuse, 0x1, P6 ;  /* 0x0000003044437211 */ /* 0x0c2fe200030f0eff */
[----:B------:R-:W-:Y:S01]  /*13d30*/  VIADD R68, R68, UR4 ;  /* 0x0000000444447c36 */ /* 0x000fe20008000000 */
[----:B------:R-:W-:Y:S02]  /*13d40*/  PRMT R51, R90, 0x7632, R51 ;  /* 0x000076325a337816 */ /* 0x000fe40000000033 */
[----:B------:R-:W-:Y:S01]  /*13d50*/  ISETP.LT.AND P3, PT, R49, UR5, !P0 ;  /* 0x0000000531007c0c */ /* 0x000fe2000c761270 */
[C---:B--2---:R-:W-:Y:S01]  /*13d60*/  VIADD R65, R68.reuse, UR4 ;  /* 0x0000000444417c36 */ /* 0x044fe20008000000 */
[----:B------:R-:W-:Y:S01]  /*13d70*/  ULDC UR5, c[0x0][0x22c] ;  /* 0x00008b0000057ab9 */ /* 0x000fe20000000800 */
[----:B------:R1:W-:Y:S01]  /*13d80*/  @P5 STG.E.U16 desc[UR14][R66.64], R51 ;  /* 0x0000003342005986 */ /* 0x0003e2000c10150e */
[-C--:B------:R-:W-:Y:S01]  /*13d90*/  LEA R50, P5, R68, R3.reuse, 0x1 ;  /* 0x0000000344327211 */ /* 0x080fe200078a08ff */
[----:B------:R-:W-:Y:S01]  /*13da0*/  VIADD R49, R0, 0xa ;  /* 0x0000000a00317836 */ /* 0x000fe20000000000 */
[C---:B------:R-:W-:Y:S01]  /*13db0*/  LEA R64, P6, R65.reuse, R3, 0x1 ;  /* 0x0000000341407211 */ /* 0x040fe200078c08ff */
[----:B-1----:R-:W-:Y:S01]  /*13dc0*/  VIADD R67, R65, UR4 ;  /* 0x0000000441437c36 */ /* 0x002fe20008000000 */
[----:B------:R-:W-:-:S02]  /*13dd0*/  LEA.HI.X.SX32 R51, R68, R48, 0x1, P5 ;  /* 0x0000003044337211 */ /* 0x000fc400028f0eff */
[----:B------:R-:W-:Y:S01]  /*13de0*/  ISETP.LT.AND P5, PT, R49, UR5, !P0 ;  /* 0x0000000531007c0c */ /* 0x000fe2000c7a1270 */
[C---:B------:R-:W-:Y:S01]  /*13df0*/  VIADD R49, R0.reuse, 0xb ;  /* 0x0000000b00317836 */ /* 0x040fe20000000000 */
[-C--:B------:R-:W-:Y:S01]  /*13e00*/  LEA.HI.X.SX32 R65, R65, R48.reuse, 0x1, P6 ;  /* 0x0000003041417211 */ /* 0x080fe200030f0eff */
[C---:B------:R-:W-:Y:S01]  /*13e10*/  VIADD R68, R67.reuse, UR4 ;  /* 0x0000000443447c36 */ /* 0x040fe20008000000 */
[----:B------:R-:W-:Y:S01]  /*13e20*/  LEA R66, P6, R67, R3, 0x1 ;  /* 0x0000000343427211 */ /* 0x000fe200078c08ff */
[----:B------:R-:W-:Y:S01]  /*13e30*/  ULDC UR5, c[0x0][0x22c] ;  /* 0x00008b0000057ab9 */ /* 0x000fe20000000800 */
[----:B------:R1:W-:Y:S01]  /*13e40*/  @P4 STG.E.U16 desc[UR14][R50.64], R91 ;  /* 0x0000005b32004986 */ /* 0x0003e2000c10150e */
[----:B------:R-:W-:Y:S01]  /*13e50*/  ISETP.LT.AND P4, PT, R49, UR5, !P0 ;  /* 0x0000000531007c0c */ /* 0x000fe2000c781270 */
[----:B------:R-:W-:Y:S01]  /*13e60*/  VIADD R49, R0, 0xc ;  /* 0x0000000c00317836 */ /* 0x000fe20000000000 */
[----:B------:R-:W-:Y:S01]  /*13e70*/  LEA.HI.X.SX32 R67, R67, R48, 0x1, P6 ;  /* 0x0000003043437211 */ /* 0x000fe200030f0eff */
[----:B------:R-:W-:Y:S01]  /*13e80*/  VIADD R69, R68, UR4 ;  /* 0x0000000444457c36 */ /* 0x000fe20008000000 */
[----:B------:R-:W-:Y:S01]  /*13e90*/  ULDC UR5, c[0x0][0x22c] ;  /* 0x00008b0000057ab9 */ /* 0x000fe20000000800 */
[----:B-1----:R-:W-:-:S02]  /*13ea0*/  PRMT R51, R91, 0x7632, R51 ;  /* 0x000076325b337816 */ /* 0x002fc40000000033 */
[----:B------:R-:W-:-:S03]  /*13eb0*/  LEA R50, P6, R68, R3, 0x1 ;  /* 0x0000000344327211 */ /* 0x000fc600078c08ff */
[----:B------:R1:W-:Y:S01]  /*13ec0*/  @P2 STG.E.U16 desc[UR14][R64.64], R51 ;  /* 0x0000003340002986 */ /* 0x0003e2000c10150e */
[----:B------:R-:W-:Y:S01]  /*13ed0*/  ISETP.LT.AND P2, PT, R49, UR5, !P0 ;  /* 0x0000000531007c0c */ /* 0x000fe2000c741270 */
[----:B------:R-:W-:Y:S01]  /*13ee0*/  VIADD R49, R0, 0xd ;  /* 0x0000000d00317836 */ /* 0x000fe20000000000 */
[----:B------:R-:W-:Y:S01]  /*13ef0*/  ULDC UR5, c[0x0][0x22c] ;  /* 0x00008b0000057ab9 */ /* 0x000fe20000000800 */
[----:B------:R2:W-:Y:S01]  /*13f00*/  @P1 STG.E.U16 desc[UR14][R66.64], R60 ;  /* 0x0000003c42001986 */ /* 0x0005e2000c10150e */
[-C--:B-1----:R-:W-:Y:S02]  /*13f10*/  LEA.HI.X.SX32 R51, R68, R48.reuse, 0x1, P6 ;  /* 0x0000003044337211 */ /* 0x082fe400030f0eff */
[-C--:B------:R-:W-:Y:S02]  /*13f20*/  LEA R64, P6, R69, R3.reuse, 0x1 ;  /* 0x0000000345407211 */ /* 0x080fe400078c08ff */
[----:B------:R-:W-:Y:S02]  /*13f30*/  ISETP.LT.AND P1, PT, R49, UR5, !P0 ;  /* 0x0000000531007c0c */ /* 0x000fe4000c721270 */
[C---:B------:R-:W-:Y:S01]  /*13f40*/  LEA.HI.X.SX32 R65, R69.reuse, R48, 0x1, P6 ;  /* 0x0000003045417211 */ /* 0x040fe200030f0eff */
[----:B------:R-:W-:Y:S01]  /*13f50*/  VIADD R69, R69, UR4 ;  /* 0x0000000445457c36 */ /* 0x000fe20008000000 */
[----:B--2---:R-:W-:Y:S01]  /*13f60*/  PRMT R67, R60, 0x7632, R67 ;  /* 0x000076323c437816 */ /* 0x004fe20000000043 */
[C---:B------:R-:W-:Y:S01]  /*13f70*/  VIADD R49, R0.reuse, 0xe ;  /* 0x0000000e00317836 */ /* 0x040fe20000000000 */
[----:B------:R-:W-:Y:S01]  /*13f80*/  ULDC UR5, c[0x0][0x22c] ;  /* 0x00008b0000057ab9 */ /* 0x000fe20000000800 */
[C---:B------:R-:W-:Y:S01]  /*13f90*/  VIADD R60, R69.reuse, UR4 ;  /* 0x00000004453c7c36 */ /* 0x040fe20008000000 */
[----:B------:R-:W-:Y:S01]  /*13fa0*/  LEA R66, P6, R69, R3, 0x1 ;  /* 0x0000000345427211 */ /* 0x000fe200078c08ff */
[----:B------:R1:W-:Y:S01]  /*13fb0*/  @P3 STG.E.U16 desc[UR14][R50.64], R67 ;  /* 0x0000004332003986 */ /* 0x0003e2000c10150e */
[----:B------:R-:W-:Y:S01]  /*13fc0*/  ISETP.LT.AND P3, PT, R49, UR5, !P0 ;  /* 0x0000000531007c0c */ /* 0x000fe2000c761270 */
[----:B------:R-:W-:Y:S01]  /*13fd0*/  VIADD R49, R0, 0xf ;  /* 0x0000000f00317836 */ /* 0x000fe20000000000 */
[----:B------:R-:W-:Y:S01]  /*13fe0*/  ULDC UR5, c[0x0][0x22c] ;  /* 0x00008b0000057ab9 */ /* 0x000fe20000000800 */
[----:B------:R2:W-:Y:S01]  /*13ff0*/  @P5 STG.E.U16 desc[UR14][R64.64], R61 ;  /* 0x0000003d40005986 */ /* 0x0005e2000c10150e */
[----:B------:R-:W-:-:S02]  /*14000*/  PRMT R68, R61, 0x7632, R68 ;  /* 0x000076323d447816 */ /* 0x000fc40000000044 */
[----:B------:R-:W-:Y:S01]  /*14010*/  ISETP.LT.AND P5, PT, R49, UR5, !P0 ;  /* 0x0000000531007c0c */ /* 0x000fe2000c7a1270 */
[----:B------:R-:W-:Y:S01]  /*14020*/  VIADD R49, R0, 0x10 ;  /* 0x0000001000317836 */ /* 0x000fe20000000000 */
[----:B------:R-:W-:Y:S01]  /*14030*/  ULDC UR5, c[0x0][0x22c] ;  /* 0x00008b0000057ab9 */ /* 0x000fe20000000800 */
[----:B-1----:R-:W-:Y:S02]  /*14040*/  LEA.HI.X.SX32 R67, R69, R48, 0x1, P6 ;  /* 0x0000003045437211 */ /* 0x002fe400030f0eff */
[C---:B------:R-:W-:Y:S01]  /*14050*/  LEA R50, P6, R60.reuse, R3, 0x1 ;  /* 0x000000033c327211 */ /* 0x040fe200078c08ff */
[----:B--2---:R-:W-:-:S03]  /*14060*/  VIADD R64, R60, UR4 ;  /* 0x000000043c407c36 */ /* 0x004fc60008000000 */
[-C--:B------:R-:W-:Y:S01]  /*14070*/  LEA.HI.X.SX32 R51, R60, R48.reuse, 0x1, P6 ;  /* 0x000000303c337211 */ /* 0x080fe200030f0eff */
[----:B------:R1:W-:Y:S01]  /*14080*/  @P4 STG.E.U16 desc[UR14][R66.64], R68 ;  /* 0x0000004442004986 */ /* 0x0003e2000c10150e */
[CC--:B------:R-:W-:Y:S01]  /*14090*/  LEA R60, P6, R64.reuse, R3.reuse, 0x1 ;  /* 0x00000003403c7211 */ /* 0x0c0fe200078c08ff */
[----:B------:R-:W-:Y:S01]  /*140a0*/  VIADD R65, R64, UR4 ;  /* 0x0000000440417c36 */ /* 0x000fe20008000000 */
[----:B------:R-:W-:Y:S01]  /*140b0*/  ISETP.LT.AND P4, PT, R49, UR5, !P0 ;  /* 0x0000000531007c0c */ /* 0x000fe2000c781270 */
[----:B------:R-:W-:Y:S01]  /*140c0*/  VIADD R49, R0, 0x11 ;  /* 0x0000001100317836 */ /* 0x000fe20000000000 */
[----:B------:R-:W-:Y:S01]  /*140d0*/  LEA.HI.X.SX32 R61, R64, R48, 0x1, P6 ;  /* 0x00000030403d7211 */ /* 0x000fe200030f0eff */
[----:B------:R2:W-:Y:S01]  /*140e0*/  @P2 STG.E.U16 desc[UR14][R50.64], R62 ;  /* 0x0000003e32002986 */ /* 0x0005e2000c10150e */
[----:B------:R-:W-:Y:S01]  /*140f0*/  ULDC UR5, c[0x0][0x22c] ;  /* 0x00008b0000057ab9 */ /* 0x000fe20000000800 */
[----:B-1----:R-:W-:Y:S02]  /*14100*/  PRMT R67, R62, 0x7632, R67 ;  /* 0x000076323e437816 */ /* 0x002fe40000000043 */
[----:B------:R-:W-:Y:S01]  /*14110*/  ISETP.LT.AND P2, PT, R49, UR5, !P0 ;  /* 0x0000000531007c0c */ /* 0x000fe2000c741270 */
[----:B------:R-:W-:Y:S01]  /*14120*/  VIADD R49, R0, 0x12 ;  /* 0x0000001200317836 */ /* 0x000fe20000000000 */
[----:B------:R-:W-:Y:S01]  /*14130*/  ULDC UR5, c[0x0][0x22c] ;  /* 0x00008b0000057ab9 */ /* 0x000fe20000000800 */
[----:B------:R1:W-:Y:S01]  /*14140*/  @P1 STG.E.U16 desc[UR14][R60.64], R67 ;  /* 0x000000433c001986 */ /* 0x0003e2000c10150e */
[C---:B--2---:R-:W-:Y:S01]  /*14150*/  VIADD R51, R65.reuse, UR4 ;  /* 0x0000000441337c36 */ /* 0x044fe20008000000 */
[----:B------:R-:W-:-:S04]  /*14160*/  LEA R64, P1, R65, R3, 0x1 ;  /* 0x0000000341407211 */ /* 0x000fc800078208ff */
[-C--:B------:R-:W-:Y:S02]  /*14170*/  LEA R50, P6, R51, R3.reuse, 0x1 ;  /* 0x0000000333327211 */ /* 0x080fe400078c08ff */
[-C--:B------:R-:W-:Y:S01]  /*14180*/  LEA.HI.X.SX32 R65, R65, R48.reuse, 0x1, P1 ;  /* 0x0000003041417211 */ /* 0x080fe200008f0eff */
[----:B-1----:R-:W-:Y:S01]  /*14190*/  VIADD R61, R51, UR4 ;  /* 0x00000004333d7c36 */ /* 0x002fe20008000000 */
[----:B------:R-:W-:Y:S01]  /*141a0*/  ISETP.LT.AND P1, PT, R49, UR5, !P0 ;  /* 0x0000000531007c0c */ /* 0x000fe2000c721270 */
[C---:B------:R-:W-:Y:S01]  /*141b0*/  VIADD R49, R0.reuse, 0x13 ;  /* 0x0000001300317836 */ /* 0x040fe20000000000 */
[-C--:B------:R-:W-:Y:S01]  /*141c0*/  LEA.HI.X.SX32 R51, R51, R48.reuse, 0x1, P6 ;  /* 0x0000003033337211 */ /* 0x080fe200030f0eff */
[C---:B------:R-:W-:Y:S01]  /*141d0*/  VIADD R66, R61.reuse, UR4 ;  /* 0x000000043d427c36 */ /* 0x040fe20008000000 */
[-C--:B------:R-:W-:Y:S01]  /*141e0*/  LEA R60, P6, R61, R3.reuse, 0x1 ;  /* 0x000000033d3c7211 */ /* 0x080fe200078c08ff */
[----:B------:R-:W-:Y:S01]  /*141f0*/  ULDC UR5, c[0x0][0x22c] ;  /* 0x00008b0000057ab9 */ /* 0x000fe20000000800 */
[----:B------:R1:W-:Y:S01]  /*14200*/  @P3 STG.E.U16 desc[UR14][R64.64], R63 ;  /* 0x0000003f40003986 */ /* 0x0003e2000c10150e */
[----:B------:R-:W-:Y:S01]  /*14210*/  ISETP.LT.AND P3, PT, R49, UR5, !P0 ;  /* 0x0000000531007c0c */ /* 0x000fe2000c761270 */
[----:B------:R-:W-:Y:S01]  /*14220*/  VIADD R49, R0, 0x14 ;  /* 0x0000001400317836 */ /* 0x000fe20000000000 */
[----:B------:R-:W-:Y:S01]  /*14230*/  LEA.HI.X.SX32 R61, R61, R48, 0x1, P6 ;  /* 0x000000303d3d7211 */ /* 0x000fe200030f0eff */
[----:B------:R-:W-:Y:S01]  /*14240*/  ULDC UR5, c[0x0][0x22c] ;  /* 0x00008b0000057ab9 */ /* 0x000fe20000000800 */
[----:B------:R-:W-:-:S02]  /*14250*/  LEA R62, P6, R66, R3, 0x1 ;  /* 0x00000003423e7211 */ /* 0x000fc400078c08ff */
[----:B-1----:R-:W-:Y:S01]  /*14260*/  PRMT R65, R63, 0x7632, R65 ;  /* 0x000076323f417816 */ /* 0x002fe20000000041 */
[C---:B------:R-:W-:Y:S01]  /*14270*/  VIADD R64, R66.reuse, UR4 ;  /* 0x0000000442407c36 */ /* 0x040fe20008000000 */
[----:B------:R-:W-:-:S03]  /*14280*/  LEA.HI.X.SX32 R63, R66, R48, 0x1, P6 ;  /* 0x00000030423f7211 */ /* 0x000fc600030f0eff */
[----:B------:R1:W-:Y:S01]  /*14290*/  @P5 STG.E.U16 desc[UR14][R50.64], R65 ;  /* 0x0000004132005986 */ /* 0x0003e2000c10150e */
[----:B------:R-:W-:Y:S01]  /*142a0*/  ISETP.LT.AND P5, PT, R49, UR5, !P0 ;  /* 0x0000000531007c0c */ /* 0x000fe2000c7a1270 */
[----:B------:R-:W-:Y:S01]  /*142b0*/  VIADD R49, R0, 0x15 ;  /* 0x0000001500317836 */ /* 0x000fe20000000000 */
[----:B------:R-:W-:Y:S01]  /*142c0*/  ULDC UR5, c[0x0][0x22c] ;  /* 0x00008b0000057ab9 */ /* 0x000fe20000000800 */
[----:B------:R2:W-:Y:S01]  /*142d0*/  @P4 STG.E.U16 desc[UR14][R60.64], R56 ;  /* 0x000000383c004986 */ /* 0x0005e2000c10150e */
[CC--:B-1----:R-:W-:Y:S02]  /*142e0*/  LEA R50, P6, R64.reuse, R3.reuse, 0x1 ;  /* 0x0000000340327211 */ /* 0x0c2fe400078c08ff */
[----:B------:R-:W-:Y:S02]  /*142f0*/  ISETP.LT.AND P4, PT, R49, UR5, !P0 ;  /* 0x0000000531007c0c */ /* 0x000fe4000c781270 */
[C---:B------:R-:W-:Y:S01]  /*14300*/  LEA.HI.X.SX32 R51, R64.reuse, R48, 0x1, P6 ;  /* 0x0000003040337211 */ /* 0x040fe200030f0eff */
[----:B------:R-:W-:Y:S01]  /*14310*/  VIADD R64, R64, UR4 ;  /* 0x0000000440407c36 */ /* 0x000fe20008000000 */
[----:B--2---:R-:W-:Y:S01]  /*14320*/  PRMT R61, R56, 0x7632, R61 ;  /* 0x00007632383d7816 */ /* 0x004fe2000000003d */
[----:B------:R-:W-:Y:S01]  /*14330*/  VIADD R49, R0, 0x16 ;  /* 0x0000001600317836 */ /* 0x000fe20000000000 */
[----:B------:R-:W-:Y:S01]  /*14340*/  ULDC UR5, c[0x0][0x22c] ;  /* 0x00008b0000057ab9 */ /* 0x000fe20000000800 */
[C---:B------:R-:W-:Y:S01]  /*14350*/  VIADD R56, R64.reuse, UR4 ;  /* 0x0000000440387c36 */ /* 0x040fe20008000000 */
[----:B------:R-:W-:Y:S01]  /*14360*/  LEA R60, P6, R64, R3, 0x1 ;  /* 0x00000003403c7211 */ /* 0x000fe200078c08ff */
[----:B------:R1:W-:Y:S01]  /*14370*/  @P2 STG.E.U16 desc[UR14][R62.64], R61 ;  /* 0x0000003d3e002986 */ /* 0x0003e2000c10150e */
[----:B------:R-:W-:Y:S01]  /*14380*/  ISETP.LT.AND P2, PT, R49, UR5, !P0 ;  /* 0x0000000531007c0c */ /* 0x000fe2000c741270 */
[----:B------:R-:W-:Y:S01]  /*14390*/  VIADD R49, R0, 0x17 ;  /* 0x0000001700317836 */ /* 0x000fe20000000000 */
[----:B------:R-:W-:Y:S01]  /*143a0*/  ULDC UR5, c[0x0][0x22c] ;  /* 0x00008b0000057ab9 */ /* 0x000fe20000000800 */
[----:B------:R2:W-:Y:S03]  /*143b0*/  @P1 STG.E.U16 desc[UR14][R50.64], R57 ;  /* 0x0000003932001986 */ /* 0x0005e6000c10150e */
[----:B------:R-:W-:-:S02]  /*143c0*/  ISETP.LT.AND P1, PT, R49, UR5, !P0 ;  /* 0x0000000531007c0c */ /* 0x000fc4000c721270 */
[-C--:B-1----:R-:W-:Y:S02]  /*143d0*/  LEA.HI.X.SX32 R61, R64, R48.reuse, 0x1, P6 ;  /* 0x00000030403d7211 */ /* 0x082fe400030f0eff */
[----:B--2---:R-:W-:Y:S01]  /*143e0*/  PRMT R51, R57, 0x7632, R51 ;  /* 0x0000763239337816 */ /* 0x004fe20000000033 */
[C---:B------:R-:W-:Y:S01]  /*143f0*/  VIADD R57, R56.reuse, UR4 ;  /* 0x0000000438397c36 */ /* 0x040fe20008000000 */
[-C--:B------:R-:W-:Y:S01]  /*14400*/  LEA R62, P6, R56, R3.reuse, 0x1 ;  /* 0x00000003383e7211 */ /* 0x080fe200078c08ff */
[----:B------:R-:W-:Y:S01]  /*14410*/  VIADD R49, R0, 0x18 ;  /* 0x0000001800317836 */ /* 0x000fe20000000000 */
[----:B------:R-:W-:Y:S02]  /*14420*/  ULDC UR5, c[0x0][0x22c] ;  /* 0x00008b0000057ab9 */ /* 0x000fe40000000800 */
[-C--:B------:R-:W-:Y:S02]  /*14430*/  LEA.HI.X.SX32 R63, R56, R48.reuse, 0x1, P6 ;  /* 0x00000030383f7211 */ /* 0x080fe400030f0eff */
[----:B------:R-:W-:Y:S01]  /*14440*/  LEA R50, P6, R57, R3, 0x1 ;  /* 0x0000000339327211 */ /* 0x000fe200078c08ff */
[----:B------:R1:W-:Y:S01]  /*14450*/  @P3 STG.E.U16 desc[UR14][R60.64], R51 ;  /* 0x000000333c003986 */ /* 0x0003e2000c10150e */
[----:B------:R-:W-:Y:S01]  /*14460*/  ISETP.LT.AND P3, PT, R49, UR5, !P0 ;  /* 0x0000000531007c0c */ /* 0x000fe2000c761270 */
[----:B------:R-:W-:Y:S01]  /*14470*/  VIADD R49, R0, 0x19 ;  /* 0x0000001900317836 */ /* 0x000fe20000000000 */
[----:B------:R-:W-:Y:S01]  /*14480*/  ULDC UR5, c[0x0][0x22c] ;  /* 0x00008b0000057ab9 */ /* 0x000fe20000000800 */
[----:B------:R2:W-:Y:S01]  /*14490*/  @P5 STG.E.U16 desc[UR14][R62.64], R58 ;  /* 0x0000003a3e005986 */ /* 0x0005e2000c10150e */
[C---:B-1----:R-:W-:Y:S01]  /*144a0*/  LEA.HI.X.SX32 R51, R57.reuse, R48, 0x1, P6 ;  /* 0x0000003039337211 */ /* 0x042fe200030f0eff */
[----:B------:R-:W-:Y:S01]  /*144b0*/  VIADD R57, R57, UR4 ;  /* 0x0000000439397c36 */ /* 0x000fe20008000000 */
[----:B------:R-:W-:-:S02]  /*144c0*/  PRMT R61, R58, 0x7632, R61 ;  /* 0x000076323a3d7816 */ /* 0x000fc4000000003d */
[----:B------:R-:W-:Y:S01]  /*144d0*/  ISETP.LT.AND P5, PT, R49, UR5, !P0 ;  /* 0x0000000531007c0c */ /* 0x000fe2000c7a1270 */
[C---:B--2---:R-:W-:Y:S01]  /*144e0*/  VIADD R58, R57.reuse, UR4 ;  /* 0x00000004393a7c36 */ /* 0x044fe20008000000 */
[----:B------:R-:W-:Y:S01]  /*144f0*/  ULDC UR5, c[0x0][0x22c] ;  /* 0x00008b0000057ab9 */ /* 0x000fe20000000800 */
[----:B------:R1:W-:Y:S01]  /*14500*/  @P4 STG.E.U16 desc[UR14][R50.64], R61 ;  /* 0x0000003d32004986 */ /* 0x0003e2000c10150e */
[CC--:B------:R-:W-:Y:S01]  /*14510*/  LEA R56, P4, R57.reuse, R3.reuse, 0x1 ;  /* 0x0000000339387211 */ /* 0x0c0fe200078808ff */
[----:B------:R-:W-:Y:S01]  /*14520*/  VIADD R49, R0, 0x1a ;  /* 0x0000001a00317836 */ /* 0x000fe20000000000 */
[-C--:B------:R-:W-:Y:S02]  /*14530*/  LEA R60, P6, R58, R3.reuse, 0x1 ;  /* 0x000000033a3c7211 */ /* 0x080fe400078c08ff */
[-C--:B------:R-:W-:Y:S02]  /*14540*/  LEA.HI.X.SX32 R57, R57, R48.reuse, 0x1, P4 ;  /* 0x0000003039397211 */ /* 0x080fe400020f0eff */
[----:B------:R-:W-:Y:S01]  /*14550*/  ISETP.LT.AND P4, PT, R49, UR5, !P0 ;  /* 0x0000000531007c0c */ /* 0x000fe2000c781270 */
[----:B------:R-:W-:Y:S01]  /*14560*/  VIADD R49, R0, 0x1b ;  /* 0x0000001b00317836 */ /* 0x000fe20000000000 */
[----:B------:R-:W-:Y:S01]  /*14570*/  ULDC UR5, c[0x0][0x22c] ;  /* 0x00008b0000057ab9 */ /* 0x000fe20000000800 */
[C---:B-1----:R-:W-:Y:S01]  /*14580*/  VIADD R51, R58.reuse, UR4 ;  /* 0x000000043a337c36 */ /* 0x042fe20008000000 */
[----:B------:R-:W-:Y:S01]  /*14590*/  LEA.HI.X.SX32 R61, R58, R48, 0x1, P6 ;  /* 0x000000303a3d7211 */ /* 0x000fe200030f0eff */
[----:B------:R1:W-:Y:S02]  /*145a0*/  @P2 STG.E.U16 desc[UR14][R56.64], R59 ;  /* 0x0000003b38002986 */ /* 0x0003e4000c10150e */
[C---:B------:R-:W-:Y:S01]  /*145b0*/  VIADD R58, R51.reuse, UR4 ;  /* 0x00000004333a7c36 */ /* 0x040fe20008000000 */
[----:B------:R-:W-:-:S02]  /*145c0*/  LEA R50, P6, R51, R3, 0x1 ;  /* 0x0000000333327211 */ /* 0x000fc400078c08ff */
[----:B------:R-:W-:Y:S01]  /*145d0*/  ISETP.LT.AND P2, PT, R49, UR5, !P0 ;  /* 0x0000000531007c0c */ /* 0x000fe2000c741270 */
[----:B------:R-:W-:Y:S01]  /*145e0*/  VIADD R49, R0, 0x1c ;  /* 0x0000001c00317836 */ /* 0x000fe20000000000 */
[----:B------:R-:W-:Y:S01]  /*145f0*/  LEA.HI.X.SX32 R51, R51, R48, 0x1, P6 ;  /* 0x0000003033337211 */ /* 0x000fe200030f0eff */
[C---:B------:R-:W-:Y:S01]  /*14600*/  VIADD R62, R58.reuse, UR4 ;  /* 0x000000043a3e7c36 */ /* 0x040fe20008000000 */
[----:B------:R-:W-:Y:S01]  /*14610*/  ULDC UR5, c[0x0][0x22c] ;  /* 0x00008b0000057ab9 */ /* 0x000fe20000000800 */
[----:B-1----:R-:W-:Y:S02]  /*14620*/  PRMT R57, R59, 0x7632, R57 ;  /* 0x000076323b397816 */ /* 0x002fe40000000039 */
[----:B------:R-:W-:-:S03]  /*14630*/  LEA R56, P6, R58, R3, 0x1 ;  /* 0x000000033a387211 */ /* 0x000fc600078c08ff */
[----:B------:R1:W-:Y:S01]  /*14640*/  @P1 STG.E.U16 desc[UR14][R60.64], R57 ;  /* 0x000000393c001986 */ /* 0x0003e2000c10150e */
[----:B------:R-:W-:Y:S01]  /*14650*/  ISETP.LT.AND P1, PT, R49, UR5, !P0 ;  /* 0x0000000531007c0c */ /* 0x000fe2000c721270 */
[----:B------:R-:W-:Y:S01]  /*14660*/  VIADD R49, R0, 0x1d ;  /* 0x0000001d00317836 */ /* 0x000fe20000000000 */
[----:B------:R-:W-:Y:S01]  /*14670*/  ULDC UR5, c[0x0][0x22c] ;  /* 0x00008b0000057ab9 */ /* 0x000fe20000000800 */
[----:B----4-:R2:W-:Y:S01]  /*14680*/  @P3 STG.E.U16 desc[UR14][R50.64], R52 ;  /* 0x0000003432003986 */ /* 0x0105e2000c10150e */
[-C--:B-1----:R-:W-:Y:S02]  /*14690*/  LEA.HI.X.SX32 R57, R58, R48.reuse, 0x1, P6 ;  /* 0x000000303a397211 */ /* 0x082fe400030f0eff */
[CC--:B------:R-:W-:Y:S02]  /*146a0*/  LEA R58, P6, R62.reuse, R3.reuse, 0x1 ;  /* 0x000000033e3a7211 */ /* 0x0c0fe400078c08ff */
[----:B------:R-:W-:Y:S02]  /*146b0*/  ISETP.LT.AND P3, PT, R49, UR5, !P0 ;  /* 0x0000000531007c0c */ /* 0x000fe4000c761270 */
[CC--:B------:R-:W-:Y:S01]  /*146c0*/  LEA.HI.X.SX32 R59, R62.reuse, R48.reuse, 0x1, P6 ;  /* 0x000000303e3b7211 */ /* 0x0c0fe200030f0eff */
        /* <DEDUP_REMOVED lines=8> */
[C---:B------:R-:W-:Y:S01]  /*14750*/  VIADD R49, R0.reuse, 0x1f ;  /* 0x0000001f00317836 */ /* 0x040fe20000000000 */
[----:B------:R-:W-:Y:S01]  /*14760*/  ULDC UR5, c[0x0][0x22c] ;  /* 0x00008b0000057ab9 */ /* 0x000fe20000000800 */
[----:B------:R2:W-:Y:S03]  /*14770*/  @P4 STG.E.U16 desc[UR14][R58.64], R53 ;  /* 0x000000353a004986 */ /* 0x0005e6000c10150e */
[----:B------:R-:W-:Y:S01]  /*14780*/  ISETP.LT.AND P4, PT, R49, UR5, !P0 ;  /* 0x0000000531007c0c */ /* 0x000fe2000c781270 */
[----:B------:R-:W-:Y:S01]  /*14790*/  VIADD R49, R0, 0x20 ;  /* 0x0000002000317836 */ /* 0x000fe20000000000 */
[----:B------:R-:W-:Y:S01]  /*147a0*/  ULDC UR5, c[0x0][0x22c] ;  /* 0x00008b0000057ab9 */ /* 0x000fe20000000800 */
[----:B-1----:R-:W-:-:S02]  /*147b0*/  LEA.HI.X.SX32 R51, R62, R48, 0x1, P6 ;  /* 0x000000303e337211 */ /* 0x002fc400030f0eff */
[CC--:B------:R-:W-:Y:S01]  /*147c0*/  LEA R56, P6, R52.reuse, R3.reuse, 0x1 ;  /* 0x0000000334387211 */ /* 0x0c0fe200078c08ff */
[C---:B--2---:R-:W-:Y:S01]  /*147d0*/  VIADD R58, R52.reuse, UR4 ;  /* 0x00000004343a7c36 */ /* 0x044fe20008000000 */
[----:B------:R-:W-:Y:S02]  /*147e0*/  PRMT R59, R53, 0x7632, R59 ;  /* 0x00007632353b7816 */ /* 0x000fe4000000003b */
[-C--:B------:R-:W-:Y:S02]  /*147f0*/  LEA.HI.X.SX32 R57, R52, R48.reuse, 0x1, P6 ;  /* 0x0000003034397211 */ /* 0x080fe400030f0eff */
[----:B------:R-:W-:Y:S01]  /*14800*/  LEA R52, P6, R58, R3, 0x1 ;  /* 0x000000033a347211 */ /* 0x000fe200078c08ff */
[----:B------:R1:W-:Y:S01]  /*14810*/  @P2 STG.E.U16 desc[UR14][R50.64], R59 ;  /* 0x0000003b32002986 */ /* 0x0003e2000c10150e */
[----:B------:R-:W-:Y:S01]  /*14820*/  ISETP.LT.AND P2, PT, R49, UR5, !P0 ;  /* 0x0000000531007c0c */ /* 0x000fe2000c741270 */
[----:B------:R-:W-:Y:S01]  /*14830*/  VIADD R49, R0, 0x21 ;  /* 0x0000002100317836 */ /* 0x000fe20000000000 */
[C---:B------:R-:W-:Y:S01]  /*14840*/  LEA.HI.X.SX32 R53, R58.reuse, R48, 0x1, P6 ;  /* 0x000000303a357211 */ /* 0x040fe200030f0eff */
[----:B------:R-:W-:Y:S01]  /*14850*/  VIADD R58, R58, UR4 ;  /* 0x000000043a3a7c36 */ /* 0x000fe20008000000 */
[----:B------:R-:W-:Y:S01]  /*14860*/  ULDC UR5, c[0x0][0x22c] ;  /* 0x00008b0000057ab9 */ /* 0x000fe20000000800 */
[----:B------:R2:W-:Y:S01]  /*14870*/  @P1 STG.E.U16 desc[UR14][R56.64], R54 ;  /* 0x0000003638001986 */ /* 0x0005e2000c10150e */
[----:B------:R-:W-:-:S02]  /*14880*/  ISETP.LT.AND P1, PT, R49, UR5, !P0 ;  /* 0x0000000531007c0c */ /* 0x000fc4000c721270 */
[----:B-1----:R-:W-:Y:S01]  /*14890*/  PRMT R51, R54, 0x7632, R51 ;  /* 0x0000763236337816 */ /* 0x002fe20000000033 */
[----:B------:R-:W-:Y:S01]  /*148a0*/  VIADD R49, R0, 0x22 ;  /* 0x0000002200317836 */ /* 0x000fe20000000000 */
[----:B------:R-:W-:-:S03]  /*148b0*/  ULDC UR5, c[0x0][0x22c] ;  /* 0x00008b0000057ab9 */ /* 0x000fc60000000800 */
[----:B------:R1:W-:Y:S01]  /*148c0*/  @P3 STG.E.U16 desc[UR14][R52.64], R51 ;  /* 0x0000003334003986 */ /* 0x0003e2000c10150e */
[C---:B--2---:R-:W-:Y:S01]  /*148d0*/  VIADD R54, R58.reuse, UR4 ;  /* 0x000000043a367c36 */ /* 0x044fe20008000000 */
[----:B------:R-:W-:-:S04]  /*148e0*/  LEA R50, P3, R58, R3, 0x1 ;  /* 0x000000033a327211 */ /* 0x000fc800078608ff */
[-C--:B------:R-:W-:Y:S02]  /*148f0*/  LEA R56, P6, R54, R3.reuse, 0x1 ;  /* 0x0000000336387211 */ /* 0x080fe400078c08ff */
[-C--:B-1----:R-:W-:Y:S01]  /*14900*/  LEA.HI.X.SX32 R51, R58, R48.reuse, 0x1, P3 ;  /* 0x000000303a337211 */ /* 0x082fe200018f0eff */
[----:B------:R-:W-:Y:S01]  /*14910*/  VIADD R53, R54, UR4 ;  /* 0x0000000436357c36 */ /* 0x000fe20008000000 */
[----:B------:R-:W-:Y:S01]  /*14920*/  ISETP.LT.AND P3, PT, R49, UR5, !P0 ;  /* 0x0000000531007c0c */ /* 0x000fe2000c761270 */
[----:B------:R-:W-:Y:S01]  /*14930*/  VIADD R49, R0, 0x23 ;  /* 0x0000002300317836 */ /* 0x000fe20000000000 */
[-C--:B------:R-:W-:Y:S01]  /*14940*/  LEA.HI.X.SX32 R57, R54, R48.reuse, 0x1, P6 ;  /* 0x0000003036397211 */ /* 0x080fe200030f0eff */
[----:B------:R-:W-:Y:S01]  /*14950*/  ULDC UR5, c[0x0][0x22c] ;  /* 0x00008b0000057ab9 */ /* 0x000fe20000000800 */
[C---:B------:R-:W-:Y:S01]  /*14960*/  LEA R52, P6, R53.reuse, R3, 0x1 ;  /* 0x0000000335347211 */ /* 0x040fe200078c08ff */
[----:B------:R-:W-:Y:S01]  /*14970*/  VIADD R54, R53, UR4 ;  /* 0x0000000435367c36 */ /* 0x000fe20008000000 */
        /* <DEDUP_REMOVED lines=12> */
[----:B------:R2:W-:Y:S03]  /*14a40*/  @P2 STG.E.U16 desc[UR14][R52.64], R20 ;  /* 0x0000001434002986 */ /* 0x0005e6000c10150e */
[----:B------:R-:W-:Y:S02]  /*14a50*/  ISETP.LT.AND P2, PT, R49, UR5, !P0 ;  /* 0x0000000531007c0c */ /* 0x000fe4000c741270 */
[----:B-1----:R-:W-:Y:S01]  /*14a60*/  LEA.HI.X.SX32 R51, R54, R48, 0x1, P6 ;  /* 0x0000003036337211 */ /* 0x002fe200030f0eff */
[----:B------:R-:W-:Y:S01]  /*14a70*/  VIADD R49, R0, 0x26 ;  /* 0x0000002600317836 */ /* 0x000fe20000000000 */
[----:B------:R-:W-:Y:S01]  /*14a80*/  LEA R54, P6, R58, R3, 0x1 ;  /* 0x000000033a367211 */ /* 0x000fe200078c08ff */
[----:B------:R-:W-:Y:S01]  /*14a90*/  ULDC UR5, c[0x0][0x22c] ;  /* 0x00008b0000057ab9 */ /* 0x000fe20000000800 */
[----:B--2---:R-:W-:-:S02]  /*14aa0*/  PRMT R53, R20, 0x7632, R53 ;  /* 0x0000763214357816 */ /* 0x004fc40000000035 */
[CC--:B------:R-:W-:Y:S01]  /*14ab0*/  LEA.HI.X.SX32 R55, R58.reuse, R48.reuse, 0x1, P6 ;  /* 0x000000303a377211 */ /* 0x0c0fe200030f0eff */
[----:B------:R-:W-:Y:S02]  /*14ac0*/  VIADD R58, R58, UR4 ;  /* 0x000000043a3a7c36 */ /* 0x000fe40008000000 */
[----:B------:R1:W-:Y:S01]  /*14ad0*/  @P1 STG.E.U16 desc[UR14][R50.64], R53 ;  /* 0x0000003532001986 */ /* 0x0003e2000c10150e */
[----:B------:R-:W-:Y:S01]  /*14ae0*/  VIADD R20, R0, 0x27 ;  /* 0x0000002700147836 */ /* 0x000fe20000000000 */
[----:B------:R-:W-:Y:S01]  /*14af0*/  ISETP.LT.AND P1, PT, R49, UR5, !P0 ;  /* 0x0000000531007c0c */ /* 0x000fe2000c721270 */
[C---:B------:R-:W-:Y:S01]  /*14b00*/  VIADD R49, R58.reuse, UR4 ;  /* 0x000000043a317c36 */ /* 0x040fe20008000000 */
[----:B------:R-:W-:Y:S01]  /*14b10*/  LEA R52, P6, R58, R3, 0x1 ;  /* 0x000000033a347211 */ /* 0x000fe200078c08ff */
[----:B------:R-:W-:Y:S01]  /*14b20*/  ULDC UR5, c[0x0][0x22c] ;  /* 0x00008b0000057ab9 */ /* 0x000fe20000000800 */
[----:B------:R2:W-:Y:S01]  /*14b30*/  @P3 STG.E.U16 desc[UR14][R54.64], R21 ;  /* 0x0000001536003986 */ /* 0x0005e2000c10150e */
[----:B------:R-:W-:Y:S01]  /*14b40*/  ISETP.LT.AND P3, PT, R20, UR5, !P0 ;  /* 0x0000000514007c0c */ /* 0x000fe2000c761270 */
[----:B------:R-:W-:Y:S01]  /*14b50*/  VIADD R20, R0, 0x28 ;  /* 0x0000002800147836 */ /* 0x000fe20000000000 */
[----:B------:R-:W-:Y:S01]  /*14b60*/  ULDC UR5, c[0x0][0x22c] ;  /* 0x00008b0000057ab9 */ /* 0x000fe20000000800 */
[----:B-1----:R-:W-:-:S02]  /*14b70*/  LEA.HI.X.SX32 R53, R58, R48, 0x1, P6 ;  /* 0x000000303a357211 */ /* 0x002fc400030f0eff */
[----:B------:R-:W-:Y:S02]  /*14b80*/  LEA R50, P6, R49, R3, 0x1 ;  /* 0x0000000331327211 */ /* 0x000fe400078c08ff */
[----:B--2---:R-:W-:Y:S01]  /*14b90*/  PRMT R55, R21, 0x7632, R55 ;  /* 0x0000763215377816 */ /* 0x004fe20000000037 */
[C---:B------:R-:W-:Y:S01]  /*14ba0*/  VIADD R54, R49.reuse, UR4 ;  /* 0x0000000431367c36 */ /* 0x040fe20008000000 */
[----:B------:R-:W-:-:S03]  /*14bb0*/  LEA.HI.X.SX32 R51, R49, R48, 0x1, P6 ;  /* 0x0000003031337211 */ /* 0x000fc600030f0eff */
[----:B------:R1:W-:Y:S01]  /*14bc0*/  @P5 STG.E.U16 desc[UR14][R52.64], R55 ;  /* 0x0000003734005986 */ /* 0x0003e2000c10150e */
[----:B------:R-:W-:Y:S01]  /*14bd0*/  ISETP.LT.AND P5, PT, R20, UR5, !P0 ;  /* 0x0000000514007c0c */ /* 0x000fe2000c7a1270 */
[----:B------:R-:W-:Y:S01]  /*14be0*/  VIADD R49, R0, 0x29 ;  /* 0x0000002900317836 */ /* 0x000fe20000000000 */
[C---:B------:R-:W-:Y:S01]  /*14bf0*/  LEA R20, P6, R54.reuse, R3, 0x1 ;  /* 0x0000000336147211 */ /* 0x040fe200078c08ff */
[----:B------:R2:W-:Y:S01]  /*14c00*/  @P4 STG.E.U16 desc[UR14][R50.64], R22 ;  /* 0x0000001632004986 */ /* 0x0005e2000c10150e */
[----:B------:R-:W-:Y:S02]  /*14c10*/  ULDC UR5, c[0x0][0x22c] ;  /* 0x00008b0000057ab9 */ /* 0x000fe40000000800 */
[C---:B------:R-:W-:Y:S01]  /*14c20*/  LEA.HI.X.SX32 R21, R54.reuse, R48, 0x1, P6 ;  /* 0x0000003036157211 */ /* 0x040fe200030f0eff */
[----:B------:R-:W-:Y:S01]  /*14c30*/  VIADD R54, R54, UR4 ;  /* 0x0000000436367c36 */ /* 0x000fe20008000000 */
[----:B-1----:R-:W-:Y:S02]  /*14c40*/  PRMT R53, R22, 0x7632, R53 ;  /* 0x0000763216357816 */ /* 0x002fe40000000035 */
[----:B------:R-:W-:-:S03]  /*14c50*/  ISETP.LT.AND P4, PT, R49, UR5, !P0 ;  /* 0x0000000531007c0c */ /* 0x000fc6000c781270 */
[----:B------:R1:W-:Y:S01]  /*14c60*/  @P2 STG.E.U16 desc[UR14][R20.64], R53 ;  /* 0x0000003514002986 */ /* 0x0003e2000c10150e */
[-C--:B------:R-:W-:Y:S01]  /*14c70*/  LEA R52, P2, R54, R3.reuse, 0x1 ;  /* 0x0000000336347211 */ /* 0x080fe200078408ff */
[----:B------:R-:W-:Y:S01]  /*14c80*/  VIADD R49, R0, 0x2a ;  /* 0x0000002a00317836 */ /* 0x000fe20000000000 */
[----:B------:R-:W-:Y:S01]  /*14c90*/  ULDC UR5, c[0x0][0x22c] ;  /* 0x00008b0000057ab9 */ /* 0x000fe20000000800 */
[----:B--2---:R-:W-:Y:S02]  /*14ca0*/  VIADD R51, R54, UR4 ;  /* 0x0000000436337c36 */ /* 0x004fe40008000000 */
[----:B------:R-:W-:Y:S01]  /*14cb0*/  VIADD R22, R0, 0x2b ;  /* 0x0000002b00167836 */ /* 0x000fe20000000000 */
[-C--:B-1----:R-:W-:Y:S02]  /*14cc0*/  LEA.HI.X.SX32 R53, R54, R48.reuse, 0x1, P2 ;  /* 0x0000003036357211 */ /* 0x082fe400010f0eff */
[----:B------:R-:W-:Y:S01]  /*14cd0*/  ISETP.LT.AND P2, PT, R49, UR5, !P0 ;  /* 0x0000000531007c0c */ /* 0x000fe2000c741270 */
[----:B------:R-:W-:Y:S01]  /*14ce0*/  ULDC UR5, c[0x0][0x22c] ;  /* 0x00008b0000057ab9 */ /* 0x000fe20000000800 */
[C---:B------:R-:W-:Y:S01]  /*14cf0*/  LEA R50, P6, R51.reuse, R3, 0x1 ;  /* 0x0000000333327211 */ /* 0x040fe200078c08ff */
[----:B------:R1:W-:Y:S01]  /*14d00*/  @P1 STG.E.U16 desc[UR14][R52.64], R23 ;  /* 0x0000001734001986 */ /* 0x0003e2000c10150e */
[----:B------:R-:W-:Y:S01]  /*14d10*/  ISETP.LT.AND P1, PT, R22, UR5, !P0 ;  /* 0x0000000516007c0c */ /* 0x000fe2000c721270 */
[C---:B------:R-:W-:Y:S01]  /*14d20*/  VIADD R22, R51.reuse, UR4 ;  /* 0x0000000433167c36 */ /* 0x040fe20008000000 */
[----:B------:R-:W-:Y:S01]  /*14d30*/  LEA.HI.X.SX32 R51, R51, R48, 0x1, P6 ;  /* 0x0000003033337211 */ /* 0x000fe200030f0eff */
[----:B------:R-:W-:Y:S01]  /*14d40*/  VIADD R21, R0, 0x2c ;  /* 0x0000002c00157836 */ /* 0x000fe20000000000 */
[----:B------:R-:W-:-:S02]  /*14d50*/  ULDC UR5, c[0x0][0x22c] ;  /* 0x00008b0000057ab9 */ /* 0x000fc40000000800 */
[C---:B------:R-:W-:Y:S02]  /*14d60*/  LEA R20, P6, R22.reuse, R3, 0x1 ;  /* 0x0000000316147211 */ /* 0x040fe400078c08ff */
[----:B-1----:R-:W-:Y:S01]  /*14d70*/  PRMT R53, R23, 0x7632, R53 ;  /* 0x0000763217357816 */ /* 0x002fe20000000035 */
[----:B------:R-:W-:-:S04]  /*14d80*/  VIADD R49, R22, UR4 ;  /* 0x0000000416317c36 */ /* 0x000fc80008000000 */
[----:B------:R1:W-:Y:S01]  /*14d90*/  @P3 STG.E.U16 desc[UR14][R50.64], R53 ;  /* 0x0000003532003986 */ /* 0x0003e2000c10150e */
[----:B------:R-:W-:Y:S01]  /*14da0*/  ISETP.LT.AND P3, PT, R21, UR5, !P0 ;  /* 0x0000000515007c0c */ /* 0x000fe2000c761270 */
[----:B------:R-:W-:Y:S01]  /*14db0*/  VIADD R23, R0, 0x2d ;  /* 0x0000002d00177836 */ /* 0x000fe20000000000 */
[-C--:B------:R-:W-:Y:S01]  /*14dc0*/  LEA.HI.X.SX32 R21, R22, R48.reuse, 0x1, P6 ;  /* 0x0000003016157211 */ /* 0x080fe200030f0eff */
[C---:B------:R-:W-:Y:S01]  /*14dd0*/  VIADD R52, R49.reuse, UR4 ;  /* 0x0000000431347c36 */ /* 0x040fe20008000000 */
[----:B------:R-:W-:Y:S01]  /*14de0*/  LEA R22, P6, R49, R3, 0x1 ;  /* 0x0000000331167211 */ /* 0x000fe200078c08ff */
[----:B------:R-:W-:Y:S02]  /*14df0*/  ULDC UR5, c[0x0][0x22c] ;  /* 0x00008b0000057ab9 */ /* 0x000fe40000000800 */
[----:B0-----:R0:W-:Y:S01]  /*14e00*/  @P5 STG.E.U16 desc[UR14][R20.64], R16 ;  /* 0x0000001014005986 */ /* 0x0011e2000c10150e */
[----:B------:R-:W-:Y:S01]  /*14e10*/  ISETP.LT.AND P5, PT, R23, UR5, !P0 ;  /* 0x0000000517007c0c */ /* 0x000fe2000c7a1270 */
[----:B------:R-:W-:Y:S01]  /*14e20*/  ULDC UR5, c[0x0][0x22c] ;  /* 0x00008b0000057ab9 */ /* 0x000fe20000000800 */
[----:B------:R-:W-:-:S02]  /*14e30*/  LEA.HI.X.SX32 R23, R49, R48, 0x1, P6 ;  /* 0x0000003031177211 */ /* 0x000fc400030f0eff */
[----:B-1----:R-:W-:Y:S01]  /*14e40*/  LEA R50, P6, R52, R3, 0x1 ;  /* 0x0000000334327211 */ /* 0x002fe200078c08ff */
[----:B------:R-:W-:-:S03]  /*14e50*/  VIADD R49, R0, 0x2e ;  /* 0x0000002e00317836 */ /* 0x000fc60000000000 */
[C---:B------:R-:W-:Y:S01]  /*14e60*/  LEA.HI.X.SX32 R51, R52.reuse, R48, 0x1, P6 ;  /* 0x0000003034337211 */ /* 0x040fe200030f0eff */
[----:B------:R-:W-:Y:S01]  /*14e70*/  VIADD R52, R52, UR4 ;  /* 0x0000000434347c36 */ /* 0x000fe20008000000 */
[----:B0-----:R-:W-:Y:S01]  /*14e80*/  PRMT R21, R16, 0x7632, R21 ;  /* 0x0000763210157816 */ /* 0x001fe20000000015 */
[----:B------:R-:W-:-:S03]  /*14e90*/  VIADD R16, R0, 0x2f ;  /* 0x0000002f00107836 */ /* 0x000fc60000000000 */
[CC--:B------:R-:W-:Y:S01]  /*14ea0*/  LEA R20, P6, R52.reuse, R3.reuse, 0x1 ;  /* 0x0000000334147211 */ /* 0x0c0fe200078c08ff */
[----:B------:R0:W-:Y:S01]  /*14eb0*/  @P4 STG.E.U16 desc[UR14][R22.64], R21 ;  /* 0x0000001516004986 */ /* 0x0001e2000c10150e */
[----:B------:R-:W-:Y:S01]  /*14ec0*/  ISETP.LT.AND P4, PT, R49, UR5, !P0 ;  /* 0x0000000531007c0c */ /* 0x000fe2000c781270 */
[----:B------:R-:W-:Y:S01]  /*14ed0*/  VIADD R49, R52, UR4 ;  /* 0x0000000434317c36 */ /* 0x000fe20008000000 */
[----:B------:R-:W-:Y:S01]  /*14ee0*/  ULDC UR5, c[0x0][0x22c] ;  /* 0x00008b0000057ab9 */ /* 0x000fe20000000800 */
[----:B------:R1:W-:Y:S01]  /*14ef0*/  @P2 STG.E.U16 desc[UR14][R50.64], R17 ;  /* 0x0000001132002986 */ /* 0x0003e2000c10150e */
[----:B------:R-:W-:Y:S01]  /*14f00*/  ISETP.LT.AND P2, PT, R16, UR5, !P0 ;  /* 0x0000000510007c0c */ /* 0x000fe2000c741270 */
[----:B------:R-:W-:Y:S01]  /*14f10*/  VIADD R16, R0, 0x30 ;  /* 0x0000003000107836 */ /* 0x000fe20000000000 */
[----:B------:R-:W-:Y:S01]  /*14f20*/  ULDC UR5, c[0x0][0x22c] ;  /* 0x00008b0000057ab9 */ /* 0x000fe20000000800 */
[----:B0-----:R-:W-:Y:S02]  /*14f30*/  LEA.HI.X.SX32 R21, R52, R48, 0x1, P6 ;  /* 0x0000003034157211 */ /* 0x001fe400030f0eff */
[----:B------:R-:W-:-:S02]  /*14f40*/  LEA R22, P6, R49, R3, 0x1 ;  /* 0x0000000331167211 */ /* 0x000fc400078c08ff */
[----:B-1----:R-:W-:Y:S01]  /*14f50*/  PRMT R51, R17, 0x7632, R51 ;  /* 0x0000763211337816 */ /* 0x002fe20000000033 */
        /* <DEDUP_REMOVED lines=10> */
[----:B0-----:R-:W-:Y:S02]  /*15000*/  PRMT R21, R18, 0x7632, R21 ;  /* 0x0000763212157816 */ /* 0x001fe40000000015 */
[----:B------:R-:W-:-:S03]  /*15010*/  ISETP.LT.AND P3, PT, R49, UR5, !P0 ;  /* 0x0000000531007c0c */ /* 0x000fc6000c761270 */
[----:B------:R0:W-:Y:S01]  /*15020*/  @P5 STG.E.U16 desc[UR14][R16.64], R21 ;  /* 0x0000001510005986 */ /* 0x0001e2000c10150e */
[-C--:B------:R-:W-:Y:S01]  /*15030*/  LEA R20, P5, R50, R3.reuse, 0x1 ;  /* 0x0000000332147211 */ /* 0x080fe200078a08ff */
[----:B------:R-:W-:Y:S01]  /*15040*/  VIADD R49, R0, 0x32 ;  /* 0x0000003200317836 */ /* 0x000fe20000000000 */
[----:B------:R-:W-:Y:S01]  /*15050*/  ULDC UR5, c[0x0][0x22c] ;  /* 0x00008b0000057ab9 */ /* 0x000fe20000000800 */
[----:B-1----:R-:W-:Y:S02]  /*15060*/  VIADD R23, R50, UR4 ;  /* 0x0000000432177c36 */ /* 0x002fe40008000000 */
[----:B------:R-:W-:Y:S01]  /*15070*/  VIADD R18, R0, 0x33 ;  /* 0x0000003300127836 */ /* 0x000fe20000000000 */
[-C--:B0-----:R-:W-:Y:S02]  /*15080*/  LEA.HI.X.SX32 R21, R50, R48.reuse, 0x1, P5 ;  /* 0x0000003032157211 */ /* 0x081fe400028f0eff */
        /* <DEDUP_REMOVED lines=10> */
[----:B0-----:R-:W-:Y:S01]  /*15130*/  PRMT R21, R19, 0x7632, R21 ;  /* 0x0000763213157816 */ /* 0x001fe20000000015 */
        /* <DEDUP_REMOVED lines=8> */
[----:B------:R1:W-:Y:S01]  /*151c0*/  @P1 STG.E.U16 desc[UR14][R16.64], R12 ;  /* 0x0000000c10001986 */ /* 0x0003e2000c10150e */
[----:B------:R-:W-:Y:S01]  /*151d0*/  ISETP.LT.AND P1, PT, R19, UR5, !P0 ;  /* 0x0000000513007c0c */ /* 0x000fe2000c721270 */
[----:B------:R-:W-:Y:S01]  /*151e0*/  ULDC UR5, c[0x0][0x22c] ;  /* 0x00008b0000057ab9 */ /* 0x000fe20000000800 */
[----:B------:R-:W-:-:S02]  /*151f0*/  LEA.HI.X.SX32 R19, R49, R48, 0x1, P6 ;  /* 0x0000003031137211 */ /* 0x000fc400030f0eff */
[----:B------:R-:W-:Y:S01]  /*15200*/  LEA R20, P6, R50, R3, 0x1 ;  /* 0x0000000332147211 */ /* 0x000fe200078c08ff */
[----:B0-----:R-:W-:-:S03]  /*15210*/  VIADD R22, R0, 0x36 ;  /* 0x0000003600167836 */ /* 0x001fc60000000000 */
[C---:B------:R-:W-:Y:S01]  /*15220*/  LEA.HI.X.SX32 R21, R50.reuse, R48, 0x1, P6 ;  /* 0x0000003032157211 */ /* 0x040fe200030f0eff */
[----:B------:R-:W-:Y:S01]  /*15230*/  VIADD R50, R50, UR4 ;  /* 0x0000000432327c36 */ /* 0x000fe20008000000 */
[----:B-1----:R-:W-:Y:S01]  /*15240*/  PRMT R17, R12, 0x7632, R17 ;  /* 0x000076320c117816 */ /* 0x002fe20000000011 */
[----:B------:R-:W-:-:S03]  /*15250*/  VIADD R12, R0, 0x37 ;  /* 0x00000037000c7836 */ /* 0x000fc60000000000 */
[----:B------:R-:W-:Y:S01]  /*15260*/  LEA R16, P6, R50, R3, 0x1 ;  /* 0x0000000332107211 */ /* 0x000fe200078c08ff */
[----:B------:R0:W-:Y:S01]  /*15270*/  @P3 STG.E.U16 desc[UR14][R18.64], R17 ;  /* 0x0000001112003986 */ /* 0x0001e2000c10150e */
[----:B------:R-:W-:Y:S01]  /*15280*/  ISETP.LT.AND P3, PT, R22, UR5, !P0 ;  /* 0x0000000516007c0c */ /* 0x000fe2000c761270 */
[----:B------:R-:W-:Y:S01]  /*15290*/  VIADD R22, R50, UR4 ;  /* 0x0000000432167c36 */ /* 0x000fe20008000000 */
[----:B------:R-:W-:Y:S01]  /*152a0*/  ULDC UR5, c[0x0][0x22c] ;  /* 0x00008b0000057ab9 */ /* 0x000fe20000000800 */
[----:B------:R1:W-:Y:S01]  /*152b0*/  @P5 STG.E.U16 desc[UR14][R20.64], R13 ;  /* 0x0000000d14005986 */ /* 0x0003e2000c10150e */
[----:B------:R-:W-:Y:S01]  /*152c0*/  ISETP.LT.AND P5, PT, R12, UR5, !P0 ;  /* 0x000000050c007c0c */ /* 0x000fe2000c7a1270 */
[----:B------:R-:W-:Y:S01]  /*152d0*/  VIADD R12, R0, 0x38 ;  /* 0x00000038000c7836 */ /* 0x000fe20000000000 */
[----:B------:R-:W-:Y:S01]  /*152e0*/  PRMT R23, R13, 0x7632, R23 ;  /* 0x000076320d177816 */ /* 0x000fe20000000017 */
[----:B------:R-:W-:Y:S01]  /*152f0*/  ULDC UR5, c[0x0][0x22c] ;  /* 0x00008b0000057ab9 */ /* 0x000fe20000000800 */
[----:B0-----:R-:W-:-:S02]  /*15300*/  LEA.HI.X.SX32 R17, R50, R48, 0x1, P6 ;  /* 0x0000003032117211 */ /* 0x001fc400030f0eff */
[CC--:B------:R-:W-:Y:S01]  /*15310*/  LEA R18, P6, R22.reuse, R3.reuse, 0x1 ;  /* 0x0000000316127211 */ /* 0x0c0fe200078c08ff */
[C---:B-1----:R-:W-:Y:S02]  /*15320*/  VIADD R21, R22.reuse, UR4 ;  /* 0x0000000416157c36 */ /* 0x042fe40008000000 */
[----:B------:R0:W-:Y:S01]  /*15330*/  @P4 STG.E.U16 desc[UR14][R16.64], R23 ;  /* 0x0000001710004986 */ /* 0x0001e2000c10150e */
[----:B------:R-:W-:Y:S02]  /*15340*/  LEA.HI.X.SX32 R19, R22, R48, 0x1, P6 ;  /* 0x0000003016137211 */ /* 0x000fe400030f0eff */
[----:B------:R-:W-:Y:S01]  /*15350*/  ISETP.LT.AND P4, PT, R12, UR5, !P0 ;  /* 0x000000050c007c0c */ /* 0x000fe2000c781270 */
[----:B------:R-:W-:Y:S01]  /*15360*/  VIADD R20, R0, 0x39 ;  /* 0x0000003900147836 */ /* 0x000fe20000000000 */
[----:B------:R-:W-:Y:S01]  /*15370*/  LEA R12, P6, R21, R3, 0x1 ;  /* 0x00000003150c7211 */ /* 0x000fe200078c08ff */
[----:B------:R1:W-:Y:S01]  /*15380*/  @P2 STG.E.U16 desc[UR14][R18.64], R14 ;  /* 0x0000000e12002986 */ /* 0x0003e2000c10150e */
[----:B------:R-:W-:-:S02]  /*15390*/  ULDC UR5, c[0x0][0x22c] ;  /* 0x00008b0000057ab9 */ /* 0x000fc40000000800 */
[C---:B------:R-:W-:Y:S01]  /*153a0*/  LEA.HI.X.SX32 R13, R21.reuse, R48, 0x1, P6 ;  /* 0x00000030150d7211 */ /* 0x040fe200030f0eff */
[----:B------:R-:W-:Y:S01]  /*153b0*/  VIADD R21, R21, UR4 ;  /* 0x0000000415157c36 */ /* 0x000fe20008000000 */
[----:B0-----:R-:W-:Y:S02]  /*153c0*/  PRMT R17, R14, 0x7632, R17 ;  /* 0x000076320e117816 */ /* 0x001fe40000000011 */
[----:B------:R-:W-:-:S03]  /*153d0*/  ISETP.LT.AND P2, PT, R20, UR5, !P0 ;  /* 0x0000000514007c0c */ /* 0x000fc6000c741270 */
[----:B------:R0:W-:Y:S01]  /*153e0*/  @P1 STG.E.U16 desc[UR14][R12.64], R17 ;  /* 0x000000110c001986 */ /* 0x0001e2000c10150e */
[CC--:B------:R-:W-:Y:S01]  /*153f0*/  LEA R16, P1, R21.reuse, R3.reuse, 0x1 ;  /* 0x0000000315107211 */ /* 0x0c0fe200078208ff */
[C---:B------:R-:W-:Y:S01]  /*15400*/  VIADD R20, R0.reuse, 0x3a ;  /* 0x0000003a00147836 */ /* 0x040fe20000000000 */
[----:B------:R-:W-:Y:S01]  /*15410*/  ULDC UR5, c[0x0][0x22c] ;  /* 0x00008b0000057ab9 */ /* 0x000fe20000000800 */
[C---:B-1----:R-:W-:Y:S02]  /*15420*/  VIADD R19, R21.reuse, UR4 ;  /* 0x0000000415137c36 */ /* 0x042fe40008000000 */
        /* <DEDUP_REMOVED lines=19> */
[C---:B------:R-:W-:Y:S01]  /*15560*/  LEA R14, P6, R20.reuse, R3, 0x1 ;  /* 0x00000003140e7211 */ /* 0x040fe200078c08ff */
        /* <DEDUP_REMOVED lines=11> */
[C---:B------:R-:W-:Y:S01]  /*15620*/  LEA R12, P6, R21.reuse, R3, 0x1 ;  /* 0x00000003150c7211 */ /* 0x040fe200078c08ff */
        /* <DEDUP_REMOVED lines=71> */
[----:B------:R-:W0:Y:S01]  /*15aa0*/  LDS.128 R16, [R2] ;  /* 0x0000000002107984 */ /* 0x000e220000000c00 */
[C---:B-1----:R-:W-:Y:S02]  /*15ab0*/  VIADD R13, R14.reuse, UR4 ;  /* 0x000000040e0d7c36 */ /* 0x042fe40008000000 */
[----:B------:R-:W-:Y:S01]  /*15ac0*/  LEA.HI.X.SX32 R11, R14, R48, 0x1, P6 ;  /* 0x000000300e0b7211 */ /* 0x000fe200030f0eff */
[----:B------:R1:W-:Y:S01]  /*15ad0*/  @P2 STG.E.U16 desc[UR14][R8.64], R15 ;  /* 0x0000000f08002986 */ /* 0x0003e2000c10150e */
[----:B------:R-:W-:Y:S01]  /*15ae0*/  ISETP.LT.AND P2, PT, R4, UR5, !P0 ;  /* 0x0000000504007c0c */ /* 0x000fe2000c741270 */
[----:B------:R-:W-:Y:S01]  /*15af0*/  VIADD R12, R0, 0x49 ;  /* 0x00000049000c7836 */ /* 0x000fe20000000000 */
[----:B------:R-:W-:Y:S01]  /*15b00*/  LEA R4, P6, R13, R3, 0x1 ;  /* 0x000000030d047211 */ /* 0x000fe200078c08ff */
[----:B------:R2:W-:Y:S01]  /*15b10*/  @P1 STG.E.U16 desc[UR14][R10.64], R6 ;  /* 0x000000060a001986 */ /* 0x0005e2000c10150e */
[----:B------:R-:W-:-:S02]  /*15b20*/  ULDC UR5, c[0x0][0x22c] ;  /* 0x00008b0000057ab9 */ /* 0x000fc40000000800 */
[C---:B------:R-:W-:Y:S01]  /*15b30*/  LEA.HI.X.SX32 R5, R13.reuse, R48, 0x1, P6 ;  /* 0x000000300d057211 */ /* 0x040fe200030f0eff */
[----:B------:R-:W-:Y:S01]  /*15b40*/  VIADD R13, R13, UR4 ;  /* 0x000000040d0d7c36 */ /* 0x000fe20008000000 */
[----:B-1----:R-:W-:Y:S02]  /*15b50*/  PRMT R9, R6, 0x7632, R9 ;  /* 0x0000763206097816 */ /* 0x002fe40000000009 */
[----:B------:R-:W-:-:S03]  /*15b60*/  ISETP.LT.AND P1, PT, R12, UR5, !P0 ;  /* 0x000000050c007c0c */ /* 0x000fc6000c721270 */
[----:B------:R1:W-:Y:S01]  /*15b70*/  @P3 STG.E.U16 desc[UR14][R4.64], R9 ;  /* 0x0000000904003986 */ /* 0x0003e2000c10150e */
[CC--:B------:R-:W-:Y:S01]  /*15b80*/  LEA R8, P3, R13.reuse, R3.reuse, 0x1 ;  /* 0x000000030d087211 */ /* 0x0c0fe200078608ff */
[C---:B------:R-:W-:Y:S01]  /*15b90*/  VIADD R12, R0.reuse, 0x4a ;  /* 0x0000004a000c7836 */ /* 0x040fe20000000000 */
[----:B------:R-:W-:Y:S01]  /*15ba0*/  ULDC UR5, c[0x0][0x22c] ;  /* 0x00008b0000057ab9 */ /* 0x000fe20000000800 */
[C---:B--2---:R-:W-:Y:S02]  /*15bb0*/  VIADD R11, R13.reuse, UR4 ;  /* 0x000000040d0b7c36 */ /* 0x044fe40008000000 */
        /* <DEDUP_REMOVED lines=25> */
[CC--:B------:R-:W-:Y:S01]  /*15d50*/  LEA R8, P6, R13.reuse, R3.reuse, 0x1 ;  /* 0x000000030d087211 */ /* 0x0c0fe200078c08ff */
[----:B-1----:R-:W-:Y:S01]  /*15d60*/  VIADD R10, R0, 0x4e ;  /* 0x0000004e000a7836 */ /* 0x002fe20000000000 */
[----:B------:R-:W-:Y:S02]  /*15d70*/  PRMT R12, R24, 0x7632, R12 ;  /* 0x00007632180c7816 */ /* 0x000fe4000000000c */
[CC--:B------:R-:W-:Y:S01]  /*15d80*/  LEA.HI.X.SX32 R9, R13.reuse, R48.reuse, 0x1, P6 ;  /* 0x000000300d097211 */ /* 0x0c0fe200030f0eff */
[----:B------:R-:W-:Y:S02]  /*15d90*/  VIADD R13, R13, UR4 ;  /* 0x000000040d0d7c36 */ /* 0x000fe40008000000 */
[----:B--2---:R-:W-:Y:S01]  /*15da0*/  VIADD R5, R0, 0x4f ;  /* 0x0000004f00057836 */ /* 0x004fe20000000000 */
[----:B------:R1:W-:Y:S01]  /*15db0*/  @P1 STG.E.U16 desc[UR14][R6.64], R12 ;  /* 0x0000000c06001986 */ /* 0x0003e2000c10150e */
[----:B------:R-:W-:Y:S01]  /*15dc0*/  ISETP.LT.AND P1, PT, R10, UR5, !P0 ;  /* 0x000000050a007c0c */ /* 0x000fe2000c721270 */
[----:B------:R-:W-:Y:S01]  /*15dd0*/  ULDC UR5, c[0x0][0x22c] ;  /* 0x00008b0000057ab9 */ /* 0x000fe20000000800 */
[C---:B------:R-:W-:Y:S01]  /*15de0*/  LEA R4, P6, R13.reuse, R3, 0x1 ;  /* 0x000000030d047211 */ /* 0x040fe200078c08ff */
[----:B------:R-:W-:Y:S01]  /*15df0*/  VIADD R11, R13, UR4 ;  /* 0x000000040d0b7c36 */ /* 0x000fe20008000000 */
[----:B------:R2:W-:Y:S01]  /*15e00*/  @P3 STG.E.U16 desc[UR14][R8.64], R25 ;  /* 0x0000001908003986 */ /* 0x0005e2000c10150e */
[----:B------:R-:W-:Y:S01]  /*15e10*/  ISETP.LT.AND P3, PT, R5, UR5, !P0 ;  /* 0x0000000505007c0c */ /* 0x000fe2000c761270 */
[----:B------:R-:W-:Y:S01]  /*15e20*/  VIADD R10, R0, 0x50 ;  /* 0x00000050000a7836 */ /* 0x000fe20000000000 */
[----:B------:R-:W-:Y:S01]  /*15e30*/  LEA.HI.X.SX32 R5, R13, R48, 0x1, P6 ;  /* 0x000000300d057211 */ /* 0x000fe200030f0eff */
[----:B------:R-:W-:Y:S01]  /*15e40*/  ULDC UR5, c[0x0][0x22c] ;  /* 0x00008b0000057ab9 */ /* 0x000fe20000000800 */
[----:B-1----:R-:W-:Y:S01]  /*15e50*/  VIADD R12, R11, UR4 ;  /* 0x000000040b0c7c36 */ /* 0x002fe20008000000 */
[----:B--2---:R-:W-:-:S02]  /*15e60*/  PRMT R9, R25, 0x7632, R9 ;  /* 0x0000763219097816 */ /* 0x004fc40000000009 */
[----:B------:R-:W-:-:S03]  /*15e70*/  LEA R6, P6, R11, R3, 0x1 ;  /* 0x000000030b067211 */ /* 0x000fc600078c08ff */
[----:B------:R1:W-:Y:S01]  /*15e80*/  @P5 STG.E.U16 desc[UR14][R4.64], R9 ;  /* 0x0000000904005986 */ /* 0x0003e2000c10150e */
[----:B------:R-:W-:Y:S02]  /*15e90*/  LEA R8, P5, R12, R3, 0x1 ;  /* 0x000000030c087211 */ /* 0x000fe400078a08ff */
[-C--:B------:R-:W-:Y:S02]  /*15ea0*/  LEA.HI.X.SX32 R7, R11, R48.reuse, 0x1, P6 ;  /* 0x000000300b077211 */ /* 0x080fe400030f0eff */
[----:B------:R-:W-:Y:S01]  /*15eb0*/  ISETP.LT.AND P6, PT, R10, UR5, !P0 ;  /* 0x000000050a007c0c */ /* 0x000fe2000c7c1270 */
[----:B------:R-:W-:Y:S01]  /*15ec0*/  VIADD R10, R0, 0x51 ;  /* 0x00000051000a7836 */ /* 0x000fe20000000000 */
[----:B------:R-:W-:Y:S01]  /*15ed0*/  ULDC UR5, c[0x0][0x22c] ;  /* 0x00008b0000057ab9 */ /* 0x000fe20000000800 */
[----:B------:R2:W-:Y:S01]  /*15ee0*/  @P4 STG.E.U16 desc[UR14][R6.64], R26 ;  /* 0x0000001a06004986 */ /* 0x0005e2000c10150e */
[C---:B-1----:R-:W-:Y:S01]  /*15ef0*/  LEA.HI.X.SX32 R9, R12.reuse, R48, 0x1, P5 ;  /* 0x000000300c097211 */ /* 0x042fe200028f0eff */
[----:B------:R-:W-:Y:S01]  /*15f00*/  VIADD R12, R12, UR4 ;  /* 0x000000040c0c7c36 */ /* 0x000fe20008000000 */
[----:B------:R-:W-:-:S02]  /*15f10*/  PRMT R5, R26, 0x7632, R5 ;  /* 0x000076321a057816 */ /* 0x000fc40000000005 */
[----:B------:R-:W-:-:S03]  /*15f20*/  ISETP.LT.AND P5, PT, R10, UR5, !P0 ;  /* 0x000000050a007c0c */ /* 0x000fc6000c7a1270 */
[----:B------:R1:W-:Y:S01]  /*15f30*/  @P2 STG.E.U16 desc[UR14][R8.64], R5 ;  /* 0x0000000508002986 */ /* 0x0003e2000c10150e */
[----:B------:R-:W-:Y:S01]  /*15f40*/  LEA R4, P2, R12, R3, 0x1 ;  /* 0x000000030c047211 */ /* 0x000fe200078408ff */
[----:B------:R-:W-:Y:S01]  /*15f50*/  VIADD R10, R0, 0x52 ;  /* 0x00000052000a7836 */ /* 0x000fe20000000000 */
[----:B------:R-:W-:Y:S01]  /*15f60*/  ULDC UR5, c[0x0][0x22c] ;  /* 0x00008b0000057ab9 */ /* 0x000fe20000000800 */
[----:B------:R-:W-:Y:S02]  /*15f70*/  VIADD R11, R12, UR4 ;  /* 0x000000040c0b7c36 */ /* 0x000fe40008000000 */
[----:B--2---:R-:W-:-:S03]  /*15f80*/  VIADD R7, R0, 0x53 ;  /* 0x0000005300077836 */ /* 0x004fc60000000000 */
[----:B------:R-:W-:Y:S02]  /*15f90*/  LEA R6, P4, R11, R3, 0x1 ;  /* 0x000000030b067211 */ /* 0x000fe400078808ff */
[-C--:B-1----:R-:W-:Y:S02]  /*15fa0*/  LEA.HI.X.SX32 R5, R12, R48.reuse, 0x1, P2 ;  /* 0x000000300c057211 */ /* 0x082fe400010f0eff */
[----:B------:R-:W-:Y:S01]  /*15fb0*/  ISETP.LT.AND P2, PT, R10, UR5, !P0 ;  /* 0x000000050a007c0c */ /* 0x000fe2000c741270 */
[----:B------:R-:W-:Y:S02]  /*15fc0*/  ULDC UR5, c[0x0][0x22c] ;  /* 0x00008b0000057ab9 */ /* 0x000fe40000000800 */
[----:B------:R1:W-:Y:S01]  /*15fd0*/  @P1 STG.E.U16 desc[UR14][R4.64], R27 ;  /* 0x0000001b04001986 */ /* 0x0003e2000c10150e */
[----:B------:R-:W-:Y:S01]  /*15fe0*/  ISETP.LT.AND P1, PT, R7, UR5, !P0 ;  /* 0x0000000507007c0c */ /* 0x000fe2000c721270 */
[----:B------:R-:W-:Y:S01]  /*15ff0*/  VIADD R8, R0, 0x54 ;  /* 0x0000005400087836 */ /* 0x000fe20000000000 */
[C---:B------:R-:W-:Y:S01]  /*16000*/  LEA.HI.X.SX32 R7, R11.reuse, R48, 0x1, P4 ;  /* 0x000000300b077211 */ /* 0x040fe200020f0eff */
[----:B------:R-:W-:Y:S01]  /*16010*/  VIADD R11, R11, UR4 ;  /* 0x000000040b0b7c36 */ /* 0x000fe20008000000 */
[----:B------:R-:W-:-:S02]  /*16020*/  ULDC UR5, c[0x0][0x22c] ;  /* 0x00008b0000057ab9 */ /* 0x000fc40000000800 */
[----:B------:R-:W-:Y:S02]  /*16030*/  ISETP.LT.AND P4, PT, R8, UR5, !P0 ;  /* 0x0000000508007c0c */ /* 0x000fe4000c781270 */
[----:B-1----:R-:W-:Y:S01]  /*16040*/  PRMT R5, R27, 0x7632, R5 ;  /* 0x000076321b057816 */ /* 0x002fe20000000005 */
[C---:B------:R-:W-:Y:S01]  /*16050*/  VIADD R12, R11.reuse, UR4 ;  /* 0x000000040b0c7c36 */ /* 0x040fe20008000000 */
[----:B------:R-:W-:Y:S01]  /*16060*/  ULDC UR4, c[0x0][0x248] ;  /* 0x0000920000047ab9 */ /* 0x000fe20000000800 */
[----:B------:R-:W-:Y:S01]  /*16070*/  VIADD R10, R0, 0x55 ;  /* 0x00000055000a7836 */ /* 0x000fe20000000000 */
[----:B------:R-:W-:Y:S01]  /*16080*/  ULDC UR5, c[0x0][0x22c] ;  /* 0x00008b0000057ab9 */ /* 0x000fe20000000800 */
[----:B------:R1:W-:Y:S01]  /*16090*/  @P3 STG.E.U16 desc[UR14][R6.64], R5 ;  /* 0x0000000506003986 */ /* 0x0003e2000c10150e */
[----:B------:R-:W-:-:S04]  /*160a0*/  LEA R8, P3, R11, R3, 0x1 ;  /* 0x000000030b087211 */ /* 0x000fc800078608ff */
[-C--:B------:R-:W-:Y:S01]  /*160b0*/  LEA.HI.X.SX32 R9, R11, R48.reuse, 0x1, P3 ;  /* 0x000000300b097211 */ /* 0x080fe200018f0eff */
[C---:B------:R-:W-:Y:S01]  /*160c0*/  VIADD R11, R12.reuse, UR4 ;  /* 0x000000040c0b7c36 */ /* 0x040fe20008000000 */
[-C--:B------:R-:W-:Y:S01]  /*160d0*/  LEA R4, P3, R12, R3.reuse, 0x1 ;  /* 0x000000030c047211 */ /* 0x080fe200078608ff */
[----:B------:R-:W-:Y:S02]  /*160e0*/  ULDC UR4, c[0x0][0x248] ;  /* 0x0000920000047ab9 */ /* 0x000fe40000000800 */
[----:B------:R-:W-:Y:S01]  /*160f0*/  @P6 STG.E.U16 desc[UR14][R8.64], R28 ;  /* 0x0000001c08006986 */ /* 0x000fe2000c10150e */
[----:B-1----:R-:W-:Y:S02]  /*16100*/  PRMT R7, R28, 0x7632, R7 ;  /* 0x000076321c077816 */ /* 0x002fe40000000007 */
[----:B------:R-:W-:Y:S02]  /*16110*/  LEA.HI.X.SX32 R5, R12, R48, 0x1, P3 ;  /* 0x000000300c057211 */ /* 0x000fe400018f0eff */
[----:B------:R-:W-:-:S03]  /*16120*/  LEA R6, P6, R11, R3, 0x1 ;  /* 0x000000030b067211 */ /* 0x000fc600078c08ff */
[----:B------:R1:W-:Y:S01]  /*16130*/  @P5 STG.E.U16 desc[UR14][R4.64], R7 ;  /* 0x0000000704005986 */ /* 0x0003e2000c10150e */
[----:B------:R-:W-:Y:S01]  /*16140*/  ISETP.LT.AND P3, PT, R10, UR5, !P0 ;  /* 0x000000050a007c0c */ /* 0x000fe2000c761270 */
[----:B------:R-:W-:Y:S01]  /*16150*/  VIADD R10, R0, 0x56 ;  /* 0x00000056000a7836 */ /* 0x000fe20000000000 */
[----:B------:R-:W-:Y:S01]  /*16160*/  ULDC UR5, c[0x0][0x22c] ;  /* 0x00008b0000057ab9 */ /* 0x000fe20000000800 */
[C---:B-1----:R-:W-:Y:S01]  /*16170*/  LEA.HI.X.SX32 R7, R11.reuse, R48, 0x1, P6 ;  /* 0x000000300b077211 */ /* 0x042fe200030f0eff */
[----:B------:R-:W-:Y:S01]  /*16180*/  VIADD R11, R11, UR4 ;  /* 0x000000040b0b7c36 */ /* 0x000fe20008000000 */
[----:B------:R-:W-:-:S03]  /*16190*/  ULDC UR4, c[0x0][0x248] ;  /* 0x0000920000047ab9 */ /* 0x000fc60000000800 */
[----:B------:R1:W-:Y:S01]  /*161a0*/  @P2 STG.E.U16 desc[UR14][R6.64], R29 ;  /* 0x0000001d06002986 */ /* 0x0003e2000c10150e */
[CC--:B------:R-:W-:Y:S01]  /*161b0*/  LEA R8, P2, R11.reuse, R3.reuse, 0x1 ;  /* 0x000000030b087211 */ /* 0x0c0fe200078408ff */
[----:B------:R-:W-:Y:S01]  /*161c0*/  VIADD R4, R0, 0x57 ;  /* 0x0000005700047836 */ /* 0x000fe20000000000 */
[----:B------:R-:W-:Y:S01]  /*161d0*/  ISETP.LT.AND P5, PT, R10, UR5, !P0 ;  /* 0x000000050a007c0c */ /* 0x000fe2000c7a1270 */
[C---:B------:R-:W-:Y:S01]  /*161e0*/  VIADD R12, R11.reuse, UR4 ;  /* 0x000000040b0c7c36 */ /* 0x040fe20008000000 */
[-C--:B------:R-:W-:Y:S01]  /*161f0*/  LEA.HI.X.SX32 R9, R11, R48.reuse, 0x1, P2 ;  /* 0x000000300b097211 */ /* 0x080fe200010f0eff */
[----:B------:R-:W-:Y:S01]  /*16200*/  ULDC UR5, c[0x0][0x22c] ;  /* 0x00008b0000057ab9 */ /* 0x000fe20000000800 */
[----:B------:R-:W-:Y:S01]  /*16210*/  PRMT R5, R29, 0x7632, R5 ;  /* 0x000076321d057816 */ /* 0x000fe20000000005 */
[----:B------:R-:W-:Y:S01]  /*16220*/  VIADD R10, R0, 0x58 ;  /* 0x00000058000a7836 */ /* 0x000fe20000000000 */
[----:B------:R-:W-:Y:S01]  /*16230*/  ISETP.LT.AND P2, PT, R4, UR5, !P0 ;  /* 0x0000000504007c0c */ /* 0x000fe2000c741270 */
[----:B------:R-:W-:Y:S01]  /*16240*/  ULDC UR4, c[0x0][0x22c] ;  /* 0x00008b0000047ab9 */ /* 0x000fe20000000800 */
[----:B------:R-:W-:Y:S01]  /*16250*/  LEA R4, P6, R12, R3, 0x1 ;  /* 0x000000030c047211 */ /* 0x000fe200078c08ff */
[----:B------:R2:W-:Y:S01]  /*16260*/  @P1 STG.E.U16 desc[UR14][R8.64], R5 ;  /* 0x0000000508001986 */ /* 0x0005e2000c10150e */
[----:B------:R-:W-:Y:S01]  /*16270*/  ISETP.LT.AND P1, PT, R10, UR4, !P0 ;  /* 0x000000040a007c0c */ /* 0x000fe2000c721270 */
[----:B------:R-:W-:Y:S01]  /*16280*/  ULDC UR4, c[0x0][0x248] ;  /* 0x0000920000047ab9 */ /* 0x000fe20000000800 */
[----:B-1----:R-:W-:Y:S01]  /*16290*/  VIADD R7, R0, 0x59 ;  /* 0x0000005900077836 */ /* 0x002fe20000000000 */
[----:B------:R-:W-:Y:S01]  /*162a0*/  ULDC UR5, c[0x0][0x22c] ;  /* 0x00008b0000057ab9 */ /* 0x000fe20000000800 */
[C---:B--2---:R-:W-:Y:S01]  /*162b0*/  LEA.HI.X.SX32 R5, R12.reuse, R48, 0x1, P6 ;  /* 0x000000300c057211 */ /* 0x044fe200030f0eff */
[----:B------:R-:W-:Y:S01]  /*162c0*/  VIADD R12, R12, UR4 ;  /* 0x000000040c0c7c36 */ /* 0x000fe20008000000 */
[----:B------:R-:W-:-:S03]  /*162d0*/  ULDC UR4, c[0x0][0x22c] ;  /* 0x00008b0000047ab9 */ /* 0x000fc60000000800 */
[----:B------:R1:W-:Y:S01]  /*162e0*/  @P4 STG.E.U16 desc[UR14][R4.64], R30 ;  /* 0x0000001e04004986 */ /* 0x0003e2000c10150e */
[C---:B------:R-:W-:Y:S02]  /*162f0*/  LEA R6, P6, R12.reuse, R3, 0x1 ;  /* 0x000000030c067211 */ /* 0x040fe400078c08ff */
[----:B------:R-:W-:Y:S01]  /*16300*/  ISETP.LT.AND P4, PT, R7, UR4, !P0 ;  /* 0x0000000407007c0c */ /* 0x000fe2000c781270 */
[----:B------:R-:W-:Y:S01]  /*16310*/  ULDC UR4, c[0x0][0x248] ;  /* 0x0000920000047ab9 */ /* 0x000fe20000000800 */
[C---:B------:R-:W-:Y:S01]  /*16320*/  LEA.HI.X.SX32 R7, R12.reuse, R48, 0x1, P6 ;  /* 0x000000300c077211 */ /* 0x040fe200030f0eff */
[----:B------:R-:W-:Y:S01]  /*16330*/  VIADD R12, R12, UR4 ;  /* 0x000000040c0c7c36 */ /* 0x000fe20008000000 */
[----:B------:R-:W-:Y:S01]  /*16340*/  ULDC UR4, c[0x0][0x248] ;  /* 0x0000920000047ab9 */ /* 0x000fe20000000800 */
[----:B------:R-:W-:Y:S01]  /*16350*/  VIADD R8, R0, 0x5a ;  /* 0x0000005a00087836 */ /* 0x000fe20000000000 */
[----:B-1----:R-:W-:Y:S01]  /*16360*/  PRMT R5, R30, 0x7632, R5 ;  /* 0x000076321e057816 */ /* 0x002fe20000000005 */
[----:B------:R-:W-:-:S03]  /*16370*/  VIADD R9, R12, UR4 ;  /* 0x000000040c097c36 */ /* 0x000fc60008000000 */
[----:B------:R-:W-:Y:S01]  /*16380*/  ISETP.LT.AND P6, PT, R8, UR5, !P0 ;  /* 0x0000000508007c0c */ /* 0x000fe2000c7c1270 */
[----:B------:R-:W-:Y:S01]  /*16390*/  ULDC UR5, c[0x0][0x248] ;  /* 0x0000920000057ab9 */ /* 0x000fe20000000800 */
[----:B------:R-:W-:Y:S01]  /*163a0*/  VIADD R10, R0, 0x5b ;  /* 0x0000005b000a7836 */ /* 0x000fe20000000000 */
[----:B------:R1:W-:Y:S01]  /*163b0*/  @P3 STG.E.U16 desc[UR14][R6.64], R5 ;  /* 0x0000000506003986 */ /* 0x0003e2000c10150e */
[CC--:B------:R-:W-:Y:S01]  /*163c0*/  LEA R4, P3, R12.reuse, R3.reuse, 0x1 ;  /* 0x000000030c047211 */ /* 0x0c0fe200078608ff */
[C---:B------:R-:W-:Y:S01]  /*163d0*/  VIADD R11, R9.reuse, UR5 ;  /* 0x00000005090b7c36 */ /* 0x040fe20008000000 */
[----:B------:R-:W-:Y:S01]  /*163e0*/  ULDC UR4, c[0x0][0x22c] ;  /* 0x00008b0000047ab9 */ /* 0x000fe20000000800 */
[----:B------:R-:W-:Y:S01]  /*163f0*/  ULDC UR5, c[0x0][0x22c] ;  /* 0x00008b0000057ab9 */ /* 0x000fe20000000800 */
[----:B-1----:R-:W-:Y:S02]  /*16400*/  LEA.HI.X.SX32 R5, R12, R48, 0x1, P3 ;  /* 0x000000300c057211 */ /* 0x002fe400018f0eff */
[----:B------:R-:W-:-:S02]  /*16410*/  LEA R8, P3, R9, R3, 0x1 ;  /* 0x0000000309087211 */ /* 0x000fc400078608ff */
[----:B------:R-:W-:Y:S01]  /*16420*/  PRMT R7, R31, 0x7632, R7 ;  /* 0x000076321f077816 */ /* 0x000fe20000000007 */
[----:B------:R-:W-:Y:S01]  /*16430*/  @P5 STG.E.U16 desc[UR14][R4.64], R31 ;  /* 0x0000001f04005986 */ /* 0x000fe2000c10150e */
[-C--:B------:R-:W-:Y:S02]  /*16440*/  LEA.HI.X.SX32 R9, R9, R48.reuse, 0x1, P3 ;  /* 0x0000003009097211 */ /* 0x080fe400018f0eff */
[----:B------:R-:W-:Y:S01]  /*16450*/  ISETP.LT.AND P5, PT, R10, UR4, !P0 ;  /* 0x000000040a007c0c */ /* 0x000fe2000c7a1270 */
[----:B------:R-:W-:Y:S01]  /*16460*/  VIADD R10, R0, 0x5c ;  /* 0x0000005c000a7836 */ /* 0x000fe20000000000 */
[C---:B------:R-:W-:Y:S01]  /*16470*/  LEA R6, P3, R11.reuse, R3, 0x1 ;  /* 0x000000030b067211 */ /* 0x040fe200078608ff */
[----:B------:R1:W-:Y:S01]  /*16480*/  @P2 STG.E.U16 desc[UR14][R8.64], R7 ;  /* 0x0000000708002986 */ /* 0x0003e2000c10150e */
[----:B------:R-:W-:Y:S02]  /*16490*/  ULDC UR4, c[0x0][0x22c] ;  /* 0x00008b0000047ab9 */ /* 0x000fe40000000800 */
[----:B-1----:R-:W-:-:S02]  /*164a0*/  LEA.HI.X.SX32 R7, R11, R48, 0x1, P3 ;  /* 0x000000300b077211 */ /* 0x002fc400018f0eff */
[----:B------:R-:W-:Y:S01]  /*164b0*/  ISETP.LT.AND P3, PT, R10, UR4, !P0 ;  /* 0x000000040a007c0c */ /* 0x000fe2000c761270 */
[----:B------:R-:W-:Y:S02]  /*164c0*/  ULDC UR4, c[0x0][0x248] ;  /* 0x0000920000047ab9 */ /* 0x000fe40000000800 */
[----:B------:R-:W-:Y:S01]  /*164d0*/  VIADD R11, R11, UR4 ;  /* 0x000000040b0b7c36 */ /* 0x000fe20008000000 */
[----:B------:R1:W-:Y:S01]  /*164e0*/  @P1 STG.E.U16 desc[UR14][R6.64], R32 ;  /* 0x0000002006001986 */ /* 0x0003e2000c10150e */
[----:B------:R-:W-:Y:S01]  /*164f0*/  VIADD R10, R0, 0x5d ;  /* 0x0000005d000a7836 */ /* 0x000fe20000000000 */
[----:B------:R-:W-:Y:S02]  /*16500*/  ULDC UR4, c[0x0][0x22c] ;  /* 0x00008b0000047ab9 */ /* 0x000fe40000000800 */
[C---:B------:R-:W-:Y:S02]  /*16510*/  LEA R4, P1, R11.reuse, R3, 0x1 ;  /* 0x000000030b047211 */ /* 0x040fe400078208ff */
[----:B------:R-:W-:Y:S01]  /*16520*/  ISETP.LT.AND P2, PT, R10, UR4, !P0 ;  /* 0x000000040a007c0c */ /* 0x000fe2000c741270 */
[----:B------:R-:W-:Y:S01]  /*16530*/  ULDC UR4, c[0x0][0x248] ;  /* 0x0000920000047ab9 */ /* 0x000fe20000000800 */
[C---:B------:R-:W-:Y:S01]  /*16540*/  LEA.HI.X.SX32 R5, R11.reuse, R48, 0x1, P1 ;  /* 0x000000300b057211 */ /* 0x040fe200008f0eff */
[----:B------:R-:W-:Y:S01]  /*16550*/  VIADD R11, R11, UR4 ;  /* 0x000000040b0b7c36 */ /* 0x000fe20008000000 */
[----:B------:R-:W-:Y:S01]  /*16560*/  ULDC UR4, c[0x0][0x248] ;  /* 0x0000920000047ab9 */ /* 0x000fe20000000800 */
[----:B-1----:R-:W-:Y:S01]  /*16570*/  PRMT R7, R32, 0x7632, R7 ;  /* 0x0000763220077816 */ /* 0x002fe20000000007 */
[----:B------:R-:W-:-:S02]  /*16580*/  VIADD R8, R0, 0x5e ;  /* 0x0000005e00087836 */ /* 0x000fc40000000000 */
[C---:B------:R-:W-:Y:S01]  /*16590*/  VIADD R9, R11.reuse, UR4 ;  /* 0x000000040b097c36 */ /* 0x040fe20008000000 */
[----:B------:R-:W-:Y:S01]  /*165a0*/  ULDC UR4, c[0x0][0x248] ;  /* 0x0000920000047ab9 */ /* 0x000fe20000000800 */
[----:B------:R1:W-:Y:S01]  /*165b0*/  @P4 STG.E.U16 desc[UR14][R4.64], R7 ;  /* 0x0000000704004986 */ /* 0x0003e2000c10150e */
[CC--:B------:R-:W-:Y:S02]  /*165c0*/  LEA R6, P4, R11.reuse, R3.reuse, 0x1 ;  /* 0x000000030b067211 */ /* 0x0c0fe400078808ff */
[----:B------:R-:W-:Y:S01]  /*165d0*/  ISETP.LT.AND P1, PT, R8, UR5, !P0 ;  /* 0x0000000508007c0c */ /* 0x000fe2000c721270 */
[----:B------:R-:W-:Y:S01]  /*165e0*/  VIADD R10, R0, 0x5f ;  /* 0x0000005f000a7836 */ /* 0x000fe20000000000 */
[----:B------:R-:W-:Y:S01]  /*165f0*/  ULDC UR5, c[0x0][0x22c] ;  /* 0x00008b0000057ab9 */ /* 0x000fe20000000800 */
[-C--:B-1----:R-:W-:Y:S01]  /*16600*/  LEA.HI.X.SX32 R7, R11, R48.reuse, 0x1, P4 ;  /* 0x000000300b077211 */ /* 0x082fe200020f0eff */
[C---:B------:R-:W-:Y:S01]  /*16610*/  VIADD R11, R9.reuse, UR4 ;  /* 0x00000004090b7c36 */ /* 0x040fe20008000000 */
[----:B------:R-:W-:Y:S01]  /*16620*/  LEA R8, P4, R9, R3, 0x1 ;  /* 0x0000000309087211 */ /* 0x000fe200078808ff */
[----:B------:R-:W-:Y:S01]  /*16630*/  ULDC UR4, c[0x0][0x248] ;  /* 0x0000920000047ab9 */ /* 0x000fe20000000800 */
[----:B------:R-:W-:Y:S01]  /*16640*/  PRMT R5, R33, 0x7632, R5 ;  /* 0x0000763221057816 */ /* 0x000fe20000000005 */
[----:B------:R-:W-:Y:S01]  /*16650*/  @P6 STG.E.U16 desc[UR14][R6.64], R33 ;  /* 0x0000002106006986 */ /* 0x000fe2000c10150e */
[----:B------:R-:W-:-:S02]  /*16660*/  LEA.HI.X.SX32 R9, R9, R48, 0x1, P4 ;  /* 0x0000003009097211 */ /* 0x000fc400020f0eff */
[----:B------:R-:W-:-:S03]  /*16670*/  LEA R4, P6, R11, R3, 0x1 ;  /* 0x000000030b047211 */ /* 0x000fc600078c08ff */
[----:B------:R1:W-:Y:S01]  /*16680*/  @P5 STG.E.U16 desc[UR14][R8.64], R5 ;  /* 0x0000000508005986 */ /* 0x0003e2000c10150e */
[----:B------:R-:W-:Y:S01]  /*16690*/  ISETP.LT.AND P4, PT, R10, UR5, !P0 ;  /* 0x000000050a007c0c */ /* 0x000fe2000c781270 */
[C---:B------:R-:W-:Y:S01]  /*166a0*/  VIADD R10, R0.reuse, 0x60 ;  /* 0x00000060000a7836 */ /* 0x040fe20000000000 */
[----:B------:R-:W-:Y:S01]  /*166b0*/  ULDC UR5, c[0x0][0x22c] ;  /* 0x00008b0000057ab9 */ /* 0x000fe20000000800 */
[CC--:B-1----:R-:W-:Y:S01]  /*166c0*/  LEA.HI.X.SX32 R5, R11.reuse, R48.reuse, 0x1, P6 ;  /* 0x000000300b057211 */ /* 0x0c2fe200030f0eff */
[----:B------:R-:W-:Y:S01]  /*166d0*/  VIADD R11, R11, UR4 ;  /* 0x000000040b0b7c36 */ /* 0x000fe20008000000 */
[----:B------:R-:W-:Y:S01]  /*166e0*/  ULDC UR4, c[0x0][0x248] ;  /* 0x0000920000047ab9 */ /* 0x000fe20000000800 */
[----:B------:R-:W-:Y:S02]  /*166f0*/  VIADD R8, R0, 0x61 ;  /* 0x0000006100087836 */ /* 0x000fe40000000000 */
[----:B------:R1:W-:Y:S01]  /*16700*/  @P3 STG.E.U16 desc[UR14][R4.64], R34 ;  /* 0x0000002204003986 */ /* 0x0003e2000c10150e */
[C---:B------:R-:W-:Y:S01]  /*16710*/  LEA R6, P3, R11.reuse, R3, 0x1 ;  /* 0x000000030b067211 */ /* 0x040fe200078608ff */
[C---:B------:R-:W-:Y:S01]  /*16720*/  VIADD R12, R11.reuse, UR4 ;  /* 0x000000040b0c7c36 */ /* 0x040fe20008000000 */
[----:B------:R-:W-:Y:S01]  /*16730*/  ISETP.LT.AND P6, PT, R10, UR5, !P0 ;  /* 0x000000050a007c0c */ /* 0x000fe2000c7c1270 */
[----:B------:R-:W-:Y:S01]  /*16740*/  ULDC UR5, c[0x0][0x22c] ;  /* 0x00008b0000057ab9 */ /* 0x000fe20000000800 */
[----:B------:R-:W-:-:S02]  /*16750*/  LEA.HI.X.SX32 R7, R11, R48, 0x1, P3 ;  /* 0x000000300b077211 */ /* 0x000fc400018f0eff */
[----:B------:R-:W-:Y:S01]  /*16760*/  PRMT R9, R34, 0x7632, R9 ;  /* 0x0000763222097816 */ /* 0x000fe20000000009 */
[----:B------:R-:W-:Y:S01]  /*16770*/  VIADD R10, R0, 0x62 ;  /* 0x00000062000a7836 */ /* 0x000fe20000000000 */
[----:B------:R-:W-:Y:S01]  /*16780*/  ISETP.LT.AND P5, PT, R8, UR5, !P0 ;  /* 0x0000000508007c0c */ /* 0x000fe2000c7a1270 */
[----:B------:R-:W-:Y:S01]  /*16790*/  ULDC UR4, c[0x0][0x22c] ;  /* 0x00008b0000047ab9 */ /* 0x000fe20000000800 */
[----:B------:R-:W-:Y:S01]  /*167a0*/  LEA R8, P3, R12, R3, 0x1 ;  /* 0x000000030c087211 */ /* 0x000fe200078608ff */
[----:B------:R2:W-:Y:S01]  /*167b0*/  @P2 STG.E.U16 desc[UR14][R6.64], R9 ;  /* 0x0000000906002986 */ /* 0x0005e2000c10150e */
[----:B-1----:R-:W-:Y:S01]  /*167c0*/  VIADD R5, R0, 0x63 ;  /* 0x0000006300057836 */ /* 0x002fe20000000000 */
[----:B------:R-:W-:Y:S01]  /*167d0*/  ULDC UR5, c[0x0][0x22c] ;  /* 0x00008b0000057ab9 */ /* 0x000fe20000000800 */
[----:B--2---:R-:W-:Y:S02]  /*167e0*/  LEA.HI.X.SX32 R9, R12, R48, 0x1, P3 ;  /* 0x000000300c097211 */ /* 0x004fe400018f0eff */
[----:B------:R-:W-:Y:S01]  /*167f0*/  ISETP.LT.AND P3, PT, R10, UR4, !P0 ;  /* 0x000000040a007c0c */ /* 0x000fe2000c761270 */
[----:B------:R-:W-:-:S02]  /*16800*/  ULDC UR4, c[0x0][0x248] ;  /* 0x0000920000047ab9 */ /* 0x000fc40000000800 */
[----:B------:R-:W-:Y:S01]  /*16810*/  VIADD R12, R12, UR4 ;  /* 0x000000040c0c7c36 */ /* 0x000fe20008000000 */
[----:B------:R1:W-:Y:S01]  /*16820*/  @P1 STG.E.U16 desc[UR14][R8.64], R35 ;  /* 0x0000002308001986 */ /* 0x0003e2000c10150e */
[----:B------:R-:W-:-:S03]  /*16830*/  ULDC UR4, c[0x0][0x22c] ;  /* 0x00008b0000047ab9 */ /* 0x000fc60000000800 */
[-C--:B------:R-:W-:Y:S02]  /*16840*/  LEA R4, P1, R12, R3.reuse, 0x1 ;  /* 0x000000030c047211 */ /* 0x080fe400078208ff */
[----:B------:R-:W-:Y:S01]  /*16850*/  ISETP.LT.AND P2, PT, R5, UR4, !P0 ;  /* 0x0000000405007c0c */ /* 0x000fe2000c741270 */
[----:B------:R-:W-:Y:S01]  /*16860*/  ULDC UR4, c[0x0][0x248] ;  /* 0x0000920000047ab9 */ /* 0x000fe20000000800 */
[----:B------:R-:W-:Y:S01]  /*16870*/  PRMT R7, R35, 0x7632, R7 ;  /* 0x0000763223077816 */ /* 0x000fe20000000007 */
[----:B------:R-:W-:Y:S01]  /*16880*/  VIADD R6, R0, 0x64 ;  /* 0x0000006400067836 */ /* 0x000fe20000000000 */
[CC--:B------:R-:W-:Y:S01]  /*16890*/  LEA.HI.X.SX32 R5, R12.reuse, R48.reuse, 0x1, P1 ;  /* 0x000000300c057211 */ /* 0x0c0fe200008f0eff */
[----:B------:R-:W-:Y:S01]  /*168a0*/  VIADD R12, R12, UR4 ;  /* 0x000000040c0c7c36 */ /* 0x000fe20008000000 */
[----:B------:R-:W-:Y:S02]  /*168b0*/  ULDC UR4, c[0x0][0x248] ;  /* 0x0000920000047ab9 */ /* 0x000fe40000000800 */
[----:B------:R-:W-:Y:S01]  /*168c0*/  ISETP.LT.AND P1, PT, R6, UR5, !P0 ;  /* 0x0000000506007c0c */ /* 0x000fe2000c721270 */
[----:B------:R2:W-:Y:S01]  /*168d0*/  @P4 STG.E.U16 desc[UR14][R4.64], R7 ;  /* 0x0000000704004986 */ /* 0x0005e2000c10150e */
[C---:B------:R-:W-:Y:S01]  /*168e0*/  LEA R6, P4, R12.reuse, R3, 0x1 ;  /* 0x000000030c067211 */ /* 0x040fe200078808ff */
[----:B-1----:R-:W-:Y:S01]  /*168f0*/  VIADD R9, R12, UR4 ;  /* 0x000000040c097c36 */ /* 0x002fe20008000000 */
[----:B------:R-:W-:Y:S01]  /*16900*/  ULDC UR4, c[0x0][0x248] ;  /* 0x0000920000047ab9 */ /* 0x000fe20000000800 */
[----:B------:R-:W-:Y:S01]  /*16910*/  VIADD R10, R0, 0x65 ;  /* 0x00000065000a7836 */ /* 0x000fe20000000000 */
[----:B------:R-:W-:Y:S01]  /*16920*/  ULDC UR5, c[0x0][0x22c] ;  /* 0x00008b0000057ab9 */ /* 0x000fe20000000800 */
[----:B------:R-:W-:Y:S01]  /*16930*/  VIADD R11, R9, UR4 ;  /* 0x00000004090b7c36 */ /* 0x000fe20008000000 */
[----:B------:R-:W-:Y:S01]  /*16940*/  ULDC UR4, c[0x0][0x248] ;  /* 0x0000920000047ab9 */ /* 0x000fe20000000800 */
[----:B--2---:R-:W-:-:S02]  /*16950*/  LEA.HI.X.SX32 R7, R12, R48, 0x1, P4 ;  /* 0x000000300c077211 */ /* 0x004fc400020f0eff */
[CC--:B------:R-:W-:Y:S02]  /*16960*/  LEA R8, P4, R9.reuse, R3.reuse, 0x1 ;  /* 0x0000000309087211 */ /* 0x0c0fe400078808ff */
[----:B------:R-:W-:Y:S01]  /*16970*/  PRMT R5, R36, 0x7632, R5 ;  /* 0x0000763224057816 */ /* 0x000fe20000000005 */
[----:B------:R-:W-:Y:S01]  /*16980*/  @P6 STG.E.U16 desc[UR14][R6.64], R36 ;  /* 0x0000002406006986 */ /* 0x000fe2000c10150e */
[----:B------:R-:W-:Y:S02]  /*16990*/  LEA.HI.X.SX32 R9, R9, R48, 0x1, P4 ;  /* 0x0000003009097211 */ /* 0x000fe400020f0eff */
        /* <DEDUP_REMOVED lines=47> */
[-C--:B------:R-:W-:Y:S02]  /*16c90*/  LEA R8, P4, R9, R3.reuse, 0x1 ;  /* 0x0000000309087211 */ /* 0x080fe400078808ff */
[----:B------:R-:W-:Y:S01]  /*16ca0*/  PRMT R5, R39, 0x7632, R5 ;  /* 0x0000763227057816 */ /* 0x000fe20000000005 */
[----:B------:R-:W-:Y:S01]  /*16cb0*/  @P6 STG.E.U16 desc[UR14][R6.64], R39 ;  /* 0x0000002706006986 */ /* 0x000fe2000c10150e */
        /* <DEDUP_REMOVED lines=49> */
[----:B------:R-:W-:Y:S02]  /*16fd0*/  PRMT R5, R42, 0x7632, R5 ;  /* 0x000076322a057816 */ /* 0x000fe40000000005 */
[-C--:B------:R-:W-:Y:S02]  /*16fe0*/  LEA.HI.X.SX32 R9, R9, R48.reuse, 0x1, P4 ;  /* 0x0000003009097211 */ /* 0x080fe400020f0eff */
[C---:B------:R-:W-:Y:S01]  /*16ff0*/  LEA R4, P4, R11.reuse, R3, 0x1 ;  /* 0x000000030b047211 */ /* 0x040fe200078808ff */
[----:B------:R1:W-:Y:S01]  /*17000*/  @P6 STG.E.U16 desc[UR14][R6.64], R42 ;  /* 0x0000002a06006986 */ /* 0x0003e2000c10150e */
[----:B------:R-:W-:Y:S01]  /*17010*/  ISETP.LT.AND P6, PT, R10, UR5, !P0 ;  /* 0x000000050a007c0c */ /* 0x000fe2000c7c1270 */
[----:B------:R-:W-:Y:S01]  /*17020*/  VIADD R10, R0, 0x72 ;  /* 0x00000072000a7836 */ /* 0x000fe20000000000 */
[----:B------:R-:W-:Y:S01]  /*17030*/  ULDC UR5, c[0x0][0x22c] ;  /* 0x00008b0000057ab9 */ /* 0x000fe20000000800 */
[----:B------:R2:W-:Y:S03]  /*17040*/  @P3 STG.E.U16 desc[UR14][R8.64], R5 ;  /* 0x0000000508003986 */ /* 0x0005e6000c10150e */
[----:B------:R-:W-:Y:S01]  /*17050*/  ISETP.LT.AND P3, PT, R10, UR5, !P0 ;  /* 0x000000050a007c0c */ /* 0x000fe2000c761270 */
[----:B------:R-:W-:Y:S01]  /*17060*/  ULDC UR5, c[0x0][0x22c] ;  /* 0x00008b0000057ab9 */ /* 0x000fe20000000800 */
[----:B-1----:R-:W-:Y:S01]  /*17070*/  VIADD R7, R0, 0x73 ;  /* 0x0000007300077836 */ /* 0x002fe20000000000 */
[C---:B--2---:R-:W-:Y:S01]  /*17080*/  LEA.HI.X.SX32 R5, R11.reuse, R48, 0x1, P4 ;  /* 0x000000300b057211 */ /* 0x044fe200020f0eff */
[----:B------:R-:W-:Y:S01]  /*17090*/  VIADD R11, R11, UR4 ;  /* 0x000000040b0b7c36 */ /* 0x000fe20008000000 */
[----:B------:R-:W-:-:S04]  /*170a0*/  ULDC UR4, c[0x0][0x248] ;  /* 0x0000920000047ab9 */ /* 0x000fc80000000800 */
[-C--:B------:R-:W-:Y:S01]  /*170b0*/  LEA R6, P4, R11, R3.reuse, 0x1 ;  /* 0x000000030b067211 */ /* 0x080fe200078808ff */
[----:B------:R1:W-:Y:S01]  /*170c0*/  @P2 STG.E.U16 desc[UR14][R4.64], R43 ;  /* 0x0000002b04002986 */ /* 0x0003e2000c10150e */
[----:B------:R-:W-:Y:S01]  /*170d0*/  ISETP.LT.AND P2, PT, R7, UR5, !P0 ;  /* 0x0000000507007c0c */ /* 0x000fe2000c741270 */
[C---:B------:R-:W-:Y:S01]  /*170e0*/  VIADD R9, R11.reuse, UR4 ;  /* 0x000000040b097c36 */ /* 0x040fe20008000000 */
[----:B------:R-:W-:Y:S01]  /*170f0*/  LEA.HI.X.SX32 R7, R11, R48, 0x1, P4 ;  /* 0x000000300b077211 */ /* 0x000fe200020f0eff */
[----:B------:R-:W-:Y:S01]  /*17100*/  VIADD R8, R0, 0x74 ;  /* 0x0000007400087836 */ /* 0x000fe20000000000 */
[----:B------:R-:W-:Y:S01]  /*17110*/  ULDC UR4, c[0x0][0x22c] ;  /* 0x00008b0000047ab9 */ /* 0x000fe20000000800 */
[----:B------:R-:W-:Y:S01]  /*17120*/  ULDC UR5, c[0x0][0x22c] ;  /* 0x00008b0000057ab9 */ /* 0x000fe20000000800 */
[----:B-1----:R-:W-:Y:S02]  /*17130*/  PRMT R5, R43, 0x7632, R5 ;  /* 0x000076322b057816 */ /* 0x002fe40000000005 */
[----:B------:R-:W-:-:S03]  /*17140*/  LEA R4, P4, R9, R3, 0x1 ;  /* 0x0000000309047211 */ /* 0x000fc600078808ff */
[----:B------:R1:W-:Y:S01]  /*17150*/  @P1 STG.E.U16 desc[UR14][R6.64], R5 ;  /* 0x0000000506001986 */ /* 0x0003e2000c10150e */
[----:B------:R-:W-:Y:S01]  /*17160*/  ISETP.LT.AND P1, PT, R8, UR4, !P0 ;  /* 0x0000000408007c0c */ /* 0x000fe2000c721270 */
[----:B------:R-:W-:Y:S01]  /*17170*/  ULDC UR4, c[0x0][0x248] ;  /* 0x0000920000047ab9 */ /* 0x000fe20000000800 */
[----:B------:R-:W-:Y:S01]  /*17180*/  VIADD R8, R0, 0x75 ;  /* 0x0000007500087836 */ /* 0x000fe20000000000 */
[CC--:B-1----:R-:W-:Y:S01]  /*17190*/  LEA.HI.X.SX32 R5, R9.reuse, R48.reuse, 0x1, P4 ;  /* 0x0000003009057211 */ /* 0x0c2fe200020f0eff */
[----:B------:R-:W-:Y:S01]  /*171a0*/  VIADD R9, R9, UR4 ;  /* 0x0000000409097c36 */ /* 0x000fe20008000000 */
[----:B------:R-:W-:Y:S02]  /*171b0*/  ULDC UR4, c[0x0][0x248] ;  /* 0x0000920000047ab9 */ /* 0x000fe40000000800 */
[----:B------:R-:W-:Y:S01]  /*171c0*/  ISETP.LT.AND P4, PT, R8, UR5, !P0 ;  /* 0x0000000508007c0c */ /* 0x000fe2000c781270 */
[----:B------:R-:W-:Y:S01]  /*171d0*/  VIADD R10, R0, 0x76 ;  /* 0x00000076000a7836 */ /* 0x000fe20000000000 */
[----:B------:R1:W-:Y:S01]  /*171e0*/  @P5 STG.E.U16 desc[UR14][R4.64], R44 ;  /* 0x0000002c04005986 */ /* 0x0003e2000c10150e */
[CC--:B------:R-:W-:Y:S01]  /*171f0*/  LEA R8, P5, R9.reuse, R3.reuse, 0x1 ;  /* 0x0000000309087211 */ /* 0x0c0fe200078a08ff */
[C---:B------:R-:W-:Y:S01]  /*17200*/  VIADD R7, R9.reuse, UR4 ;  /* 0x0000000409077c36 */ /* 0x040fe20008000000 */
[----:B------:R-:W-:Y:S01]  /*17210*/  ULDC UR4, c[0x0][0x248] ;  /* 0x0000920000047ab9 */ /* 0x000fe20000000800 */
[----:B------:R-:W-:Y:S01]  /*17220*/  ULDC UR5, c[0x0][0x22c] ;  /* 0x00008b0000057ab9 */ /* 0x000fe20000000800 */
[----:B------:R-:W-:Y:S01]  /*17230*/  LEA.HI.X.SX32 R9, R9, R48, 0x1, P5 ;  /* 0x0000003009097211 */ /* 0x000fe200028f0eff */
[C---:B------:R-:W-:Y:S01]  /*17240*/  VIADD R11, R7.reuse, UR4 ;  /* 0x00000004070b7c36 */ /* 0x040fe20008000000 */
[----:B------:R-:W-:Y:S01]  /*17250*/  LEA R6, P5, R7, R3, 0x1 ;  /* 0x0000000307067211 */ /* 0x000fe200078a08ff */
[----:B------:R-:W-:-:S03]  /*17260*/  ULDC UR4, c[0x0][0x248] ;  /* 0x0000920000047ab9 */ /* 0x000fc60000000800 */
[----:B------:R-:W-:Y:S02]  /*17270*/  LEA.HI.X.SX32 R7, R7, R48, 0x1, P5 ;  /* 0x0000003007077211 */ /* 0x000fe400028f0eff */
[----:B-1----:R-:W-:Y:S02]  /*17280*/  PRMT R5, R44, 0x7632, R5 ;  /* 0x000076322c057816 */ /* 0x002fe40000000005 */
[----:B------:R-:W-:-:S03]  /*17290*/  LEA R4, P5, R11, R3, 0x1 ;  /* 0x000000030b047211 */ /* 0x000fc600078a08ff */
[----:B------:R1:W-:Y:S01]  /*172a0*/  @P6 STG.E.U16 desc[UR14][R8.64], R5 ;  /* 0x0000000508006986 */ /* 0x0003e2000c10150e */
[----:B------:R-:W-:Y:S01]  /*172b0*/  ISETP.LT.AND P6, PT, R10, UR5, !P0 ;  /* 0x000000050a007c0c */ /* 0x000fe2000c7c1270 */
[C---:B------:R-:W-:Y:S01]  /*172c0*/  VIADD R10, R0.reuse, 0x77 ;  /* 0x00000077000a7836 */ /* 0x040fe20000000000 */
[----:B------:R-:W-:Y:S01]  /*172d0*/  ULDC UR5, c[0x0][0x22c] ;  /* 0x00008b0000057ab9 */ /* 0x000fe20000000800 */
[----:B------:R2:W-:Y:S01]  /*172e0*/  @P3 STG.E.U16 desc[UR14][R6.64], R45 ;  /* 0x0000002d06003986 */ /* 0x0005e2000c10150e */
[C---:B-1----:R-:W-:Y:S01]  /*172f0*/  LEA.HI.X.SX32 R5, R11.reuse, R48, 0x1, P5 ;  /* 0x000000300b057211 */ /* 0x042fe200028f0eff */
[----:B------:R-:W-:Y:S02]  /*17300*/  VIADD R11, R11, UR4 ;  /* 0x000000040b0b7c36 */ /* 0x000fe40008000000 */
[----:B------:R-:W-:Y:S01]  /*17310*/  VIADD R8, R0, 0x78 ;  /* 0x0000007800087836 */ /* 0x000fe20000000000 */
[----:B--2---:R-:W-:Y:S01]  /*17320*/  PRMT R7, R45, 0x7632, R7 ;  /* 0x000076322d077816 */ /* 0x004fe20000000007 */
[----:B------:R-:W-:Y:S01]  /*17330*/  ULDC UR4, c[0x0][0x248] ;  /* 0x0000920000047ab9 */ /* 0x000fe20000000800 */
[----:B------:R-:W-:-:S02]  /*17340*/  LEA R6, P5, R11, R3, 0x1 ;  /* 0x000000030b067211 */ /* 0x000fc400078a08ff */
[----:B------:R-:W-:Y:S01]  /*17350*/  ISETP.LT.AND P3, PT, R10, UR5, !P0 ;  /* 0x000000050a007c0c */ /* 0x000fe2000c761270 */
[----:B------:R-:W-:Y:S01]  /*17360*/  ULDC UR5, c[0x0][0x22c] ;  /* 0x00008b0000057ab9 */ /* 0x000fe20000000800 */
[----:B------:R1:W-:Y:S01]  /*17370*/  @P2 STG.E.U16 desc[UR14][R4.64], R7 ;  /* 0x0000000704002986 */ /* 0x0003e2000c10150e */
[C---:B------:R-:W-:Y:S01]  /*17380*/  VIADD R10, R11.reuse, UR4 ;  /* 0x000000040b0a7c36 */ /* 0x040fe20008000000 */
[----:B------:R-:W-:Y:S01]  /*17390*/  ISETP.LT.AND P2, PT, R8, UR5, !P0 ;  /* 0x0000000508007c0c */ /* 0x000fe2000c741270 */
[C---:B------:R-:W-:Y:S01]  /*173a0*/  VIADD R8, R0.reuse, 0x79 ;  /* 0x0000007900087836 */ /* 0x040fe20000000000 */
[----:B------:R-:W-:Y:S01]  /*173b0*/  ULDC UR4, c[0x0][0x22c] ;  /* 0x00008b0000047ab9 */ /* 0x000fe20000000800 */
[----:B------:R-:W-:Y:S01]  /*173c0*/  VIADD R9, R0, 0x7a ;  /* 0x0000007a00097836 */ /* 0x000fe20000000000 */
[----:B------:R-:W-:Y:S01]  /*173d0*/  ULDC UR5, c[0x0][0x22c] ;  /* 0x00008b0000057ab9 */ /* 0x000fe20000000800 */
[----:B-1----:R-:W-:Y:S02]  /*173e0*/  LEA.HI.X.SX32 R7, R11, R48, 0x1, P5 ;  /* 0x000000300b077211 */ /* 0x002fe400028f0eff */
[----:B------:R-:W-:-:S03]  /*173f0*/  LEA R4, P5, R10, R3, 0x1 ;  /* 0x000000030a047211 */ /* 0x000fc600078a08ff */
[----:B------:R1:W-:Y:S01]  /*17400*/  @P1 STG.E.U16 desc[UR14][R6.64], R46 ;  /* 0x0000002e06001986 */ /* 0x0003e2000c10150e */
[----:B------:R-:W-:Y:S01]  /*17410*/  ISETP.LT.AND P1, PT, R8, UR4, !P0 ;  /* 0x0000000408007c0c */ /* 0x000fe2000c721270 */
[----:B------:R-:W-:Y:S01]  /*17420*/  ULDC UR4, c[0x0][0x248] ;  /* 0x0000920000047ab9 */ /* 0x000fe20000000800 */
[C---:B------:R-:W-:Y:S01]  /*17430*/  LEA.HI.X.SX32 R5, R10.reuse, R48, 0x1, P5 ;  /* 0x000000300a057211 */ /* 0x040fe200028f0eff */
[----:B------:R-:W-:Y:S01]  /*17440*/  VIADD R10, R10, UR4 ;  /* 0x000000040a0a7c36 */ /* 0x000fe20008000000 */
[----:B------:R-:W-:Y:S01]  /*17450*/  ULDC UR4, c[0x0][0x22c] ;  /* 0x00008b0000047ab9 */ /* 0x000fe20000000800 */
[----:B-1----:R-:W-:Y:S02]  /*17460*/  PRMT R7, R46, 0x7632, R7 ;  /* 0x000076322e077816 */ /* 0x002fe40000000007 */
[----:B------:R-:W-:Y:S01]  /*17470*/  ISETP.LT.AND P5, PT, R9, UR4, !P0 ;  /* 0x0000000409007c0c */ /* 0x000fe2000c7a1270 */
[----:B------:R-:W-:Y:S02]  /*17480*/  ULDC UR4, c[0x0][0x248] ;  /* 0x0000920000047ab9 */ /* 0x000fe40000000800 */
[----:B------:R1:W-:Y:S01]  /*17490*/  @P4 STG.E.U16 desc[UR14][R4.64], R7 ;  /* 0x0000000704004986 */ /* 0x0003e2000c10150e */
[----:B------:R-:W-:-:S04]  /*174a0*/  LEA R8, P4, R10, R3, 0x1 ;  /* 0x000000030a087211 */ /* 0x000fc800078808ff */
[CC--:B------:R-:W-:Y:S01]  /*174b0*/  LEA.HI.X.SX32 R9, R10.reuse, R48.reuse, 0x1, P4 ;  /* 0x000000300a097211 */ /* 0x0c0fe200020f0eff */
[----:B------:R-:W-:Y:S01]  /*174c0*/  VIADD R10, R10, UR4 ;  /* 0x000000040a0a7c36 */ /* 0x000fe20008000000 */
[----:B------:R-:W-:Y:S01]  /*174d0*/  ULDC UR4, c[0x0][0x248] ;  /* 0x0000920000047ab9 */ /* 0x000fe20000000800 */
[----:B------:R-:W-:Y:S02]  /*174e0*/  VIADD R2, R0, 0x7b ;  /* 0x0000007b00027836 */ /* 0x000fe40000000000 */
[----:B------:R2:W-:Y:S01]  /*174f0*/  @P6 STG.E.U16 desc[UR14][R8.64], R47 ;  /* 0x0000002f08006986 */ /* 0x0005e2000c10150e */
[CC--:B-1----:R-:W-:Y:S01]  /*17500*/  LEA R4, P6, R10.reuse, R3.reuse, 0x1 ;  /* 0x000000030a047211 */ /* 0x0c2fe200078c08ff */
[----:B------:R-:W-:Y:S01]  /*17510*/  VIADD R7, R10, UR4 ;  /* 0x000000040a077c36 */ /* 0x000fe20008000000 */
[----:B------:R-:W-:Y:S01]  /*17520*/  ISETP.LT.AND P4, PT, R2, UR5, !P0 ;  /* 0x0000000502007c0c */ /* 0x000fe2000c781270 */
[----:B------:R-:W-:Y:S01]  /*17530*/  VIADD R2, R0, 0x7c ;  /* 0x0000007c00027836 */ /* 0x000fe20000000000 */
[----:B------:R-:W-:Y:S01]  /*17540*/  PRMT R11, R47, 0x7632, R11 ;  /* 0x000076322f0b7816 */ /* 0x000fe2000000000b */
[----:B------:R-:W-:Y:S01]  /*17550*/  ULDC UR5, c[0x0][0x248] ;  /* 0x0000920000057ab9 */ /* 0x000fe20000000800 */
[-C--:B------:R-:W-:Y:S01]  /*17560*/  LEA.HI.X.SX32 R5, R10, R48.reuse, 0x1, P6 ;  /* 0x000000300a057211 */ /* 0x080fe200030f0eff */
[----:B------:R-:W-:Y:S01]  /*17570*/  ULDC UR4, c[0x0][0x22c] ;  /* 0x00008b0000047ab9 */ /* 0x000fe20000000800 */
[CC--:B------:R-:W-:Y:S01]  /*17580*/  LEA R6, P6, R7.reuse, R3.reuse, 0x1 ;  /* 0x0000000307067211 */ /* 0x0c0fe200078c08ff */
[C---:B------:R-:W-:Y:S01]  /*17590*/  VIADD R10, R7.reuse, UR5 ;  /* 0x00000005070a7c36 */ /* 0x040fe20008000000 */
[----:B------:R-:W-:Y:S01]  /*175a0*/  ULDC UR5, c[0x0][0x248] ;  /* 0x0000920000057ab9 */ /* 0x000fe20000000800 */
[----:B------:R1:W-:Y:S01]  /*175b0*/  @P3 STG.E.U16 desc[UR14][R4.64], R11 ;  /* 0x0000000b04003986 */ /* 0x0003e2000c10150e */
[----:B------:R-:W-:Y:S01]  /*175c0*/  ISETP.LT.AND P3, PT, R2, UR4, !P0 ;  /* 0x0000000402007c0c */ /* 0x000fe2000c761270 */
[----:B------:R-:W-:Y:S01]  /*175d0*/  VIADD R2, R0, 0x7d ;  /* 0x0000007d00027836 */ /* 0x000fe20000000000 */
[----:B------:R-:W-:Y:S01]  /*175e0*/  LEA.HI.X.SX32 R7, R7, R48, 0x1, P6 ;  /* 0x0000003007077211 */ /* 0x000fe200030f0eff */
[----:B------:R-:W-:Y:S01]  /*175f0*/  ULDC UR4, c[0x0][0x22c] ;  /* 0x00008b0000047ab9 */ /* 0x000fe20000000800 */
[----:B--2---:R-:W-:-:S03]  /*17600*/  LEA R8, P6, R10, R3, 0x1 ;  /* 0x000000030a087211 */ /* 0x004fc600078c08ff */
[----:B0-----:R-:W-:Y:S01]  /*17610*/  @P2 STG.E.U16 desc[UR14][R6.64], R16 ;  /* 0x0000001006002986 */ /* 0x001fe2000c10150e */
[----:B------:R-:W-:Y:S01]  /*17620*/  ISETP.LT.AND P2, PT, R2, UR4, !P0 ;  /* 0x0000000402007c0c */ /* 0x000fe2000c741270 */
[----:B------:R-:W-:Y:S01]  /*17630*/  ULDC UR4, c[0x0][0x248] ;  /* 0x0000920000047ab9 */ /* 0x000fe20000000800 */
[C---:B------:R-:W-:Y:S01]  /*17640*/  LEA.HI.X.SX32 R9, R10.reuse, R48, 0x1, P6 ;  /* 0x000000300a097211 */ /* 0x040fe200030f0eff */
[----:B------:R-:W-:Y:S01]  /*17650*/  VIADD R10, R10, UR4 ;  /* 0x000000040a0a7c36 */ /* 0x000fe20008000000 */
[----:B------:R-:W-:Y:S01]  /*17660*/  ULDC UR4, c[0x0][0x248] ;  /* 0x0000920000047ab9 */ /* 0x000fe20000000800 */
[----:B-1----:R-:W-:Y:S02]  /*17670*/  PRMT R5, R16, 0x7632, R5 ;  /* 0x0000763210057816 */ /* 0x002fe40000000005 */
[----:B------:R-:W-:Y:S01]  /*17680*/  VIADD R2, R10, UR4 ;  /* 0x000000040a027c36 */ /* 0x000fe20008000000 */
[----:B------:R-:W-:-:S03]  /*17690*/  ULDC UR4, c[0x0][0x248] ;  /* 0x0000920000047ab9 */ /* 0x000fc60000000800 */
[----:B------:R-:W-:Y:S01]  /*176a0*/  VIADD R11, R2, UR5 ;  /* 0x00000005020b7c36 */ /* 0x000fe20008000000 */
[----:B------:R0:W-:Y:S01]  /*176b0*/  @P1 STG.E.U16 desc[UR14][R8.64], R5 ;  /* 0x0000000508001986 */ /* 0x0001e2000c10150e */
[----:B------:R-:W-:Y:S02]  /*176c0*/  LEA R4, P1, R10, R3, 0x1 ;  /* 0x000000030a047211 */ /* 0x000fe400078208ff */
[----:B------:R-:W-:Y:S01]  /*176d0*/  VIADD R12, R11, UR4 ;  /* 0x000000040b0c7c36 */ /* 0x000fe20008000000 */
[----:B------:R-:W-:-:S03]  /*176e0*/  ULDC UR4, c[0x0][0x248] ;  /* 0x0000920000047ab9 */ /* 0x000fc60000000800 */
[----:B------:R-:W-:Y:S01]  /*176f0*/  VIADD R14, R12, UR6 ;  /* 0x000000060c0e7c36 */ /* 0x000fe20008000000 */
[CC--:B0-----:R-:W-:Y:S02]  /*17700*/  LEA R8, P6, R11.reuse, R3.reuse, 0x1 ;  /* 0x000000030b087211 */ /* 0x0c1fe400078c08ff */
[-C--:B------:R-:W-:Y:S02]  /*17710*/  LEA.HI.X.SX32 R5, R10, R48.reuse, 0x1, P1 ;  /* 0x000000300a057211 */ /* 0x080fe400008f0eff */
[-C--:B------:R-:W-:Y:S01]  /*17720*/  LEA R6, P1, R2, R3.reuse, 0x1 ;  /* 0x0000000302067211 */ /* 0x080fe200078208ff */
[----:B------:R-:W-:Y:S01]  /*17730*/  VIADD R15, R14, UR4 ;  /* 0x000000040e0f7c36 */ /* 0x000fe20008000000 */
[-C--:B------:R-:W-:Y:S01]  /*17740*/  LEA.HI.X.SX32 R9, R11, R48.reuse, 0x1, P6 ;  /* 0x000000300b097211 */ /* 0x080fe200030f0eff */
[----:B------:R-:W-:Y:S01]  /*17750*/  VIADD R13, R0, 0x7f ;  /* 0x0000007f000d7836 */ /* 0x000fe20000000000 */
[-C--:B------:R-:W-:Y:S01]  /*17760*/  LEA R10, P6, R12, R3.reuse, 0x1 ;  /* 0x000000030c0a7211 */ /* 0x080fe200078c08ff */
[----:B------:R-:W-:Y:S01]  /*17770*/  VIADD R0, R0, 0x7e ;  /* 0x0000007e00007836 */ /* 0x000fe20000000000 */
[----:B------:R-:W-:Y:S01]  /*17780*/  LEA.HI.X.SX32 R7, R2, R48, 0x1, P1 ;  /* 0x0000003002077211 */ /* 0x000fe200008f0eff */
[----:B------:R-:W-:Y:S01]  /*17790*/  ULDC UR4, c[0x0][0x22c] ;  /* 0x00008b0000047ab9 */ /* 0x000fe20000000800 */
[----:B------:R-:W-:-:S02]  /*177a0*/  LEA R2, P1, R14, R3, 0x1 ;  /* 0x000000030e027211 */ /* 0x000fc400078208ff */
[-C--:B------:R-:W-:Y:S02]  /*177b0*/  LEA.HI.X.SX32 R11, R12, R48.reuse, 0x1, P6 ;  /* 0x000000300c0b7211 */ /* 0x080fe400030f0eff */
[----:B------:R-:W-:Y:S02]  /*177c0*/  LEA R12, P6, R15, R3, 0x1 ;  /* 0x000000030f0c7211 */ /* 0x000fe400078c08ff */
[----:B------:R-:W-:Y:S02]  /*177d0*/  LEA.HI.X.SX32 R3, R14, R48, 0x1, P1 ;  /* 0x000000300e037211 */ /* 0x000fe400008f0eff */
[----:B------:R-:W-:Y:S02]  /*177e0*/  ISETP.LT.AND P1, PT, R0, UR4, !P0 ;  /* 0x0000000400007c0c */ /* 0x000fe4000c721270 */
[----:B------:R-:W-:Y:S01]  /*177f0*/  ISETP.LT.AND P0, PT, R13, UR7, !P0 ;  /* 0x000000070d007c0c */ /* 0x000fe2000c701270 */
[----:B------:R0:W-:Y:S01]  /*17800*/  @P5 STG.E.U16 desc[UR14][R4.64], R17 ;  /* 0x0000001104005986 */ /* 0x0001e2000c10150e */
[----:B------:R-:W-:-:S05]  /*17810*/  PRMT R0, R17, 0x7632, R0 ;  /* 0x0000763211007816 */ /* 0x000fca0000000000 */
[----:B------:R1:W-:Y:S01]  /*17820*/  @P4 STG.E.U16 desc[UR14][R6.64], R0 ;  /* 0x0000000006004986 */ /* 0x0003e2000c10150e */
[----:B0-----:R-:W-:-:S03]  /*17830*/  PRMT R5, R18, 0x7632, R5 ;  /* 0x0000763212057816 */ /* 0x001fc60000000005 */
[----:B------:R1:W-:Y:S04]  /*17840*/  @P3 STG.E.U16 desc[UR14][R8.64], R18 ;  /* 0x0000001208003986 */ /* 0x0003e8000c10150e */
[----:B------:R1:W-:Y:S01]  /*17850*/  @P2 STG.E.U16 desc[UR14][R10.64], R5 ;  /* 0x000000050a002986 */ /* 0x0003e2000c10150e */
[----:B------:R-:W-:-:S03]  /*17860*/  LEA.HI.X.SX32 R13, R15, R48, 0x1, P6 ;  /* 0x000000300f0d7211 */ /* 0x000fc600030f0eff */
[----:B------:R1:W-:Y:S01]  /*17870*/  @P1 STG.E.U16 desc[UR14][R2.64], R19 ;  /* 0x0000001302001986 */ /* 0x0003e2000c10150e */
[----:B------:R-:W-:Y:S05]  /*17880*/  @!P0 EXIT ;  /* 0x000000000000894d */ /* 0x000fea0003800000 */
[----:B-1----:R-:W-:-:S05]  /*17890*/  PRMT R6, R19, 0x7632, R6 ;  /* 0x0000763213067816 */ /* 0x002fca0000000006 */
[----:B------:R-:W-:Y:S01]  /*178a0*/  STG.E.U16 desc[UR14][R12.64], R6 ;  /* 0x000000060c007986 */ /* 0x000fe2000c10150e */
[----:B------:R-:W-:Y:S05]  /*178b0*/  EXIT ;  /* 0x000000000000794d */ /* 0x000fea0003800000 */
.L_x_2:
[----:B------:R-:W-:-:S00]  /*178c0*/  BRA `(.L_x_2) ;  /* 0xfffffffc00fc7947 */ /* 0x000fc0000383ffff */
[----:B------:R-:W-:-:S00]  /*178d0*/  NOP ;  /* 0x0000000000007918 */ /* 0x000fc00000000000 */
        /* <DEDUP_REMOVED lines=10> */
.L_x_3:


//--------------------- .nv.shared.matmul_kernel  --------------------------
	.section	.nv.shared.matmul_kernel,"aw",@nobits
	.sectionflags	@""
	.align	16
	.zero		1024


//--------------------- .nv.shared.reserved.0     --------------------------
	.section	.nv.shared.reserved.0,"aw",@nobits
	.weak		__nv_reservedSMEM_offset_0_alias
	.size		__nv_reservedSMEM_offset_0_alias, 0, 0
	.other		__nv_reservedSMEM_offset_0_alias,@"STO_CUDA_RESERVED_SHARED STV_DEFAULT"
__nv_reservedSMEM_offset_0_alias:
	.zero		0


//--------------------- .nv.constant0.matmul_kernel --------------------------
	.section	.nv.constant0.matmul_kernel,"a",@progbits
	.sectionflags	@""
	.align	4
.nv.constant0.matmul_kernel:
	.zero		608


//--------------------- SYMBOLS --------------------------

	.type		.nv.reservedSmem.offset0,@object
	.size		.nv.reservedSmem.offset0,0x4
